	.target	sm_90a

	.elftype	@"ET_EXEC"


//--------------------- .note.nv.tkinfo           --------------------------
	.section	.note.nv.tkinfo,"",@"SHT_NOTE"
	.sectionflags	@"SHF_NOTE_NV_TKINFO"
	.tkinfo
        /*0018*/ 	.word	0x00000002
        /*0030*/ 	.string	""
        /*0030*/ 	.string	"ptxas"
        /*0030*/ 	.string	"Cuda compilation tools, release 13.0, V13.0.88"
        /*0030*/ 	.string	"Build cuda_13.0.r13.0/compiler.36424714_0"
        /*0030*/ 	.string	"-arch sm_90a -m 64 "



//--------------------- .note.nv.cuinfo           --------------------------
	.section	.note.nv.cuinfo,"",@"SHT_NOTE"
	.sectionflags	@"SHF_NOTE_NV_CUINFO"
        /*0018*/ 	.short	0x0002
        /*001a*/ 	.short	0x005a
        /*001c*/ 	.short	0x0082
	.zero		2


//--------------------- .nv.info                  --------------------------
	.section	.nv.info,"",@"SHT_CUDA_INFO"
	.align	4


	//----- nvinfo : EIATTR_REGCOUNT
	.align		4
        /*0000*/ 	.byte	0x04, 0x2f
        /*0002*/ 	.short	(.L_16 - .L_15)
	.align		4
.L_15:
        /*0004*/ 	.word	index@(_ZN7cutlass13device_kernelIN5flash22FlashAttnBwdPreprocessIN4cute5tupleIJNS3_1CILi64EEENS5_ILi256EEEEEENS_6half_tEfNS_4arch4Sm90ELb1ELb1EEEEEvNT_6ParamsE)
        /*0008*/ 	.word	0x00000060


	//----- nvinfo : EIATTR_FRAME_SIZE
	.align		4
.L_16:
        /*000c*/ 	.byte	0x04, 0x11
        /*000e*/ 	.short	(.L_18 - .L_17)
	.align		4
.L_17:
        /*0010*/ 	.word	index@(_ZN7cutlass13device_kernelIN5flash22FlashAttnBwdPreprocessIN4cute5tupleIJNS3_1CILi64EEENS5_ILi256EEEEEENS_6half_tEfNS_4arch4Sm90ELb1ELb1EEEEEvNT_6ParamsE)
        /*0014*/ 	.word	0x00000000


	//----- nvinfo : EIATTR_REGCOUNT
	.align		4
.L_18:
        /*0018*/ 	.byte	0x04, 0x2f
        /*001a*/ 	.short	(.L_20 - .L_19)
	.align		4
.L_19:
        /*001c*/ 	.word	index@(_ZN7cutlass13device_kernelIN5flash11enable_sm90INS1_16FlashAttnBwdSm90INS1_25CollectiveMainloopBwdSm90ILi2ELi1ELi1EN4cute5tupleIJNS5_1CILi1EEES8_S8_EEENS6_IJNS7_ILi64EEENS7_ILi80EEENS7_ILi256EEEEEENS_6half_tEfNS_4arch4Sm90ELb1ELb0ELb0ELb1ELb0ELb0ELb1ELb1ELi2ELi1ELi1ELi1ELb0EEENS1_24CollectiveEpilogueBwdGQAISD_fSG_Li256ELb1ELb0EEENS1_25SingleTileBwdLPTSchedulerILb1ELi80ELb0EEEEEEEEEvNT_6ParamsE)
        /*0020*/ 	.word	0x000000a8


	//----- nvinfo : EIATTR_FRAME_SIZE
	.align		4
.L_20:
        /*0024*/ 	.byte	0x04, 0x11
        /*0026*/ 	.short	(.L_22 - .L_21)
	.align		4
.L_21:
        /*0028*/ 	.word	index@(_ZN7cutlass13device_kernelIN5flash11enable_sm90INS1_16FlashAttnBwdSm90INS1_25CollectiveMainloopBwdSm90ILi2ELi1ELi1EN4cute5tupleIJNS5_1CILi1EEES8_S8_EEENS6_IJNS7_ILi64EEENS7_ILi80EEENS7_ILi256EEEEEENS_6half_tEfNS_4arch4Sm90ELb1ELb0ELb0ELb1ELb0ELb0ELb1ELb1ELi2ELi1ELi1ELi1ELb0EEENS1_24CollectiveEpilogueBwdGQAISD_fSG_Li256ELb1ELb0EEENS1_25SingleTileBwdLPTSchedulerILb1ELi80ELb0EEEEEEEEEvNT_6ParamsE)
        /*002c*/ 	.word	0x00000008


	//----- nvinfo : EIATTR_REGCOUNT
	.align		4
.L_22:
        /*0030*/ 	.byte	0x04, 0x2f
        /*0032*/ 	.short	(.L_24 - .L_23)
	.align		4
.L_23:
        /*0034*/ 	.word	index@(_ZN7cutlass13device_kernelIN5flash32FlashAttnBwdPostprocessConvertdQIN4cute5tupleIJNS3_1CILi64EEENS5_ILi256EEEEEENS_6half_tEfNS_4arch4Sm90ELi256ENS3_8TiledMMAINS3_8MMA_AtomIJNS3_4SM904GMMA25MMA_64x64x16_F32F16F16_SSILNSF_5MajorE1ELSH_0ELNSF_7ScaleInE1ELSI_1EEEEEENS3_6LayoutINS4_IJNS5_ILi2EEENS5_ILi1EEESN_EEENS4_IJSN_NS5_ILi0EEESP_EEEEENS4_IJNS3_10UnderscoreESS_SS_EEEEELb1EEEEEvNT_6ParamsE)
        /*0038*/ 	.word	0x00000059


	//----- nvinfo : EIATTR_FRAME_SIZE
	.align		4
.L_24:
        /*003c*/ 	.byte	0x04, 0x11
        /*003e*/ 	.short	(.L_26 - .L_25)
	.align		4
.L_25:
        /*0040*/ 	.word	index@(_ZN7cutlass13device_kernelIN5flash32FlashAttnBwdPostprocessConvertdQIN4cute5tupleIJNS3_1CILi64EEENS5_ILi256EEEEEENS_6half_tEfNS_4arch4Sm90ELi256ENS3_8TiledMMAINS3_8MMA_AtomIJNS3_4SM904GMMA25MMA_64x64x16_F32F16F16_SSILNSF_5MajorE1ELSH_0ELNSF_7ScaleInE1ELSI_1EEEEEENS3_6LayoutINS4_IJNS5_ILi2EEENS5_ILi1EEESN_EEENS4_IJSN_NS5_ILi0EEESP_EEEEENS4_IJNS3_10UnderscoreESS_SS_EEEEELb1EEEEEvNT_6ParamsE)
        /*0044*/ 	.word	0x00000000


	//----- nvinfo : EIATTR_REGCOUNT
	.align		4
.L_26:
        /*0048*/ 	.byte	0x04, 0x2f
        /*004a*/ 	.short	(.L_28 - .L_27)
	.align		4
.L_27:
        /*004c*/ 	.word	index@(_ZN7cutlass13device_kernelIN5flash32FlashAttnBwdPostprocessConvertdQIN4cute5tupleIJNS3_1CILi80EEENS5_ILi256EEEEEENS_6half_tEfNS_4arch4Sm90ELi256ENS3_8TiledMMAINS3_8MMA_AtomIJNS3_4SM904GMMA25MMA_64x16x16_F32F16F16_SSILNSF_5MajorE1ELSH_1ELNSF_7ScaleInE1ELSI_1EEEEEENS3_6LayoutINS4_IJNS5_ILi2EEENS5_ILi1EEESN_EEENS4_IJSN_NS5_ILi0EEESP_EEEEENS4_IJNS3_10UnderscoreESS_SS_EEEEELb1EEEEEvNT_6ParamsE)
        /*0050*/ 	.word	0x0000006d


	//----- nvinfo : EIATTR_FRAME_SIZE
	.align		4
.L_28:
        /*0054*/ 	.byte	0x04, 0x11
        /*0056*/ 	.short	(.L_30 - .L_29)
	.align		4
.L_29:
        /*0058*/ 	.word	index@(_ZN7cutlass13device_kernelIN5flash32FlashAttnBwdPostprocessConvertdQIN4cute5tupleIJNS3_1CILi80EEENS5_ILi256EEEEEENS_6half_tEfNS_4arch4Sm90ELi256ENS3_8TiledMMAINS3_8MMA_AtomIJNS3_4SM904GMMA25MMA_64x16x16_F32F16F16_SSILNSF_5MajorE1ELSH_1ELNSF_7ScaleInE1ELSI_1EEEEEENS3_6LayoutINS4_IJNS5_ILi2EEENS5_ILi1EEESN_EEENS4_IJSN_NS5_ILi0EEESP_EEEEENS4_IJNS3_10UnderscoreESS_SS_EEEEELb1EEEEEvNT_6ParamsE)
        /*005c*/ 	.word	0x00000000


	//----- nvinfo : EIATTR_REGCOUNT
	.align		4
.L_30:
        /*0060*/ 	.byte	0x04, 0x2f
        /*0062*/ 	.short	(.L_32 - .L_31)
	.align		4
.L_31:
        /*0064*/ 	.word	index@(_ZN7cutlass13device_kernelIN5flash11enable_sm90INS1_16FlashAttnBwdSm90INS1_25CollectiveMainloopBwdSm90ILi2ELi1ELi1EN4cute5tupleIJNS5_1CILi1EEES8_S8_EEENS6_IJNS7_ILi64EEENS7_ILi80EEENS7_ILi256EEEEEENS_6half_tEfNS_4arch4Sm90ELb1ELb0ELb0ELb1ELb0ELb0ELb1ELb1ELi2ELi1ELi1ELi1ELb0EEENS1_21CollectiveEpilogueBwdISD_SE_SG_Li256ELb1ELb1ELi2EEENS1_25SingleTileBwdLPTSchedulerILb1ELi80ELb0EEEEEEEEEvNT_6ParamsE)
        /*0068*/ 	.word	0x000000a8


	//----- nvinfo : EIATTR_FRAME_SIZE
	.align		4
.L_32:
        /*006c*/ 	.byte	0x04, 0x11
        /*006e*/ 	.short	(.L_34 - .L_33)
	.align		4
.L_33:
        /*0070*/ 	.word	index@(_ZN7cutlass13device_kernelIN5flash11enable_sm90INS1_16FlashAttnBwdSm90INS1_25CollectiveMainloopBwdSm90ILi2ELi1ELi1EN4cute5tupleIJNS5_1CILi1EEES8_S8_EEENS6_IJNS7_ILi64EEENS7_ILi80EEENS7_ILi256EEEEEENS_6half_tEfNS_4arch4Sm90ELb1ELb0ELb0ELb1ELb0ELb0ELb1ELb1ELi2ELi1ELi1ELi1ELb0EEENS1_21CollectiveEpilogueBwdISD_SE_SG_Li256ELb1ELb1ELi2EEENS1_25SingleTileBwdLPTSchedulerILb1ELi80ELb0EEEEEEEEEvNT_6ParamsE)
        /*0074*/ 	.word	0x00000010


	//----- nvinfo : EIATTR_REGCOUNT
	.align		4
.L_34:
        /*0078*/ 	.byte	0x04, 0x2f
        /*007a*/ 	.short	(.L_36 - .L_35)
	.align		4
.L_35:
        /*007c*/ 	.word	index@(_ZN7cutlass13device_kernelIN5flash22FlashAttnBwdPreprocessIN4cute5tupleIJNS3_1CILi64EEENS5_ILi256EEEEEENS_6half_tEfNS_4arch4Sm90ELb1ELb0EEEEEvNT_6ParamsE)
        /*0080*/ 	.word	0x0000006a


	//----- nvinfo : EIATTR_FRAME_SIZE
	.align		4
.L_36:
        /*0084*/ 	.byte	0x04, 0x11
        /*0086*/ 	.short	(.L_38 - .L_37)
	.align		4
.L_37:
        /*0088*/ 	.word	index@(_ZN7cutlass13device_kernelIN5flash22FlashAttnBwdPreprocessIN4cute5tupleIJNS3_1CILi64EEENS5_ILi256EEEEEENS_6half_tEfNS_4arch4Sm90ELb1ELb0EEEEEvNT_6ParamsE)
        /*008c*/ 	.word	0x00000000


	//----- nvinfo : EIATTR_REGCOUNT
	.align		4
.L_38:
        /*0090*/ 	.byte	0x04, 0x2f
        /*0092*/ 	.short	(.L_40 - .L_39)
	.align		4
.L_39:
        /*0094*/ 	.word	index@(_ZN7cutlass13device_kernelIN5flash11enable_sm90INS1_16FlashAttnBwdSm90INS1_25CollectiveMainloopBwdSm90ILi2ELi1ELi1EN4cute5tupleIJNS5_1CILi1EEES8_S8_EEENS6_IJNS7_ILi64EEENS7_ILi80EEENS7_ILi256EEEEEENS_6half_tEfNS_4arch4Sm90ELb1ELb0ELb0ELb0ELb0ELb0ELb1ELb1ELi2ELi1ELi1ELi1ELb0EEENS1_24CollectiveEpilogueBwdGQAISD_fSG_Li256ELb0ELb0EEENS1_25SingleTileBwdLPTSchedulerILb0ELi80ELb0EEEEEEEEEvNT_6ParamsE)
        /*0098*/ 	.word	0x000000a8


	//----- nvinfo : EIATTR_FRAME_SIZE
	.align		4
.L_40:
        /*009c*/ 	.byte	0x04, 0x11
        /*009e*/ 	.short	(.L_42 - .L_41)
	.align		4
.L_41:
        /*00a0*/ 	.word	index@(_ZN7cutlass13device_kernelIN5flash11enable_sm90INS1_16FlashAttnBwdSm90INS1_25CollectiveMainloopBwdSm90ILi2ELi1ELi1EN4cute5tupleIJNS5_1CILi1EEES8_S8_EEENS6_IJNS7_ILi64EEENS7_ILi80EEENS7_ILi256EEEEEENS_6half_tEfNS_4arch4Sm90ELb1ELb0ELb0ELb0ELb0ELb0ELb1ELb1ELi2ELi1ELi1ELi1ELb0EEENS1_24CollectiveEpilogueBwdGQAISD_fSG_Li256ELb0ELb0EEENS1_25SingleTileBwdLPTSchedulerILb0ELi80ELb0EEEEEEEEEvNT_6ParamsE)
        /*00a4*/ 	.word	0x00000010


	//----- nvinfo : EIATTR_REGCOUNT
	.align		4
.L_42:
        /*00a8*/ 	.byte	0x04, 0x2f
        /*00aa*/ 	.short	(.L_44 - .L_43)
	.align		4
.L_43:
        /*00ac*/ 	.word	index@(_ZN7cutlass13device_kernelIN5flash11enable_sm90INS1_16FlashAttnBwdSm90INS1_25CollectiveMainloopBwdSm90ILi2ELi1ELi1EN4cute5tupleIJNS5_1CILi1EEES8_S8_EEENS6_IJNS7_ILi64EEENS7_ILi80EEENS7_ILi256EEEEEENS_6half_tEfNS_4arch4Sm90ELb1ELb0ELb0ELb0ELb0ELb0ELb1ELb1ELi2ELi1ELi1ELi1ELb0EEENS1_21CollectiveEpilogueBwdISD_SE_SG_Li256ELb0ELb1ELi2EEENS1_25SingleTileBwdLPTSchedulerILb0ELi80ELb0EEEEEEEEEvNT_6ParamsE)
        /*00b0*/ 	.word	0x000000a8


	//----- nvinfo : EIATTR_FRAME_SIZE
	.align		4
.L_44:
        /*00b4*/ 	.byte	0x04, 0x11
        /*00b6*/ 	.short	(.L_46 - .L_45)
	.align		4
.L_45:
        /*00b8*/ 	.word	index@(_ZN7cutlass13device_kernelIN5flash11enable_sm90INS1_16FlashAttnBwdSm90INS1_25CollectiveMainloopBwdSm90ILi2ELi1ELi1EN4cute5tupleIJNS5_1CILi1EEES8_S8_EEENS6_IJNS7_ILi64EEENS7_ILi80EEENS7_ILi256EEEEEENS_6half_tEfNS_4arch4Sm90ELb1ELb0ELb0ELb0ELb0ELb0ELb1ELb1ELi2ELi1ELi1ELi1ELb0EEENS1_21CollectiveEpilogueBwdISD_SE_SG_Li256ELb0ELb1ELi2EEENS1_25SingleTileBwdLPTSchedulerILb0ELi80ELb0EEEEEEEEEvNT_6ParamsE)
        /*00bc*/ 	.word	0x00000010


	//----- nvinfo : EIATTR_REGCOUNT
	.align		4
.L_46:
        /*00c0*/ 	.byte	0x04, 0x2f
        /*00c2*/ 	.short	(.L_48 - .L_47)
	.align		4
.L_47:
        /*00c4*/ 	.word	index@(_ZN7cutlass13device_kernelIN5flash11enable_sm90INS1_16FlashAttnBwdSm90INS1_25CollectiveMainloopBwdSm90ILi2ELi1ELi1EN4cute5tupleIJNS5_1CILi1EEES8_S8_EEENS6_IJNS7_ILi64EEENS7_ILi80EEENS7_ILi256EEEEEENS_6half_tEfNS_4arch4Sm90ELb0ELb1ELb0ELb1ELb0ELb0ELb1ELb1ELi2ELi1ELi1ELi1ELb0EEENS1_24CollectiveEpilogueBwdGQAISD_fSG_Li256ELb1ELb0EEENS1_19SingleTileSchedulerILb1ELb0ELb0ELi80EEEEEEEEEvNT_6ParamsE)
        /*00c8*/ 	.word	0x000000a8


	//----- nvinfo : EIATTR_FRAME_SIZE
	.align		4
.L_48:
        /*00cc*/ 	.byte	0x04, 0x11
        /*00ce*/ 	.short	(.L_50 - .L_49)
	.align		4
.L_49:
        /*00d0*/ 	.word	index@(_ZN7cutlass13device_kernelIN5flash11enable_sm90INS1_16FlashAttnBwdSm90INS1_25CollectiveMainloopBwdSm90ILi2ELi1ELi1EN4cute5tupleIJNS5_1CILi1EEES8_S8_EEENS6_IJNS7_ILi64EEENS7_ILi80EEENS7_ILi256EEEEEENS_6half_tEfNS_4arch4Sm90ELb0ELb1ELb0ELb1ELb0ELb0ELb1ELb1ELi2ELi1ELi1ELi1ELb0EEENS1_24CollectiveEpilogueBwdGQAISD_fSG_Li256ELb1ELb0EEENS1_19SingleTileSchedulerILb1ELb0ELb0ELi80EEEEEEEEEvNT_6ParamsE)
        /*00d4*/ 	.word	0x00000008


	//----- nvinfo : EIATTR_REGCOUNT
	.align		4
.L_50:
        /*00d8*/ 	.byte	0x04, 0x2f
        /*00da*/ 	.short	(.L_52 - .L_51)
	.align		4
.L_51:
        /*00dc*/ 	.word	index@(_ZN7cutlass13device_kernelIN5flash11enable_sm90INS1_16FlashAttnBwdSm90INS1_25CollectiveMainloopBwdSm90ILi2ELi1ELi1EN4cute5tupleIJNS5_1CILi1EEES8_S8_EEENS6_IJNS7_ILi64EEENS7_ILi80EEENS7_ILi256EEEEEENS_6half_tEfNS_4arch4Sm90ELb0ELb1ELb0ELb1ELb0ELb0ELb1ELb1ELi2ELi1ELi1ELi1ELb0EEENS1_21CollectiveEpilogueBwdISD_SE_SG_Li256ELb1ELb1ELi2EEENS1_19SingleTileSchedulerILb1ELb0ELb0ELi80EEEEEEEEEvNT_6ParamsE)
        /*00e0*/ 	.word	0x000000a8


	//----- nvinfo : EIATTR_FRAME_SIZE
	.align		4
.L_52:
        /*00e4*/ 	.byte	0x04, 0x11
        /*00e6*/ 	.short	(.L_54 - .L_53)
	.align		4
.L_53:
        /*00e8*/ 	.word	index@(_ZN7cutlass13device_kernelIN5flash11enable_sm90INS1_16FlashAttnBwdSm90INS1_25CollectiveMainloopBwdSm90ILi2ELi1ELi1EN4cute5tupleIJNS5_1CILi1EEES8_S8_EEENS6_IJNS7_ILi64EEENS7_ILi80EEENS7_ILi256EEEEEENS_6half_tEfNS_4arch4Sm90ELb0ELb1ELb0ELb1ELb0ELb0ELb1ELb1ELi2ELi1ELi1ELi1ELb0EEENS1_21CollectiveEpilogueBwdISD_SE_SG_Li256ELb1ELb1ELi2EEENS1_19SingleTileSchedulerILb1ELb0ELb0ELi80EEEEEEEEEvNT_6ParamsE)
        /*00ec*/ 	.word	0x00000008


	//----- nvinfo : EIATTR_REGCOUNT
	.align		4
.L_54:
        /*00f0*/ 	.byte	0x04, 0x2f
        /*00f2*/ 	.short	(.L_56 - .L_55)
	.align		4
.L_55:
        /*00f4*/ 	.word	index@(_ZN7cutlass13device_kernelIN5flash11enable_sm90INS1_16FlashAttnBwdSm90INS1_25CollectiveMainloopBwdSm90ILi2ELi1ELi1EN4cute5tupleIJNS5_1CILi1EEES8_S8_EEENS6_IJNS7_ILi64EEENS7_ILi80EEENS7_ILi256EEEEEENS_6half_tEfNS_4arch4Sm90ELb0ELb1ELb0ELb0ELb0ELb0ELb1ELb1ELi2ELi1ELi1ELi1ELb0EEENS1_24CollectiveEpilogueBwdGQAISD_fSG_Li256ELb0ELb0EEENS1_19SingleTileSchedulerILb0ELb0ELb0ELi80EEEEEEEEEvNT_6ParamsE)
        /*00f8*/ 	.word	0x000000a8


	//----- nvinfo : EIATTR_FRAME_SIZE
	.align		4
.L_56:
        /*00fc*/ 	.byte	0x04, 0x11
        /*00fe*/ 	.short	(.L_58 - .L_57)
	.align		4
.L_57:
        /*0100*/ 	.word	index@(_ZN7cutlass13device_kernelIN5flash11enable_sm90INS1_16FlashAttnBwdSm90INS1_25CollectiveMainloopBwdSm90ILi2ELi1ELi1EN4cute5tupleIJNS5_1CILi1EEES8_S8_EEENS6_IJNS7_ILi64EEENS7_ILi80EEENS7_ILi256EEEEEENS_6half_tEfNS_4arch4Sm90ELb0ELb1ELb0ELb0ELb0ELb0ELb1ELb1ELi2ELi1ELi1ELi1ELb0EEENS1_24CollectiveEpilogueBwdGQAISD_fSG_Li256ELb0ELb0EEENS1_19SingleTileSchedulerILb0ELb0ELb0ELi80EEEEEEEEEvNT_6ParamsE)
        /*0104*/ 	.word	0x00000008


	//----- nvinfo : EIATTR_REGCOUNT
	.align		4
.L_58:
        /*0108*/ 	.byte	0x04, 0x2f
        /*010a*/ 	.short	(.L_60 - .L_59)
	.align		4
.L_59:
        /*010c*/ 	.word	index@(_ZN7cutlass13device_kernelIN5flash11enable_sm90INS1_16FlashAttnBwdSm90INS1_25CollectiveMainloopBwdSm90ILi2ELi1ELi1EN4cute5tupleIJNS5_1CILi1EEES8_S8_EEENS6_IJNS7_ILi64EEENS7_ILi80EEENS7_ILi256EEEEEENS_6half_tEfNS_4arch4Sm90ELb0ELb1ELb0ELb0ELb0ELb0ELb1ELb1ELi2ELi1ELi1ELi1ELb0EEENS1_21CollectiveEpilogueBwdISD_SE_SG_Li256ELb0ELb1ELi2EEENS1_19SingleTileSchedulerILb0ELb0ELb0ELi80EEEEEEEEEvNT_6ParamsE)
        /*0110*/ 	.word	0x000000a8


	//----- nvinfo : EIATTR_FRAME_SIZE
	.align		4
.L_60:
        /*0114*/ 	.byte	0x04, 0x11
        /*0116*/ 	.short	(.L_62 - .L_61)
	.align		4
.L_61:
        /*0118*/ 	.word	index@(_ZN7cutlass13device_kernelIN5flash11enable_sm90INS1_16FlashAttnBwdSm90INS1_25CollectiveMainloopBwdSm90ILi2ELi1ELi1EN4cute5tupleIJNS5_1CILi1EEES8_S8_EEENS6_IJNS7_ILi64EEENS7_ILi80EEENS7_ILi256EEEEEENS_6half_tEfNS_4arch4Sm90ELb0ELb1ELb0ELb0ELb0ELb0ELb1ELb1ELi2ELi1ELi1ELi1ELb0EEENS1_21CollectiveEpilogueBwdISD_SE_SG_Li256ELb0ELb1ELi2EEENS1_19SingleTileSchedulerILb0ELb0ELb0ELi80EEEEEEEEEvNT_6ParamsE)
        /*011c*/ 	.word	0x00000008


	//----- nvinfo : EIATTR_REGCOUNT
	.align		4
.L_62:
        /*0120*/ 	.byte	0x04, 0x2f
        /*0122*/ 	.short	(.L_64 - .L_63)
	.align		4
.L_63:
        /*0124*/ 	.word	index@(_ZN7cutlass13device_kernelIN5flash11enable_sm90INS1_16FlashAttnBwdSm90INS1_25CollectiveMainloopBwdSm90ILi2ELi1ELi1EN4cute5tupleIJNS5_1CILi1EEES8_S8_EEENS6_IJNS7_ILi64EEENS7_ILi80EEENS7_ILi256EEEEEENS_6half_tEfNS_4arch4Sm90ELb0ELb0ELb0ELb1ELb0ELb0ELb1ELb1ELi2ELi1ELi1ELi1ELb0EEENS1_24CollectiveEpilogueBwdGQAISD_fSG_Li256ELb1ELb0EEENS1_19SingleTileSchedulerILb1ELb0ELb0ELi80EEEEEEEEEvNT_6ParamsE)
        /*0128*/ 	.word	0x000000a8


	//----- nvinfo : EIATTR_FRAME_SIZE
	.align		4
.L_64:
        /*012c*/ 	.byte	0x04, 0x11
        /*012e*/ 	.short	(.L_66 - .L_65)
	.align		4
.L_65:
        /*0130*/ 	.word	index@(_ZN7cutlass13device_kernelIN5flash11enable_sm90INS1_16FlashAttnBwdSm90INS1_25CollectiveMainloopBwdSm90ILi2ELi1ELi1EN4cute5tupleIJNS5_1CILi1EEES8_S8_EEENS6_IJNS7_ILi64EEENS7_ILi80EEENS7_ILi256EEEEEENS_6half_tEfNS_4arch4Sm90ELb0ELb0ELb0ELb1ELb0ELb0ELb1ELb1ELi2ELi1ELi1ELi1ELb0EEENS1_24CollectiveEpilogueBwdGQAISD_fSG_Li256ELb1ELb0EEENS1_19SingleTileSchedulerILb1ELb0ELb0ELi80EEEEEEEEEvNT_6ParamsE)
        /*0134*/ 	.word	0x00000010


	//----- nvinfo : EIATTR_REGCOUNT
	.align		4
.L_66:
        /*0138*/ 	.byte	0x04, 0x2f
        /*013a*/ 	.short	(.L_68 - .L_67)
	.align		4
.L_67:
        /*013c*/ 	.word	index@(_ZN7cutlass13device_kernelIN5flash11enable_sm90INS1_16FlashAttnBwdSm90INS1_25CollectiveMainloopBwdSm90ILi2ELi1ELi1EN4cute5tupleIJNS5_1CILi1EEES8_S8_EEENS6_IJNS7_ILi64EEENS7_ILi80EEENS7_ILi256EEEEEENS_6half_tEfNS_4arch4Sm90ELb0ELb0ELb0ELb1ELb0ELb0ELb1ELb1ELi2ELi1ELi1ELi1ELb0EEENS1_21CollectiveEpilogueBwdISD_SE_SG_Li256ELb1ELb1ELi2EEENS1_19SingleTileSchedulerILb1ELb0ELb0ELi80EEEEEEEEEvNT_6ParamsE)
        /*0140*/ 	.word	0x000000a8


	//----- nvinfo : EIATTR_FRAME_SIZE
	.align		4
.L_68:
        /*0144*/ 	.byte	0x04, 0x11
        /*0146*/ 	.short	(.L_70 - .L_69)
	.align		4
.L_69:
        /*0148*/ 	.word	index@(_ZN7cutlass13device_kernelIN5flash11enable_sm90INS1_16FlashAttnBwdSm90INS1_25CollectiveMainloopBwdSm90ILi2ELi1ELi1EN4cute5tupleIJNS5_1CILi1EEES8_S8_EEENS6_IJNS7_ILi64EEENS7_ILi80EEENS7_ILi256EEEEEENS_6half_tEfNS_4arch4Sm90ELb0ELb0ELb0ELb1ELb0ELb0ELb1ELb1ELi2ELi1ELi1ELi1ELb0EEENS1_21CollectiveEpilogueBwdISD_SE_SG_Li256ELb1ELb1ELi2EEENS1_19SingleTileSchedulerILb1ELb0ELb0ELi80EEEEEEEEEvNT_6ParamsE)
        /*014c*/ 	.word	0x00000010


	//----- nvinfo : EIATTR_REGCOUNT
	.align		4
.L_70:
        /*0150*/ 	.byte	0x04, 0x2f
        /*0152*/ 	.short	(.L_72 - .L_71)
	.align		4
.L_71:
        /*0154*/ 	.word	index@(_ZN7cutlass13device_kernelIN5flash11enable_sm90INS1_16FlashAttnBwdSm90INS1_25CollectiveMainloopBwdSm90ILi2ELi1ELi1EN4cute5tupleIJNS5_1CILi1EEES8_S8_EEENS6_IJNS7_ILi64EEENS7_ILi80EEENS7_ILi256EEEEEENS_6half_tEfNS_4arch4Sm90ELb0ELb0ELb0ELb0ELb0ELb0ELb1ELb1ELi2ELi1ELi1ELi1ELb0EEENS1_24CollectiveEpilogueBwdGQAISD_fSG_Li256ELb0ELb0EEENS1_19SingleTileSchedulerILb0ELb0ELb0ELi80EEEEEEEEEvNT_6ParamsE)
        /*0158*/ 	.word	0x000000a8


	//----- nvinfo : EIATTR_FRAME_SIZE
	.align		4
.L_72:
        /*015c*/ 	.byte	0x04, 0x11
        /*015e*/ 	.short	(.L_74 - .L_73)
	.align		4
.L_73:
        /*0160*/ 	.word	index@(_ZN7cutlass13device_kernelIN5flash11enable_sm90INS1_16FlashAttnBwdSm90INS1_25CollectiveMainloopBwdSm90ILi2ELi1ELi1EN4cute5tupleIJNS5_1CILi1EEES8_S8_EEENS6_IJNS7_ILi64EEENS7_ILi80EEENS7_ILi256EEEEEENS_6half_tEfNS_4arch4Sm90ELb0ELb0ELb0ELb0ELb0ELb0ELb1ELb1ELi2ELi1ELi1ELi1ELb0EEENS1_24CollectiveEpilogueBwdGQAISD_fSG_Li256ELb0ELb0EEENS1_19SingleTileSchedulerILb0ELb0ELb0ELi80EEEEEEEEEvNT_6ParamsE)
        /*0164*/ 	.word	0x00000008


	//----- nvinfo : EIATTR_REGCOUNT
	.align		4
.L_74:
        /*0168*/ 	.byte	0x04, 0x2f
        /*016a*/ 	.short	(.L_76 - .L_75)
	.align		4
.L_75:
        /*016c*/ 	.word	index@(_ZN7cutlass13device_kernelIN5flash11enable_sm90INS1_16FlashAttnBwdSm90INS1_25CollectiveMainloopBwdSm90ILi2ELi1ELi1EN4cute5tupleIJNS5_1CILi1EEES8_S8_EEENS6_IJNS7_ILi64EEENS7_ILi80EEENS7_ILi256EEEEEENS_6half_tEfNS_4arch4Sm90ELb0ELb0ELb0ELb0ELb0ELb0ELb1ELb1ELi2ELi1ELi1ELi1ELb0EEENS1_21CollectiveEpilogueBwdISD_SE_SG_Li256ELb0ELb1ELi2EEENS1_19SingleTileSchedulerILb0ELb0ELb0ELi80EEEEEEEEEvNT_6ParamsE)
        /*0170*/ 	.word	0x000000a8


	//----- nvinfo : EIATTR_FRAME_SIZE
	.align		4
.L_76:
        /*0174*/ 	.byte	0x04, 0x11
        /*0176*/ 	.short	(.L_78 - .L_77)
	.align		4
.L_77:
        /*0178*/ 	.word	index@(_ZN7cutlass13device_kernelIN5flash11enable_sm90INS1_16FlashAttnBwdSm90INS1_25CollectiveMainloopBwdSm90ILi2ELi1ELi1EN4cute5tupleIJNS5_1CILi1EEES8_S8_EEENS6_IJNS7_ILi64EEENS7_ILi80EEENS7_ILi256EEEEEENS_6half_tEfNS_4arch4Sm90ELb0ELb0ELb0ELb0ELb0ELb0ELb1ELb1ELi2ELi1ELi1ELi1ELb0EEENS1_21CollectiveEpilogueBwdISD_SE_SG_Li256ELb0ELb1ELi2EEENS1_19SingleTileSchedulerILb0ELb0ELb0ELi80EEEEEEEEEvNT_6ParamsE)
        /*017c*/ 	.word	0x00000008


	//----- nvinfo : EIATTR_MIN_STACK_SIZE
	.align		4
.L_78:
        /*0180*/ 	.byte	0x04, 0x12
        /*0182*/ 	.short	(.L_80 - .L_79)
	.align		4
.L_79:
        /*0184*/ 	.word	index@(_ZN7cutlass13device_kernelIN5flash11enable_sm90INS1_16FlashAttnBwdSm90INS1_25CollectiveMainloopBwdSm90ILi2ELi1ELi1EN4cute5tupleIJNS5_1CILi1EEES8_S8_EEENS6_IJNS7_ILi64EEENS7_ILi80EEENS7_ILi256EEEEEENS_6half_tEfNS_4arch4Sm90ELb0ELb0ELb0ELb0ELb0ELb0ELb1ELb1ELi2ELi1ELi1ELi1ELb0EEENS1_21CollectiveEpilogueBwdISD_SE_SG_Li256ELb0ELb1ELi2EEENS1_19SingleTileSchedulerILb0ELb0ELb0ELi80EEEEEEEEEvNT_6ParamsE)
        /*0188*/ 	.word	0x00000008


	//----- nvinfo : EIATTR_MIN_STACK_SIZE
	.align		4
.L_80:
        /*018c*/ 	.byte	0x04, 0x12
        /*018e*/ 	.short	(.L_82 - .L_81)
	.align		4
.L_81:
        /*0190*/ 	.word	index@(_ZN7cutlass13device_kernelIN5flash11enable_sm90INS1_16FlashAttnBwdSm90INS1_25CollectiveMainloopBwdSm90ILi2ELi1ELi1EN4cute5tupleIJNS5_1CILi1EEES8_S8_EEENS6_IJNS7_ILi64EEENS7_ILi80EEENS7_ILi256EEEEEENS_6half_tEfNS_4arch4Sm90ELb0ELb0ELb0ELb0ELb0ELb0ELb1ELb1ELi2ELi1ELi1ELi1ELb0EEENS1_24CollectiveEpilogueBwdGQAISD_fSG_Li256ELb0ELb0EEENS1_19SingleTileSchedulerILb0ELb0ELb0ELi80EEEEEEEEEvNT_6ParamsE)
        /*0194*/ 	.word	0x00000008


	//----- nvinfo : EIATTR_MIN_STACK_SIZE
	.align		4
.L_82:
        /*0198*/ 	.byte	0x04, 0x12
        /*019a*/ 	.short	(.L_84 - .L_83)
	.align		4
.L_83:
        /*019c*/ 	.word	index@(_ZN7cutlass13device_kernelIN5flash11enable_sm90INS1_16FlashAttnBwdSm90INS1_25CollectiveMainloopBwdSm90ILi2ELi1ELi1EN4cute5tupleIJNS5_1CILi1EEES8_S8_EEENS6_IJNS7_ILi64EEENS7_ILi80EEENS7_ILi256EEEEEENS_6half_tEfNS_4arch4Sm90ELb0ELb0ELb0ELb1ELb0ELb0ELb1ELb1ELi2ELi1ELi1ELi1ELb0EEENS1_21CollectiveEpilogueBwdISD_SE_SG_Li256ELb1ELb1ELi2EEENS1_19SingleTileSchedulerILb1ELb0ELb0ELi80EEEEEEEEEvNT_6ParamsE)
        /*01a0*/ 	.word	0x00000010


	//----- nvinfo : EIATTR_MIN_STACK_SIZE
	.align		4
.L_84:
        /*01a4*/ 	.byte	0x04, 0x12
        /*01a6*/ 	.short	(.L_86 - .L_85)
	.align		4
.L_85:
        /*01a8*/ 	.word	index@(_ZN7cutlass13device_kernelIN5flash11enable_sm90INS1_16FlashAttnBwdSm90INS1_25CollectiveMainloopBwdSm90ILi2ELi1ELi1EN4cute5tupleIJNS5_1CILi1EEES8_S8_EEENS6_IJNS7_ILi64EEENS7_ILi80EEENS7_ILi256EEEEEENS_6half_tEfNS_4arch4Sm90ELb0ELb0ELb0ELb1ELb0ELb0ELb1ELb1ELi2ELi1ELi1ELi1ELb0EEENS1_24CollectiveEpilogueBwdGQAISD_fSG_Li256ELb1ELb0EEENS1_19SingleTileSchedulerILb1ELb0ELb0ELi80EEEEEEEEEvNT_6ParamsE)
        /*01ac*/ 	.word	0x00000010


	//----- nvinfo : EIATTR_MIN_STACK_SIZE
	.align		4
.L_86:
        /*01b0*/ 	.byte	0x04, 0x12
        /*01b2*/ 	.short	(.L_88 - .L_87)
	.align		4
.L_87:
        /*01b4*/ 	.word	index@(_ZN7cutlass13device_kernelIN5flash11enable_sm90INS1_16FlashAttnBwdSm90INS1_25CollectiveMainloopBwdSm90ILi2ELi1ELi1EN4cute5tupleIJNS5_1CILi1EEES8_S8_EEENS6_IJNS7_ILi64EEENS7_ILi80EEENS7_ILi256EEEEEENS_6half_tEfNS_4arch4Sm90ELb0ELb1ELb0ELb0ELb0ELb0ELb1ELb1ELi2ELi1ELi1ELi1ELb0EEENS1_21CollectiveEpilogueBwdISD_SE_SG_Li256ELb0ELb1ELi2EEENS1_19SingleTileSchedulerILb0ELb0ELb0ELi80EEEEEEEEEvNT_6ParamsE)
        /*01b8*/ 	.word	0x00000008


	//----- nvinfo : EIATTR_MIN_STACK_SIZE
	.align		4
.L_88:
        /*01bc*/ 	.byte	0x04, 0x12
        /*01be*/ 	.short	(.L_90 - .L_89)
	.align		4
.L_89:
        /*01c0*/ 	.word	index@(_ZN7cutlass13device_kernelIN5flash11enable_sm90INS1_16FlashAttnBwdSm90INS1_25CollectiveMainloopBwdSm90ILi2ELi1ELi1EN4cute5tupleIJNS5_1CILi1EEES8_S8_EEENS6_IJNS7_ILi64EEENS7_ILi80EEENS7_ILi256EEEEEENS_6half_tEfNS_4arch4Sm90ELb0ELb1ELb0ELb0ELb0ELb0ELb1ELb1ELi2ELi1ELi1ELi1ELb0EEENS1_24CollectiveEpilogueBwdGQAISD_fSG_Li256ELb0ELb0EEENS1_19SingleTileSchedulerILb0ELb0ELb0ELi80EEEEEEEEEvNT_6ParamsE)
        /*01c4*/ 	.word	0x00000008


	//----- nvinfo : EIATTR_MIN_STACK_SIZE
	.align		4
.L_90:
        /*01c8*/ 	.byte	0x04, 0x12
        /*01ca*/ 	.short	(.L_92 - .L_91)
	.align		4
.L_91:
        /*01cc*/ 	.word	index@(_ZN7cutlass13device_kernelIN5flash11enable_sm90INS1_16FlashAttnBwdSm90INS1_25CollectiveMainloopBwdSm90ILi2ELi1ELi1EN4cute5tupleIJNS5_1CILi1EEES8_S8_EEENS6_IJNS7_ILi64EEENS7_ILi80EEENS7_ILi256EEEEEENS_6half_tEfNS_4arch4Sm90ELb0ELb1ELb0ELb1ELb0ELb0ELb1ELb1ELi2ELi1ELi1ELi1ELb0EEENS1_21CollectiveEpilogueBwdISD_SE_SG_Li256ELb1ELb1ELi2EEENS1_19SingleTileSchedulerILb1ELb0ELb0ELi80EEEEEEEEEvNT_6ParamsE)
        /*01d0*/ 	.word	0x00000008


	//----- nvinfo : EIATTR_MIN_STACK_SIZE
	.align		4
.L_92:
        /*01d4*/ 	.byte	0x04, 0x12
        /*01d6*/ 	.short	(.L_94 - .L_93)
	.align		4
.L_93:
        /*01d8*/ 	.word	index@(_ZN7cutlass13device_kernelIN5flash11enable_sm90INS1_16FlashAttnBwdSm90INS1_25CollectiveMainloopBwdSm90ILi2ELi1ELi1EN4cute5tupleIJNS5_1CILi1EEES8_S8_EEENS6_IJNS7_ILi64EEENS7_ILi80EEENS7_ILi256EEEEEENS_6half_tEfNS_4arch4Sm90ELb0ELb1ELb0ELb1ELb0ELb0ELb1ELb1ELi2ELi1ELi1ELi1ELb0EEENS1_24CollectiveEpilogueBwdGQAISD_fSG_Li256ELb1ELb0EEENS1_19SingleTileSchedulerILb1ELb0ELb0ELi80EEEEEEEEEvNT_6ParamsE)
        /*01dc*/ 	.word	0x00000008


	//----- nvinfo : EIATTR_MIN_STACK_SIZE
	.align		4
.L_94:
        /*01e0*/ 	.byte	0x04, 0x12
        /*01e2*/ 	.short	(.L_96 - .L_95)
	.align		4
.L_95:
        /*01e4*/ 	.word	index@(_ZN7cutlass13device_kernelIN5flash11enable_sm90INS1_16FlashAttnBwdSm90INS1_25CollectiveMainloopBwdSm90ILi2ELi1ELi1EN4cute5tupleIJNS5_1CILi1EEES8_S8_EEENS6_IJNS7_ILi64EEENS7_ILi80EEENS7_ILi256EEEEEENS_6half_tEfNS_4arch4Sm90ELb1ELb0ELb0ELb0ELb0ELb0ELb1ELb1ELi2ELi1ELi1ELi1ELb0EEENS1_21CollectiveEpilogueBwdISD_SE_SG_Li256ELb0ELb1ELi2EEENS1_25SingleTileBwdLPTSchedulerILb0ELi80ELb0EEEEEEEEEvNT_6ParamsE)
        /*01e8*/ 	.word	0x00000010


	//----- nvinfo : EIATTR_MIN_STACK_SIZE
	.align		4
.L_96:
        /*01ec*/ 	.byte	0x04, 0x12
        /*01ee*/ 	.short	(.L_98 - .L_97)
	.align		4
.L_97:
        /*01f0*/ 	.word	index@(_ZN7cutlass13device_kernelIN5flash11enable_sm90INS1_16FlashAttnBwdSm90INS1_25CollectiveMainloopBwdSm90ILi2ELi1ELi1EN4cute5tupleIJNS5_1CILi1EEES8_S8_EEENS6_IJNS7_ILi64EEENS7_ILi80EEENS7_ILi256EEEEEENS_6half_tEfNS_4arch4Sm90ELb1ELb0ELb0ELb0ELb0ELb0ELb1ELb1ELi2ELi1ELi1ELi1ELb0EEENS1_24CollectiveEpilogueBwdGQAISD_fSG_Li256ELb0ELb0EEENS1_25SingleTileBwdLPTSchedulerILb0ELi80ELb0EEEEEEEEEvNT_6ParamsE)
        /*01f4*/ 	.word	0x00000010


	//----- nvinfo : EIATTR_MIN_STACK_SIZE
	.align		4
.L_98:
        /*01f8*/ 	.byte	0x04, 0x12
        /*01fa*/ 	.short	(.L_100 - .L_99)
	.align		4
.L_99:
        /*01fc*/ 	.word	index@(_ZN7cutlass13device_kernelIN5flash22FlashAttnBwdPreprocessIN4cute5tupleIJNS3_1CILi64EEENS5_ILi256EEEEEENS_6half_tEfNS_4arch4Sm90ELb1ELb0EEEEEvNT_6ParamsE)
        /*0200*/ 	.word	0x00000000


	//----- nvinfo : EIATTR_MIN_STACK_SIZE
	.align		4
.L_100:
        /*0204*/ 	.byte	0x04, 0x12
        /*0206*/ 	.short	(.L_102 - .L_101)
	.align		4
.L_101:
        /*0208*/ 	.word	index@(_ZN7cutlass13device_kernelIN5flash11enable_sm90INS1_16FlashAttnBwdSm90INS1_25CollectiveMainloopBwdSm90ILi2ELi1ELi1EN4cute5tupleIJNS5_1CILi1EEES8_S8_EEENS6_IJNS7_ILi64EEENS7_ILi80EEENS7_ILi256EEEEEENS_6half_tEfNS_4arch4Sm90ELb1ELb0ELb0ELb1ELb0ELb0ELb1ELb1ELi2ELi1ELi1ELi1ELb0EEENS1_21CollectiveEpilogueBwdISD_SE_SG_Li256ELb1ELb1ELi2EEENS1_25SingleTileBwdLPTSchedulerILb1ELi80ELb0EEEEEEEEEvNT_6ParamsE)
        /*020c*/ 	.word	0x00000010


	//----- nvinfo : EIATTR_MIN_STACK_SIZE
	.align		4
.L_102:
        /*0210*/ 	.byte	0x04, 0x12
        /*0212*/ 	.short	(.L_104 - .L_103)
	.align		4
.L_103:
        /*0214*/ 	.word	index@(_ZN7cutlass13device_kernelIN5flash32FlashAttnBwdPostprocessConvertdQIN4cute5tupleIJNS3_1CILi80EEENS5_ILi256EEEEEENS_6half_tEfNS_4arch4Sm90ELi256ENS3_8TiledMMAINS3_8MMA_AtomIJNS3_4SM904GMMA25MMA_64x16x16_F32F16F16_SSILNSF_5MajorE1ELSH_1ELNSF_7ScaleInE1ELSI_1EEEEEENS3_6LayoutINS4_IJNS5_ILi2EEENS5_ILi1EEESN_EEENS4_IJSN_NS5_ILi0EEESP_EEEEENS4_IJNS3_10UnderscoreESS_SS_EEEEELb1EEEEEvNT_6ParamsE)
        /*0218*/ 	.word	0x00000000


	//----- nvinfo : EIATTR_MIN_STACK_SIZE
	.align		4
.L_104:
        /*021c*/ 	.byte	0x04, 0x12
        /*021e*/ 	.short	(.L_106 - .L_105)
	.align		4
.L_105:
        /*0220*/ 	.word	index@(_ZN7cutlass13device_kernelIN5flash32FlashAttnBwdPostprocessConvertdQIN4cute5tupleIJNS3_1CILi64EEENS5_ILi256EEEEEENS_6half_tEfNS_4arch4Sm90ELi256ENS3_8TiledMMAINS3_8MMA_AtomIJNS3_4SM904GMMA25MMA_64x64x16_F32F16F16_SSILNSF_5MajorE1ELSH_0ELNSF_7ScaleInE1ELSI_1EEEEEENS3_6LayoutINS4_IJNS5_ILi2EEENS5_ILi1EEESN_EEENS4_IJSN_NS5_ILi0EEESP_EEEEENS4_IJNS3_10UnderscoreESS_SS_EEEEELb1EEEEEvNT_6ParamsE)
        /*0224*/ 	.word	0x00000000


	//----- nvinfo : EIATTR_MIN_STACK_SIZE
	.align		4
.L_106:
        /*0228*/ 	.byte	0x04, 0x12
        /*022a*/ 	.short	(.L_108 - .L_107)
	.align		4
.L_107:
        /*022c*/ 	.word	index@(_ZN7cutlass13device_kernelIN5flash11enable_sm90INS1_16FlashAttnBwdSm90INS1_25CollectiveMainloopBwdSm90ILi2ELi1ELi1EN4cute5tupleIJNS5_1CILi1EEES8_S8_EEENS6_IJNS7_ILi64EEENS7_ILi80EEENS7_ILi256EEEEEENS_6half_tEfNS_4arch4Sm90ELb1ELb0ELb0ELb1ELb0ELb0ELb1ELb1ELi2ELi1ELi1ELi1ELb0EEENS1_24CollectiveEpilogueBwdGQAISD_fSG_Li256ELb1ELb0EEENS1_25SingleTileBwdLPTSchedulerILb1ELi80ELb0EEEEEEEEEvNT_6ParamsE)
        /*0230*/ 	.word	0x00000008


	//----- nvinfo : EIATTR_MIN_STACK_SIZE
	.align		4
.L_108:
        /*0234*/ 	.byte	0x04, 0x12
        /*0236*/ 	.short	(.L_110 - .L_109)
	.align		4
.L_109:
        /*0238*/ 	.word	index@(_ZN7cutlass13device_kernelIN5flash22FlashAttnBwdPreprocessIN4cute5tupleIJNS3_1CILi64EEENS5_ILi256EEEEEENS_6half_tEfNS_4arch4Sm90ELb1ELb1EEEEEvNT_6ParamsE)
        /*023c*/ 	.word	0x00000000
.L_110:


//--------------------- .nv.compat                --------------------------
	.section	.nv.compat,"",@"SHT_CUDA_COMPAT_INFO"
	.align	4
        /*0000*/ 	.byte	0x02, 0x09, 0x01, 0x00, 0x02, 0x02, 0x04, 0x00, 0x02, 0x05, 0x05, 0x00, 0x03, 0x07, 0x01, 0x01
        /*0010*/ 	.byte	0x02, 0x03, 0x01, 0x00, 0x02, 0x06, 0x01, 0x00, 0x04, 0x0b, 0x08, 0x00, 0x00, 0x00, 0x00, 0x00
        /*0020*/ 	.byte	0x00, 0x00, 0x00, 0x00


//--------------------- .nv.info._ZN7cutlass13device_kernelIN5flash11enable_sm90INS1_16FlashAttnBwdSm90INS1_25CollectiveMainloopBwdSm90ILi2ELi1ELi1EN4cute5tupleIJNS5_1CILi1EEES8_S8_EEENS6_IJNS7_ILi64EEENS7_ILi80EEENS7_ILi256EEEEEENS_6half_tEfNS_4arch4Sm90ELb0ELb0ELb0ELb0ELb0ELb0ELb1ELb1ELi2ELi1ELi1ELi1ELb0EEENS1_21CollectiveEpilogueBwdISD_SE_SG_Li256ELb0ELb1ELi2EEENS1_19SingleTileSchedulerILb0ELb0ELb0ELi80EEEEEEEEEvNT_6ParamsE --------------------------
	.section	.nv.info._ZN7cutlass13device_kernelIN5flash11enable_sm90INS1_16FlashAttnBwdSm90INS1_25CollectiveMainloopBwdSm90ILi2ELi1ELi1EN4cute5tupleIJNS5_1CILi1EEES8_S8_EEENS6_IJNS7_ILi64EEENS7_ILi80EEENS7_ILi256EEEEEENS_6half_tEfNS_4arch4Sm90ELb0ELb0ELb0ELb0ELb0ELb0ELb1ELb1ELi2ELi1ELi1ELi1ELb0EEENS1_21CollectiveEpilogueBwdISD_SE_SG_Li256ELb0ELb1ELi2EEENS1_19SingleTileSchedulerILb0ELb0ELb0ELi80EEEEEEEEEvNT_6ParamsE,"",@"SHT_CUDA_INFO"
	.sectionflags	@""
	.align	4


	//----- nvinfo : EIATTR_CUDA_API_VERSION
	.align		4
        /*0000*/ 	.byte	0x04, 0x37
        /*0002*/ 	.short	(.L_112 - .L_111)
.L_111:
        /*0004*/ 	.word	0x00000082


	//----- nvinfo : EIATTR_KPARAM_INFO
	.align		4
.L_112:
        /*0008*/ 	.byte	0x04, 0x17
        /*000a*/ 	.short	(.L_114 - .L_113)
.L_113:
        /*000c*/ 	.word	0x00000000
        /*0010*/ 	.short	0x0000
        /*0012*/ 	.short	0x0070
        /*0014*/ 	.byte	0x00, 0xf0, 0x01, 0x24


	//----- nvinfo : EIATTR_SPARSE_MMA_MASK
	.align		4
.L_114:
        /*0018*/ 	.byte	0x03, 0x50
        /*001a*/ 	.short	0x0000


	//----- nvinfo : EIATTR_MAXREG_COUNT
	.align		4
        /*001c*/ 	.byte	0x03, 0x1b
        /*001e*/ 	.short	0x00a8


	//----- nvinfo : EIATTR_NUM_BARRIERS
	.align		4
        /*0020*/ 	.byte	0x02, 0x4c
        /*0022*/ 	.byte	0x0a
	.zero		1


	//----- nvinfo : EIATTR_EXTERNS
	.align		4
        /*0024*/ 	.byte	0x04, 0x0f
        /*0026*/ 	.short	(.L_116 - .L_115)


	//   ....[0]....
	.align		4
.L_115:
        /*0028*/ 	.word	index@(__assertfail)


	//----- nvinfo : EIATTR_ANNOTATIONS
	.align		4
.L_116:
        /*002c*/ 	.byte	0x04, 0x55
        /*002e*/ 	.short	(.L_118 - .L_117)


	//   ....[0]....
.L_117:
        /*0030*/ 	.word	0x00000001
        /*0034*/ 	.byte	0x00, 0xb6, 0x00, 0x00, 0x01, 0x00, 0x00, 0x00, 0x60, 0xb6, 0x00, 0x00


	//----- nvinfo : EIATTR_MERCURY_ISA_VERSION
	.align		4
.L_118:
        /*0040*/ 	.byte	0x03, 0x5f
        /*0042*/ 	.short	0x0101


	//----- nvinfo : EIATTR_INT_WARP_WIDE_INSTR_OFFSETS
	.align		4
        /*0044*/ 	.byte	0x04, 0x31
        /*0046*/ 	.short	(.L_120 - .L_119)


	//   ....[0]....
.L_119:
        /*0048*/ 	.word	0x000001e0


	//   ....[1]....
        /*004c*/ 	.word	0x00000290


	//----- nvinfo : EIATTR_COOP_GROUP_MASK_REGIDS
	.align		4
.L_120:
        /*0050*/ 	.byte	0x04, 0x29
        /*0052*/ 	.short	(.L_122 - .L_121)


	//   ....[0]....
.L_121:
        /*0054*/ 	.word	0xffffffff


	//   ....[1]....
        /*0058*/ 	.word	0xffffffff


	//   ....[2]....
        /*005c*/ 	.word	0xffffffff


	//   ....[3]....
        /*0060*/ 	.word	0xffffffff


	//   ....[4]....
        /*0064*/ 	.word	0xffffffff


	//   ....[5]....
        /*0068*/ 	.word	0xffffffff


	//   ....[6]....
        /*006c*/ 	.word	0xffffffff


	//----- nvinfo : EIATTR_COOP_GROUP_INSTR_OFFSETS
	.align		4
.L_122:
        /*0070*/ 	.byte	0x04, 0x28
        /*0072*/ 	.short	(.L_124 - .L_123)


	//   ....[0]....
.L_123:
        /*0074*/ 	.word	0x00000060


	//   ....[1]....
        /*0078*/ 	.word	0x000001f0


	//   ....[2]....
        /*007c*/ 	.word	0x000002a0


	//   ....[3]....
        /*0080*/ 	.word	0x00000400


	//   ....[4]....
        /*0084*/ 	.word	0x000006d0


	//   ....[5]....
        /*0088*/ 	.word	0x0000a330


	//   ....[6]....
        /*008c*/ 	.word	0x0000aa90


	//----- nvinfo : EIATTR_REG_RECONFIG
	.align		4
.L_124:
        /*0090*/ 	.byte	0x01, 0x54
	.zero		2


	//----- nvinfo : EIATTR_SYSCALL_OFFSETS
	.align		4
        /*0094*/ 	.byte	0x04, 0x46
        /*0096*/ 	.short	(.L_126 - .L_125)


	//   ....[0]....
.L_125:
        /*0098*/ 	.word	0x00009b30


	//   ....[1]....
        /*009c*/ 	.word	0x00009c70


	//   ....[2]....
        /*00a0*/ 	.word	0x00009d90


	//   ....[3]....
        /*00a4*/ 	.word	0x00009eb0


	//----- nvinfo : EIATTR_MBARRIER_INSTR_OFFSETS
	.align		4
.L_126:
        /*00a8*/ 	.byte	0x04, 0x39
        /*00aa*/ 	.short	(.L_128 - .L_127)


	//   ....[0]....
.L_127:
        /*00ac*/ 	.word	0x000002c0
        /*00b0*/ 	.word	0x000000ff
        /*00b4*/ 	.word	0x00031800
        /*00b8*/ 	.short	0x0100
        /*00ba*/ 	.byte	0x06
	.zero		1


	//   ....[1]....
        /*00bc*/ 	.word	0x000003b0
        /*00c0*/ 	.word	0x000000ff
        /*00c4*/ 	.word	0x00031810
        /*00c8*/ 	.short	0x0100
        /*00ca*/ 	.byte	0x08
	.zero		1


	//   ....[2]....
        /*00cc*/ 	.word	0x000003c0
        /*00d0*/ 	.word	0x000000ff
        /*00d4*/ 	.word	0x00031820
        /*00d8*/ 	.short	0x0100
        /*00da*/ 	.byte	0x08
	.zero		1


	//   ....[3]....
        /*00dc*/ 	.word	0x000003d0
        /*00e0*/ 	.word	0x000000ff
        /*00e4*/ 	.word	0x00031818
        /*00e8*/ 	.short	0x0100
        /*00ea*/ 	.byte	0x08
	.zero		1


	//   ....[4]....
        /*00ec*/ 	.word	0x000003e0
        /*00f0*/ 	.word	0x000000ff
        /*00f4*/ 	.word	0x00031828
        /*00f8*/ 	.short	0x0100
        /*00fa*/ 	.byte	0x08
	.zero		1


	//   ....[5]....
        /*00fc*/ 	.word	0x00000510
        /*0100*/ 	.word	0x000000ff
        /*0104*/ 	.word	0x00031830
        /*0108*/ 	.short	0x0100
        /*010a*/ 	.byte	0x08
	.zero		1


	//   ....[6]....
        /*010c*/ 	.word	0x00000520
        /*0110*/ 	.word	0x000000ff
        /*0114*/ 	.word	0x00031838
        /*0118*/ 	.short	0x0100
        /*011a*/ 	.byte	0x08
	.zero		1


	//   ....[7]....
        /*011c*/ 	.word	0x00000670
        /*0120*/ 	.word	0x000000ff
        /*0124*/ 	.word	0x00031800
        /*0128*/ 	.short	0x010a
        /*012a*/ 	.byte	0x3c
	.zero		1


	//   ....[8]....
        /*012c*/ 	.word	0x000006f0
        /*0130*/ 	.word	0x000000ff
        /*0134*/ 	.word	0x00031800
        /*0138*/ 	.short	0x010a
        /*013a*/ 	.byte	0x3c
	.zero		1


	//   ....[9]....
        /*013c*/ 	.word	0x00001080
        /*0140*/ 	.word	0x00000011
        /*0144*/ 	.word	0x00031810
        /*0148*/ 	.short	0x010a
        /*014a*/ 	.byte	0x3f
	.zero		1


	//   ....[10]....
        /*014c*/ 	.word	0x00001160
        /*0150*/ 	.word	0x00000011
        /*0154*/ 	.word	0x00031810
        /*0158*/ 	.short	0x010a
        /*015a*/ 	.byte	0x3f
	.zero		1


	//   ....[11]....
        /*015c*/ 	.word	0x000036d0
        /*0160*/ 	.word	0x000000ff
        /*0164*/ 	.word	0x00031830
        /*0168*/ 	.short	0x010a
        /*016a*/ 	.byte	0x3c
	.zero		1


	//   ....[12]....
        /*016c*/ 	.word	0x00003790
        /*0170*/ 	.word	0x000000ff
        /*0174*/ 	.word	0x00031830
        /*0178*/ 	.short	0x010a
        /*017a*/ 	.byte	0x3c
	.zero		1


	//   ....[13]....
        /*017c*/ 	.word	0x00008af0
        /*0180*/ 	.word	0x000000ff
        /*0184*/ 	.word	0x00000000
        /*0188*/ 	.short	0x0101
        /*018a*/ 	.byte	0x04
	.zero		1


	//   ....[14]....
        /*018c*/ 	.word	0x000094c0
        /*0190*/ 	.word	0x00000011
        /*0194*/ 	.word	0x00000000
        /*0198*/ 	.short	0x0101
        /*019a*/ 	.byte	0x3f
	.zero		1


	//   ....[15]....
        /*019c*/ 	.word	0x0000adb0
        /*01a0*/ 	.word	0x00000008
        /*01a4*/ 	.word	0x00031820
        /*01a8*/ 	.short	0x010a
        /*01aa*/ 	.byte	0x3f
	.zero		1


	//   ....[16]....
        /*01ac*/ 	.word	0x0000b580
        /*01b0*/ 	.word	0x00000008
        /*01b4*/ 	.word	0x00031838
        /*01b8*/ 	.short	0x010a
        /*01ba*/ 	.byte	0x3f
	.zero		1


	//   ....[17]....
        /*01bc*/ 	.word	0x0000b900
        /*01c0*/ 	.word	0x00000013
        /*01c4*/ 	.word	0x00031820
        /*01c8*/ 	.short	0x010a
        /*01ca*/ 	.byte	0x3f
	.zero		1


	//   ....[18]....
        /*01cc*/ 	.word	0x0000bcf0
        /*01d0*/ 	.word	0x00000008
        /*01d4*/ 	.word	0x00031838
        /*01d8*/ 	.short	0x010a
        /*01da*/ 	.byte	0x3f
	.zero		1


	//   ....[19]....
        /*01dc*/ 	.word	0x0000c1a0
        /*01e0*/ 	.word	0x00000005
        /*01e4*/ 	.word	0x00000000
        /*01e8*/ 	.short	0x010a
        /*01ea*/ 	.byte	0x3f
	.zero		1


	//   ....[20]....
        /*01ec*/ 	.word	0x0000c230
        /*01f0*/ 	.word	0x00000003
        /*01f4*/ 	.word	0x00000000
        /*01f8*/ 	.short	0x010a
        /*01fa*/ 	.byte	0x3f
	.zero		1


	//   ....[21]....
        /*01fc*/ 	.word	0x0000c280
        /*0200*/ 	.word	0x00000007
        /*0204*/ 	.word	0x00031838
        /*0208*/ 	.short	0x010a
        /*020a*/ 	.byte	0x3f
	.zero		1


	//   ....[22]....
        /*020c*/ 	.word	0x0000c2f0
        /*0210*/ 	.word	0x00000008
        /*0214*/ 	.word	0x00031800
        /*0218*/ 	.short	0x010a
        /*021a*/ 	.byte	0x3f
	.zero		1


	//   ....[23]....
        /*021c*/ 	.word	0x0000c340
        /*0220*/ 	.word	0x00000011
        /*0224*/ 	.word	0x00031810
        /*0228*/ 	.short	0x010a
        /*022a*/ 	.byte	0x3f
	.zero		1


	//   ....[24]....
        /*022c*/ 	.word	0x0000c390
        /*0230*/ 	.word	0x00000005
        /*0234*/ 	.word	0x00031830
        /*0238*/ 	.short	0x010a
        /*023a*/ 	.byte	0x3f
	.zero		1


	//   ....[25]....
        /*023c*/ 	.word	0x0000c3e0
        /*0240*/ 	.word	0x00000008
        /*0244*/ 	.word	0x00031820
        /*0248*/ 	.short	0x010a
        /*024a*/ 	.byte	0x3f
	.zero		1


	//   ....[26]....
        /*024c*/ 	.word	0x0000c430
        /*0250*/ 	.word	0x00000008
        /*0254*/ 	.word	0x00031838
        /*0258*/ 	.short	0x010a
        /*025a*/ 	.byte	0x3f
	.zero		1


	//   ....[27]....
        /*025c*/ 	.word	0x0000c490
        /*0260*/ 	.word	0x00000013
        /*0264*/ 	.word	0x00031820
        /*0268*/ 	.short	0x010a
        /*026a*/ 	.byte	0x3f
	.zero		1


	//   ....[28]....
        /*026c*/ 	.word	0x0000c4e0
        /*0270*/ 	.word	0x00000008
        /*0274*/ 	.word	0x00031838
        /*0278*/ 	.short	0x010a
        /*027a*/ 	.byte	0x3f
	.zero		1


	//   ....[29]....
        /*027c*/ 	.word	0x0000c5b0
        /*0280*/ 	.word	0x00000005
        /*0284*/ 	.word	0x00000000
        /*0288*/ 	.short	0x010a
        /*028a*/ 	.byte	0x3f
	.zero		1


	//   ....[30]....
        /*028c*/ 	.word	0x0000c600
        /*0290*/ 	.word	0x00000003
        /*0294*/ 	.word	0x00000000
        /*0298*/ 	.short	0x010a
        /*029a*/ 	.byte	0x3f
	.zero		1


	//----- nvinfo : EIATTR_NUM_MBARRIERS
	.align		4
.L_128:
        /*029c*/ 	.byte	0x03, 0x38
        /*029e*/ 	.short	0x0007


	//----- nvinfo : EIATTR_EXIT_INSTR_OFFSETS
	.align		4
        /*02a0*/ 	.byte	0x04, 0x1c
        /*02a2*/ 	.short	(.L_130 - .L_129)


	//   ....[0]....
.L_129:
        /*02a4*/ 	.word	0x00000610


	//   ....[1]....
        /*02a8*/ 	.word	0x0000aa50


	//   ....[2]....
        /*02ac*/ 	.word	0x0000aab0


	//   ....[3]....
        /*02b0*/ 	.word	0x0000c2d0


	//----- nvinfo : EIATTR_MAX_THREADS
	.align		4
.L_130:
        /*02b4*/ 	.byte	0x04, 0x05
        /*02b6*/ 	.short	(.L_132 - .L_131)
.L_131:
        /*02b8*/ 	.word	0x00000180
        /*02bc*/ 	.word	0x00000001
        /*02c0*/ 	.word	0x00000001


	//----- nvinfo : EIATTR_CRS_STACK_SIZE
	.align		4
.L_132:
        /*02c4*/ 	.byte	0x04, 0x1e
        /*02c6*/ 	.short	(.L_134 - .L_133)
.L_133:
        /*02c8*/ 	.word	0x00000000


	//----- nvinfo : EIATTR_CBANK_PARAM_SIZE
	.align		4
.L_134:
        /*02cc*/ 	.byte	0x03, 0x19
        /*02ce*/ 	.short	0x0970


	//----- nvinfo : EIATTR_PARAM_CBANK
	.align		4
        /*02d0*/ 	.byte	0x04, 0x0a
        /*02d2*/ 	.short	(.L_136 - .L_135)
	.align		4
.L_135:
        /*02d4*/ 	.word	index@(.nv.constant0._ZN7cutlass13device_kernelIN5flash11enable_sm90INS1_16FlashAttnBwdSm90INS1_25CollectiveMainloopBwdSm90ILi2ELi1ELi1EN4cute5tupleIJNS5_1CILi1EEES8_S8_EEENS6_IJNS7_ILi64EEENS7_ILi80EEENS7_ILi256EEEEEENS_6half_tEfNS_4arch4Sm90ELb0ELb0ELb0ELb0ELb0ELb0ELb1ELb1ELi2ELi1ELi1ELi1ELb0EEENS1_21CollectiveEpilogueBwdISD_SE_SG_Li256ELb0ELb1ELi2EEENS1_19SingleTileSchedulerILb0ELb0ELb0ELi80EEEEEEEEEvNT_6ParamsE)
        /*02d8*/ 	.short	0x0210
        /*02da*/ 	.short	0x0970


	//----- nvinfo : EIATTR_SW_WAR
	.align		4
.L_136:
        /*02dc*/ 	.byte	0x04, 0x36
        /*02de*/ 	.short	(.L_138 - .L_137)
.L_137:
        /*02e0*/ 	.word	0x00000008
.L_138:


//--------------------- .nv.info._ZN7cutlass13device_kernelIN5flash11enable_sm90INS1_16FlashAttnBwdSm90INS1_25CollectiveMainloopBwdSm90ILi2ELi1ELi1EN4cute5tupleIJNS5_1CILi1EEES8_S8_EEENS6_IJNS7_ILi64EEENS7_ILi80EEENS7_ILi256EEEEEENS_6half_tEfNS_4arch4Sm90ELb0ELb0ELb0ELb0ELb0ELb0ELb1ELb1ELi2ELi1ELi1ELi1ELb0EEENS1_24CollectiveEpilogueBwdGQAISD_fSG_Li256ELb0ELb0EEENS1_19SingleTileSchedulerILb0ELb0ELb0ELi80EEEEEEEEEvNT_6ParamsE --------------------------
	.section	.nv.info._ZN7cutlass13device_kernelIN5flash11enable_sm90INS1_16FlashAttnBwdSm90INS1_25CollectiveMainloopBwdSm90ILi2ELi1ELi1EN4cute5tupleIJNS5_1CILi1EEES8_S8_EEENS6_IJNS7_ILi64EEENS7_ILi80EEENS7_ILi256EEEEEENS_6half_tEfNS_4arch4Sm90ELb0ELb0ELb0ELb0ELb0ELb0ELb1ELb1ELi2ELi1ELi1ELi1ELb0EEENS1_24CollectiveEpilogueBwdGQAISD_fSG_Li256ELb0ELb0EEENS1_19SingleTileSchedulerILb0ELb0ELb0ELi80EEEEEEEEEvNT_6ParamsE,"",@"SHT_CUDA_INFO"
	.sectionflags	@""
	.align	4


	//----- nvinfo : EIATTR_CUDA_API_VERSION
	.align		4
        /*0000*/ 	.byte	0x04, 0x37
        /*0002*/ 	.short	(.L_140 - .L_139)
.L_139:
        /*0004*/ 	.word	0x00000082


	//----- nvinfo : EIATTR_KPARAM_INFO
	.align		4
.L_140:
        /*0008*/ 	.byte	0x04, 0x17
        /*000a*/ 	.short	(.L_142 - .L_141)
.L_141:
        /*000c*/ 	.word	0x00000000
        /*0010*/ 	.short	0x0000
        /*0012*/ 	.short	0x0070
        /*0014*/ 	.byte	0x00, 0xf0, 0x01, 0x1a


	//----- nvinfo : EIATTR_SPARSE_MMA_MASK
	.align		4
.L_142:
        /*0018*/ 	.byte	0x03, 0x50
        /*001a*/ 	.short	0x0000


	//----- nvinfo : EIATTR_MAXREG_COUNT
	.align		4
        /*001c*/ 	.byte	0x03, 0x1b
        /*001e*/ 	.short	0x00a8


	//----- nvinfo : EIATTR_NUM_BARRIERS
	.align		4
        /*0020*/ 	.byte	0x02, 0x4c
        /*0022*/ 	.byte	0x0a
	.zero		1


	//----- nvinfo : EIATTR_ANNOTATIONS
	.align		4
        /*0024*/ 	.byte	0x04, 0x55
        /*0026*/ 	.short	(.L_144 - .L_143)


	//   ....[0]....
.L_143:
        /*0028*/ 	.word	0x00000001
        /*002c*/ 	.byte	0xe0, 0x92, 0x00, 0x00, 0x01, 0x00, 0x00, 0x00, 0x40, 0x93, 0x00, 0x00


	//----- nvinfo : EIATTR_MERCURY_ISA_VERSION
	.align		4
.L_144:
        /*0038*/ 	.byte	0x03, 0x5f
        /*003a*/ 	.short	0x0101


	//----- nvinfo : EIATTR_INT_WARP_WIDE_INSTR_OFFSETS
	.align		4
        /*003c*/ 	.byte	0x04, 0x31
        /*003e*/ 	.short	(.L_146 - .L_145)


	//   ....[0]....
.L_145:
        /*0040*/ 	.word	0x00000180


	//   ....[1]....
        /*0044*/ 	.word	0x00000230


	//----- nvinfo : EIATTR_COOP_GROUP_MASK_REGIDS
	.align		4
.L_146:
        /*0048*/ 	.byte	0x04, 0x29
        /*004a*/ 	.short	(.L_148 - .L_147)


	//   ....[0]....
.L_147:
        /*004c*/ 	.word	0xffffffff


	//   ....[1]....
        /*0050*/ 	.word	0xffffffff


	//   ....[2]....
        /*0054*/ 	.word	0xffffffff


	//   ....[3]....
        /*0058*/ 	.word	0xffffffff


	//   ....[4]....
        /*005c*/ 	.word	0xffffffff


	//   ....[5]....
        /*0060*/ 	.word	0xffffffff


	//----- nvinfo : EIATTR_COOP_GROUP_INSTR_OFFSETS
	.align		4
.L_148:
        /*0064*/ 	.byte	0x04, 0x28
        /*0066*/ 	.short	(.L_150 - .L_149)


	//   ....[0]....
.L_149:
        /*0068*/ 	.word	0x00000060


	//   ....[1]....
        /*006c*/ 	.word	0x00000190


	//   ....[2]....
        /*0070*/ 	.word	0x00000240


	//   ....[3]....
        /*0074*/ 	.word	0x000003a0


	//   ....[4]....
        /*0078*/ 	.word	0x00000680


	//   ....[5]....
        /*007c*/ 	.word	0x00008790


	//----- nvinfo : EIATTR_REG_RECONFIG
	.align		4
.L_150:
        /*0080*/ 	.byte	0x01, 0x54
	.zero		2


	//----- nvinfo : EIATTR_MBARRIER_INSTR_OFFSETS
	.align		4
        /*0084*/ 	.byte	0x04, 0x39
        /*0086*/ 	.short	(.L_152 - .L_151)


	//   ....[0]....
.L_151:
        /*0088*/ 	.word	0x00000260
        /*008c*/ 	.word	0x000000ff
        /*0090*/ 	.word	0x00031800
        /*0094*/ 	.short	0x0100
        /*0096*/ 	.byte	0x06
	.zero		1


	//   ....[1]....
        /*0098*/ 	.word	0x00000350
        /*009c*/ 	.word	0x000000ff
        /*00a0*/ 	.word	0x00031810
        /*00a4*/ 	.short	0x0100
        /*00a6*/ 	.byte	0x08
	.zero		1


	//   ....[2]....
        /*00a8*/ 	.word	0x00000360
        /*00ac*/ 	.word	0x000000ff
        /*00b0*/ 	.word	0x00031820
        /*00b4*/ 	.short	0x0100
        /*00b6*/ 	.byte	0x08
	.zero		1


	//   ....[3]....
        /*00b8*/ 	.word	0x00000370
        /*00bc*/ 	.word	0x000000ff
        /*00c0*/ 	.word	0x00031818
        /*00c4*/ 	.short	0x0100
        /*00c6*/ 	.byte	0x08
	.zero		1


	//   ....[4]....
        /*00c8*/ 	.word	0x00000380
        /*00cc*/ 	.word	0x000000ff
        /*00d0*/ 	.word	0x00031828
        /*00d4*/ 	.short	0x0100
        /*00d6*/ 	.byte	0x08
	.zero		1


	//   ....[5]....
        /*00d8*/ 	.word	0x000004b0
        /*00dc*/ 	.word	0x000000ff
        /*00e0*/ 	.word	0x00031830
        /*00e4*/ 	.short	0x0100
        /*00e6*/ 	.byte	0x08
	.zero		1


	//   ....[6]....
        /*00e8*/ 	.word	0x000004c0
        /*00ec*/ 	.word	0x000000ff
        /*00f0*/ 	.word	0x00031838
        /*00f4*/ 	.short	0x0100
        /*00f6*/ 	.byte	0x08
	.zero		1


	//   ....[7]....
        /*00f8*/ 	.word	0x00000630
        /*00fc*/ 	.word	0x000000ff
        /*0100*/ 	.word	0x00031800
        /*0104*/ 	.short	0x010a
        /*0106*/ 	.byte	0x3c
	.zero		1


	//   ....[8]....
        /*0108*/ 	.word	0x00000770
        /*010c*/ 	.word	0x000000ff
        /*0110*/ 	.word	0x00031800
        /*0114*/ 	.short	0x010a
        /*0116*/ 	.byte	0x3c
	.zero		1


	//   ....[9]....
        /*0118*/ 	.word	0x00001430
        /*011c*/ 	.word	0x00000010
        /*0120*/ 	.word	0x00031810
        /*0124*/ 	.short	0x010a
        /*0126*/ 	.byte	0x3f
	.zero		1


	//   ....[10]....
        /*0128*/ 	.word	0x00001500
        /*012c*/ 	.word	0x00000010
        /*0130*/ 	.word	0x00031810
        /*0134*/ 	.short	0x010a
        /*0136*/ 	.byte	0x3f
	.zero		1


	//   ....[11]....
        /*0138*/ 	.word	0x00003090
        /*013c*/ 	.word	0x000000ff
        /*0140*/ 	.word	0x00031830
        /*0144*/ 	.short	0x010a
        /*0146*/ 	.byte	0x3c
	.zero		1


	//   ....[12]....
        /*0148*/ 	.word	0x00003150
        /*014c*/ 	.word	0x000000ff
        /*0150*/ 	.word	0x00031830
        /*0154*/ 	.short	0x010a
        /*0156*/ 	.byte	0x3c
	.zero		1


	//   ....[13]....
        /*0158*/ 	.word	0x00007330
        /*015c*/ 	.word	0x000000ff
        /*0160*/ 	.word	0x00000000
        /*0164*/ 	.short	0x0101
        /*0166*/ 	.byte	0x04
	.zero		1


	//   ....[14]....
        /*0168*/ 	.word	0x00007a20
        /*016c*/ 	.word	0x00000010
        /*0170*/ 	.word	0x00000000
        /*0174*/ 	.short	0x0101
        /*0176*/ 	.byte	0x3f
	.zero		1


	//   ....[15]....
        /*0178*/ 	.word	0x00008aa0
        /*017c*/ 	.word	0x00000007
        /*0180*/ 	.word	0x00031820
        /*0184*/ 	.short	0x010a
        /*0186*/ 	.byte	0x3f
	.zero		1


	//   ....[16]....
        /*0188*/ 	.word	0x00009260
        /*018c*/ 	.word	0x00000007
        /*0190*/ 	.word	0x00031838
        /*0194*/ 	.short	0x010a
        /*0196*/ 	.byte	0x3f
	.zero		1


	//   ....[17]....
        /*0198*/ 	.word	0x000095e0
        /*019c*/ 	.word	0x00000012
        /*01a0*/ 	.word	0x00031820
        /*01a4*/ 	.short	0x010a
        /*01a6*/ 	.byte	0x3f
	.zero		1


	//   ....[18]....
        /*01a8*/ 	.word	0x000099d0
        /*01ac*/ 	.word	0x00000007
        /*01b0*/ 	.word	0x00031838
        /*01b4*/ 	.short	0x010a
        /*01b6*/ 	.byte	0x3f
	.zero		1


	//   ....[19]....
        /*01b8*/ 	.word	0x00009e50
        /*01bc*/ 	.word	0x00000004
        /*01c0*/ 	.word	0x00000000
        /*01c4*/ 	.short	0x010a
        /*01c6*/ 	.byte	0x3f
	.zero		1


	//   ....[20]....
        /*01c8*/ 	.word	0x00009ee0
        /*01cc*/ 	.word	0x00000011
        /*01d0*/ 	.word	0x00000000
        /*01d4*/ 	.short	0x010a
        /*01d6*/ 	.byte	0x3f
	.zero		1


	//   ....[21]....
        /*01d8*/ 	.word	0x00009f30
        /*01dc*/ 	.word	0x00000005
        /*01e0*/ 	.word	0x00031838
        /*01e4*/ 	.short	0x010a
        /*01e6*/ 	.byte	0x3f
	.zero		1


	//   ....[22]....
        /*01e8*/ 	.word	0x00009fa0
        /*01ec*/ 	.word	0x00000002
        /*01f0*/ 	.word	0x00031800
        /*01f4*/ 	.short	0x010a
        /*01f6*/ 	.byte	0x3f
	.zero		1


	//   ....[23]....
        /*01f8*/ 	.word	0x00009ff0
        /*01fc*/ 	.word	0x00000010
        /*0200*/ 	.word	0x00031810
        /*0204*/ 	.short	0x010a
        /*0206*/ 	.byte	0x3f
	.zero		1


	//   ....[24]....
        /*0208*/ 	.word	0x0000a040
        /*020c*/ 	.word	0x00000005
        /*0210*/ 	.word	0x00031830
        /*0214*/ 	.short	0x010a
        /*0216*/ 	.byte	0x3f
	.zero		1


	//   ....[25]....
        /*0218*/ 	.word	0x0000a090
        /*021c*/ 	.word	0x00000007
        /*0220*/ 	.word	0x00031820
        /*0224*/ 	.short	0x010a
        /*0226*/ 	.byte	0x3f
	.zero		1


	//   ....[26]....
        /*0228*/ 	.word	0x0000a0e0
        /*022c*/ 	.word	0x00000007
        /*0230*/ 	.word	0x00031838
        /*0234*/ 	.short	0x010a
        /*0236*/ 	.byte	0x3f
	.zero		1


	//   ....[27]....
        /*0238*/ 	.word	0x0000a140
        /*023c*/ 	.word	0x00000012
        /*0240*/ 	.word	0x00031820
        /*0244*/ 	.short	0x010a
        /*0246*/ 	.byte	0x3f
	.zero		1


	//   ....[28]....
        /*0248*/ 	.word	0x0000a190
        /*024c*/ 	.word	0x00000007
        /*0250*/ 	.word	0x00031838
        /*0254*/ 	.short	0x010a
        /*0256*/ 	.byte	0x3f
	.zero		1


	//   ....[29]....
        /*0258*/ 	.word	0x0000a1e0
        /*025c*/ 	.word	0x00000004
        /*0260*/ 	.word	0x00000000
        /*0264*/ 	.short	0x010a
        /*0266*/ 	.byte	0x3f
	.zero		1


	//   ....[30]....
        /*0268*/ 	.word	0x0000a230
        /*026c*/ 	.word	0x00000011
        /*0270*/ 	.word	0x00000000
        /*0274*/ 	.short	0x010a
        /*0276*/ 	.byte	0x3f
	.zero		1


	//----- nvinfo : EIATTR_NUM_MBARRIERS
	.align		4
.L_152:
        /*0278*/ 	.byte	0x03, 0x38
        /*027a*/ 	.short	0x0007


	//----- nvinfo : EIATTR_EXIT_INSTR_OFFSETS
	.align		4
        /*027c*/ 	.byte	0x04, 0x1c
        /*027e*/ 	.short	(.L_154 - .L_153)


	//   ....[0]....
.L_153:
        /*0280*/ 	.word	0x00009f80


	//----- nvinfo : EIATTR_MAX_THREADS
	.align		4
.L_154:
        /*0284*/ 	.byte	0x04, 0x05
        /*0286*/ 	.short	(.L_156 - .L_155)
.L_155:
        /*0288*/ 	.word	0x00000180
        /*028c*/ 	.word	0x00000001
        /*0290*/ 	.word	0x00000001


	//----- nvinfo : EIATTR_CRS_STACK_SIZE
	.align		4
.L_156:
        /*0294*/ 	.byte	0x04, 0x1e
        /*0296*/ 	.short	(.L_158 - .L_157)
.L_157:
        /*0298*/ 	.word	0x00000000


	//----- nvinfo : EIATTR_CBANK_PARAM_SIZE
	.align		4
.L_158:
        /*029c*/ 	.byte	0x03, 0x19
        /*029e*/ 	.short	0x06f0


	//----- nvinfo : EIATTR_PARAM_CBANK
	.align		4
        /*02a0*/ 	.byte	0x04, 0x0a
        /*02a2*/ 	.short	(.L_160 - .L_159)
	.align		4
.L_159:
        /*02a4*/ 	.word	index@(.nv.constant0._ZN7cutlass13device_kernelIN5flash11enable_sm90INS1_16FlashAttnBwdSm90INS1_25CollectiveMainloopBwdSm90ILi2ELi1ELi1EN4cute5tupleIJNS5_1CILi1EEES8_S8_EEENS6_IJNS7_ILi64EEENS7_ILi80EEENS7_ILi256EEEEEENS_6half_tEfNS_4arch4Sm90ELb0ELb0ELb0ELb0ELb0ELb0ELb1ELb1ELi2ELi1ELi1ELi1ELb0EEENS1_24CollectiveEpilogueBwdGQAISD_fSG_Li256ELb0ELb0EEENS1_19SingleTileSchedulerILb0ELb0ELb0ELi80EEEEEEEEEvNT_6ParamsE)
        /*02a8*/ 	.short	0x0210
        /*02aa*/ 	.short	0x06f0


	//----- nvinfo : EIATTR_SW_WAR
	.align		4
.L_160:
        /*02ac*/ 	.byte	0x04, 0x36
        /*02ae*/ 	.short	(.L_162 - .L_161)
.L_161:
        /*02b0*/ 	.word	0x00000008
.L_162:


//--------------------- .nv.info._ZN7cutlass13device_kernelIN5flash11enable_sm90INS1_16FlashAttnBwdSm90INS1_25CollectiveMainloopBwdSm90ILi2ELi1ELi1EN4cute5tupleIJNS5_1CILi1EEES8_S8_EEENS6_IJNS7_ILi64EEENS7_ILi80EEENS7_ILi256EEEEEENS_6half_tEfNS_4arch4Sm90ELb0ELb0ELb0ELb1ELb0ELb0ELb1ELb1ELi2ELi1ELi1ELi1ELb0EEENS1_21CollectiveEpilogueBwdISD_SE_SG_Li256ELb1ELb1ELi2EEENS1_19SingleTileSchedulerILb1ELb0ELb0ELi80EEEEEEEEEvNT_6ParamsE --------------------------
	.section	.nv.info._ZN7cutlass13device_kernelIN5flash11enable_sm90INS1_16FlashAttnBwdSm90INS1_25CollectiveMainloopBwdSm90ILi2ELi1ELi1EN4cute5tupleIJNS5_1CILi1EEES8_S8_EEENS6_IJNS7_ILi64EEENS7_ILi80EEENS7_ILi256EEEEEENS_6half_tEfNS_4arch4Sm90ELb0ELb0ELb0ELb1ELb0ELb0ELb1ELb1ELi2ELi1ELi1ELi1ELb0EEENS1_21CollectiveEpilogueBwdISD_SE_SG_Li256ELb1ELb1ELi2EEENS1_19SingleTileSchedulerILb1ELb0ELb0ELi80EEEEEEEEEvNT_6ParamsE,"",@"SHT_CUDA_INFO"
	.sectionflags	@""
	.align	4


	//----- nvinfo : EIATTR_CUDA_API_VERSION
	.align		4
        /*0000*/ 	.byte	0x04, 0x37
        /*0002*/ 	.short	(.L_164 - .L_163)
.L_163:
        /*0004*/ 	.word	0x00000082


	//----- nvinfo : EIATTR_KPARAM_INFO
	.align		4
.L_164:
        /*0008*/ 	.byte	0x04, 0x17
        /*000a*/ 	.short	(.L_166 - .L_165)
.L_165:
        /*000c*/ 	.word	0x00000000
        /*0010*/ 	.short	0x0000
        /*0012*/ 	.short	0x0070
        /*0014*/ 	.byte	0x00, 0xf0, 0x01, 0x1a


	//----- nvinfo : EIATTR_SPARSE_MMA_MASK
	.align		4
.L_166:
        /*0018*/ 	.byte	0x03, 0x50
        /*001a*/ 	.short	0x0000


	//----- nvinfo : EIATTR_MAXREG_COUNT
	.align		4
        /*001c*/ 	.byte	0x03, 0x1b
        /*001e*/ 	.short	0x00a8


	//----- nvinfo : EIATTR_NUM_BARRIERS
	.align		4
        /*0020*/ 	.byte	0x02, 0x4c
        /*0022*/ 	.byte	0x0a
	.zero		1


	//----- nvinfo : EIATTR_ANNOTATIONS
	.align		4
        /*0024*/ 	.byte	0x04, 0x55
        /*0026*/ 	.short	(.L_168 - .L_167)


	//   ....[0]....
.L_167:
        /*0028*/ 	.word	0x00000001
        /*002c*/ 	.byte	0x70, 0x15, 0x00, 0x00, 0x01, 0x00, 0x00, 0x00, 0x70, 0x37, 0x00, 0x00, 0x01, 0x00, 0x00, 0x00
        /*003c*/ 	.byte	0x10, 0xda, 0x00, 0x00, 0x01, 0x00, 0x00, 0x00, 0x70, 0xda, 0x00, 0x00


	//----- nvinfo : EIATTR_MERCURY_ISA_VERSION
	.align		4
.L_168:
        /*0048*/ 	.byte	0x03, 0x5f
        /*004a*/ 	.short	0x0101


	//----- nvinfo : EIATTR_INT_WARP_WIDE_INSTR_OFFSETS
	.align		4
        /*004c*/ 	.byte	0x04, 0x31
        /*004e*/ 	.short	(.L_170 - .L_169)


	//   ....[0]....
.L_169:
        /*0050*/ 	.word	0x00000180


	//   ....[1]....
        /*0054*/ 	.word	0x00000230


	//   ....[2]....
        /*0058*/ 	.word	0x0000cbe0


	//----- nvinfo : EIATTR_COOP_GROUP_MASK_REGIDS
	.align		4
.L_170:
        /*005c*/ 	.byte	0x04, 0x29
        /*005e*/ 	.short	(.L_172 - .L_171)


	//   ....[0]....
.L_171:
        /*0060*/ 	.word	0xffffffff


	//   ....[1]....
        /*0064*/ 	.word	0xffffffff


	//   ....[2]....
        /*0068*/ 	.word	0xffffffff


	//   ....[3]....
        /*006c*/ 	.word	0xffffffff


	//   ....[4]....
        /*0070*/ 	.word	0xffffffff


	//   ....[5]....
        /*0074*/ 	.word	0xffffffff


	//----- nvinfo : EIATTR_COOP_GROUP_INSTR_OFFSETS
	.align		4
.L_172:
        /*0078*/ 	.byte	0x04, 0x28
        /*007a*/ 	.short	(.L_174 - .L_173)


	//   ....[0]....
.L_173:
        /*007c*/ 	.word	0x00000060


	//   ....[1]....
        /*0080*/ 	.word	0x00000190


	//   ....[2]....
        /*0084*/ 	.word	0x00000240


	//   ....[3]....
        /*0088*/ 	.word	0x000003a0


	//   ....[4]....
        /*008c*/ 	.word	0x00001070


	//   ....[5]....
        /*0090*/ 	.word	0x0000c850


	//----- nvinfo : EIATTR_REG_RECONFIG
	.align		4
.L_174:
        /*0094*/ 	.byte	0x01, 0x54
	.zero		2


	//----- nvinfo : EIATTR_MBARRIER_INSTR_OFFSETS
	.align		4
        /*0098*/ 	.byte	0x04, 0x39
        /*009a*/ 	.short	(.L_176 - .L_175)


	//   ....[0]....
.L_175:
        /*009c*/ 	.word	0x00000260
        /*00a0*/ 	.word	0x000000ff
        /*00a4*/ 	.word	0x00031600
        /*00a8*/ 	.short	0x0100
        /*00aa*/ 	.byte	0x06
	.zero		1


	//   ....[1]....
        /*00ac*/ 	.word	0x00000350
        /*00b0*/ 	.word	0x000000ff
        /*00b4*/ 	.word	0x00031610
        /*00b8*/ 	.short	0x0100
        /*00ba*/ 	.byte	0x08
	.zero		1


	//   ....[2]....
        /*00bc*/ 	.word	0x00000360
        /*00c0*/ 	.word	0x000000ff
        /*00c4*/ 	.word	0x00031620
        /*00c8*/ 	.short	0x0100
        /*00ca*/ 	.byte	0x08
	.zero		1


	//   ....[3]....
        /*00cc*/ 	.word	0x00000370
        /*00d0*/ 	.word	0x000000ff
        /*00d4*/ 	.word	0x00031618
        /*00d8*/ 	.short	0x0100
        /*00da*/ 	.byte	0x08
	.zero		1


	//   ....[4]....
        /*00dc*/ 	.word	0x00000380
        /*00e0*/ 	.word	0x000000ff
        /*00e4*/ 	.word	0x00031628
        /*00e8*/ 	.short	0x0100
        /*00ea*/ 	.byte	0x08
	.zero		1


	//   ....[5]....
        /*00ec*/ 	.word	0x000004b0
        /*00f0*/ 	.word	0x000000ff
        /*00f4*/ 	.word	0x00031630
        /*00f8*/ 	.short	0x0100
        /*00fa*/ 	.byte	0x08
	.zero		1


	//   ....[6]....
        /*00fc*/ 	.word	0x000004c0
        /*0100*/ 	.word	0x000000ff
        /*0104*/ 	.word	0x00031638
        /*0108*/ 	.short	0x0100
        /*010a*/ 	.byte	0x08
	.zero		1


	//   ....[7]....
        /*010c*/ 	.word	0x00001000
        /*0110*/ 	.word	0x00000012
        /*0114*/ 	.word	0x00031600
        /*0118*/ 	.short	0x010a
        /*011a*/ 	.byte	0x3f
	.zero		1


	//   ....[8]....
        /*011c*/ 	.word	0x00001090
        /*0120*/ 	.word	0x00000012
        /*0124*/ 	.word	0x00031600
        /*0128*/ 	.short	0x010a
        /*012a*/ 	.byte	0x3f
	.zero		1


	//   ....[9]....
        /*012c*/ 	.word	0x00001a00
        /*0130*/ 	.word	0x00000011
        /*0134*/ 	.word	0x00031610
        /*0138*/ 	.short	0x010a
        /*013a*/ 	.byte	0x3f
	.zero		1


	//   ....[10]....
        /*013c*/ 	.word	0x00001ac0
        /*0140*/ 	.word	0x00000011
        /*0144*/ 	.word	0x00031610
        /*0148*/ 	.short	0x010a
        /*014a*/ 	.byte	0x3f
	.zero		1


	//   ....[11]....
        /*014c*/ 	.word	0x00003650
        /*0150*/ 	.word	0x00000012
        /*0154*/ 	.word	0x00031630
        /*0158*/ 	.short	0x010a
        /*015a*/ 	.byte	0x3f
	.zero		1


	//   ....[12]....
        /*015c*/ 	.word	0x00003710
        /*0160*/ 	.word	0x00000012
        /*0164*/ 	.word	0x00031630
        /*0168*/ 	.short	0x010a
        /*016a*/ 	.byte	0x3f
	.zero		1


	//   ....[13]....
        /*016c*/ 	.word	0x000078f0
        /*0170*/ 	.word	0x00000018
        /*0174*/ 	.word	0x00000000
        /*0178*/ 	.short	0x0101
        /*017a*/ 	.byte	0x3f
	.zero		1


	//   ....[14]....
        /*017c*/ 	.word	0x00007fe0
        /*0180*/ 	.word	0x00000011
        /*0184*/ 	.word	0x00000000
        /*0188*/ 	.short	0x0101
        /*018a*/ 	.byte	0x3f
	.zero		1


	//   ....[15]....
        /*018c*/ 	.word	0x0000cf50
        /*0190*/ 	.word	0x00000000
        /*0194*/ 	.word	0x00031620
        /*0198*/ 	.short	0x010a
        /*019a*/ 	.byte	0x3f
	.zero		1


	//   ....[16]....
        /*019c*/ 	.word	0x0000d990
        /*01a0*/ 	.word	0x00000000
        /*01a4*/ 	.word	0x00031638
        /*01a8*/ 	.short	0x010a
        /*01aa*/ 	.byte	0x3f
	.zero		1


	//   ....[17]....
        /*01ac*/ 	.word	0x0000dd40
        /*01b0*/ 	.word	0x00000013
        /*01b4*/ 	.word	0x00031620
        /*01b8*/ 	.short	0x010a
        /*01ba*/ 	.byte	0x3f
	.zero		1


	//   ....[18]....
        /*01bc*/ 	.word	0x0000e170
        /*01c0*/ 	.word	0x00000000
        /*01c4*/ 	.word	0x00031638
        /*01c8*/ 	.short	0x010a
        /*01ca*/ 	.byte	0x3f
	.zero		1


	//   ....[19]....
        /*01cc*/ 	.word	0x0000e6a0
        /*01d0*/ 	.word	0x00000006
        /*01d4*/ 	.word	0x00000000
        /*01d8*/ 	.short	0x010a
        /*01da*/ 	.byte	0x3f
	.zero		1


	//   ....[20]....
        /*01dc*/ 	.word	0x0000e730
        /*01e0*/ 	.word	0x00000005
        /*01e4*/ 	.word	0x00000000
        /*01e8*/ 	.short	0x010a
        /*01ea*/ 	.byte	0x3f
	.zero		1


	//   ....[21]....
        /*01ec*/ 	.word	0x0000e780
        /*01f0*/ 	.word	0x00000007
        /*01f4*/ 	.word	0x00031638
        /*01f8*/ 	.short	0x010a
        /*01fa*/ 	.byte	0x3f
	.zero		1


	//   ....[22]....
        /*01fc*/ 	.word	0x0000e7e0
        /*0200*/ 	.word	0x00000012
        /*0204*/ 	.word	0x00031600
        /*0208*/ 	.short	0x010a
        /*020a*/ 	.byte	0x3f
	.zero		1


	//   ....[23]....
        /*020c*/ 	.word	0x0000e830
        /*0210*/ 	.word	0x00000011
        /*0214*/ 	.word	0x00031610
        /*0218*/ 	.short	0x010a
        /*021a*/ 	.byte	0x3f
	.zero		1


	//   ....[24]....
        /*021c*/ 	.word	0x0000e880
        /*0220*/ 	.word	0x00000012
        /*0224*/ 	.word	0x00031630
        /*0228*/ 	.short	0x010a
        /*022a*/ 	.byte	0x3f
	.zero		1


	//   ....[25]....
        /*022c*/ 	.word	0x0000e8d0
        /*0230*/ 	.word	0x00000000
        /*0234*/ 	.word	0x00031620
        /*0238*/ 	.short	0x010a
        /*023a*/ 	.byte	0x3f
	.zero		1


	//   ....[26]....
        /*023c*/ 	.word	0x0000e920
        /*0240*/ 	.word	0x00000000
        /*0244*/ 	.word	0x00031638
        /*0248*/ 	.short	0x010a
        /*024a*/ 	.byte	0x3f
	.zero		1


	//   ....[27]....
        /*024c*/ 	.word	0x0000e980
        /*0250*/ 	.word	0x00000013
        /*0254*/ 	.word	0x00031620
        /*0258*/ 	.short	0x010a
        /*025a*/ 	.byte	0x3f
	.zero		1


	//   ....[28]....
        /*025c*/ 	.word	0x0000e9d0
        /*0260*/ 	.word	0x00000000
        /*0264*/ 	.word	0x00031638
        /*0268*/ 	.short	0x010a
        /*026a*/ 	.byte	0x3f
	.zero		1


	//   ....[29]....
        /*026c*/ 	.word	0x0000ea20
        /*0270*/ 	.word	0x00000006
        /*0274*/ 	.word	0x00000000
        /*0278*/ 	.short	0x010a
        /*027a*/ 	.byte	0x3f
	.zero		1


	//   ....[30]....
        /*027c*/ 	.word	0x0000ea70
        /*0280*/ 	.word	0x00000005
        /*0284*/ 	.word	0x00000000
        /*0288*/ 	.short	0x010a
        /*028a*/ 	.byte	0x3f
	.zero		1


	//----- nvinfo : EIATTR_NUM_MBARRIERS
	.align		4
.L_176:
        /*028c*/ 	.byte	0x03, 0x38
        /*028e*/ 	.short	0x0007


	//----- nvinfo : EIATTR_EXIT_INSTR_OFFSETS
	.align		4
        /*0290*/ 	.byte	0x04, 0x1c
        /*0292*/ 	.short	(.L_178 - .L_177)


	//   ....[0]....
.L_177:
        /*0294*/ 	.word	0x0000e7d0


	//----- nvinfo : EIATTR_MAX_THREADS
	.align		4
.L_178:
        /*0298*/ 	.byte	0x04, 0x05
        /*029a*/ 	.short	(.L_180 - .L_179)
.L_179:
        /*029c*/ 	.word	0x00000180
        /*02a0*/ 	.word	0x00000001
        /*02a4*/ 	.word	0x00000001


	//----- nvinfo : EIATTR_CRS_STACK_SIZE
	.align		4
.L_180:
        /*02a8*/ 	.byte	0x04, 0x1e
        /*02aa*/ 	.short	(.L_182 - .L_181)
.L_181:
        /*02ac*/ 	.word	0x00000000


	//----- nvinfo : EIATTR_CBANK_PARAM_SIZE
	.align		4
.L_182:
        /*02b0*/ 	.byte	0x03, 0x19
        /*02b2*/ 	.short	0x06f0


	//----- nvinfo : EIATTR_PARAM_CBANK
	.align		4
        /*02b4*/ 	.byte	0x04, 0x0a
        /*02b6*/ 	.short	(.L_184 - .L_183)
	.align		4
.L_183:
        /*02b8*/ 	.word	index@(.nv.constant0._ZN7cutlass13device_kernelIN5flash11enable_sm90INS1_16FlashAttnBwdSm90INS1_25CollectiveMainloopBwdSm90ILi2ELi1ELi1EN4cute5tupleIJNS5_1CILi1EEES8_S8_EEENS6_IJNS7_ILi64EEENS7_ILi80EEENS7_ILi256EEEEEENS_6half_tEfNS_4arch4Sm90ELb0ELb0ELb0ELb1ELb0ELb0ELb1ELb1ELi2ELi1ELi1ELi1ELb0EEENS1_21CollectiveEpilogueBwdISD_SE_SG_Li256ELb1ELb1ELi2EEENS1_19SingleTileSchedulerILb1ELb0ELb0ELi80EEEEEEEEEvNT_6ParamsE)
        /*02bc*/ 	.short	0x0210
        /*02be*/ 	.short	0x06f0


	//----- nvinfo : EIATTR_SW_WAR
	.align		4
.L_184:
        /*02c0*/ 	.byte	0x04, 0x36
        /*02c2*/ 	.short	(.L_186 - .L_185)
.L_185:
        /*02c4*/ 	.word	0x00000008
.L_186:


//--------------------- .nv.info._ZN7cutlass13device_kernelIN5flash11enable_sm90INS1_16FlashAttnBwdSm90INS1_25CollectiveMainloopBwdSm90ILi2ELi1ELi1EN4cute5tupleIJNS5_1CILi1EEES8_S8_EEENS6_IJNS7_ILi64EEENS7_ILi80EEENS7_ILi256EEEEEENS_6half_tEfNS_4arch4Sm90ELb0ELb0ELb0ELb1ELb0ELb0ELb1ELb1ELi2ELi1ELi1ELi1ELb0EEENS1_24CollectiveEpilogueBwdGQAISD_fSG_Li256ELb1ELb0EEENS1_19SingleTileSchedulerILb1ELb0ELb0ELi80EEEEEEEEEvNT_6ParamsE --------------------------
	.section	.nv.info._ZN7cutlass13device_kernelIN5flash11enable_sm90INS1_16FlashAttnBwdSm90INS1_25CollectiveMainloopBwdSm90ILi2ELi1ELi1EN4cute5tupleIJNS5_1CILi1EEES8_S8_EEENS6_IJNS7_ILi64EEENS7_ILi80EEENS7_ILi256EEEEEENS_6half_tEfNS_4arch4Sm90ELb0ELb0ELb0ELb1ELb0ELb0ELb1ELb1ELi2ELi1ELi1ELi1ELb0EEENS1_24CollectiveEpilogueBwdGQAISD_fSG_Li256ELb1ELb0EEENS1_19SingleTileSchedulerILb1ELb0ELb0ELi80EEEEEEEEEvNT_6ParamsE,"",@"SHT_CUDA_INFO"
	.sectionflags	@""
	.align	4


	//----- nvinfo : EIATTR_CUDA_API_VERSION
	.align		4
        /*0000*/ 	.byte	0x04, 0x37
        /*0002*/ 	.short	(.L_188 - .L_187)
.L_187:
        /*0004*/ 	.word	0x00000082


	//----- nvinfo : EIATTR_KPARAM_INFO
	.align		4
.L_188:
        /*0008*/ 	.byte	0x04, 0x17
        /*000a*/ 	.short	(.L_190 - .L_189)
.L_189:
        /*000c*/ 	.word	0x00000000
        /*0010*/ 	.short	0x0000
        /*0012*/ 	.short	0x0070
        /*0014*/ 	.byte	0x00, 0xf0, 0x01, 0x1a


	//----- nvinfo : EIATTR_SPARSE_MMA_MASK
	.align		4
.L_190:
        /*0018*/ 	.byte	0x03, 0x50
        /*001a*/ 	.short	0x0000


	//----- nvinfo : EIATTR_MAXREG_COUNT
	.align		4
        /*001c*/ 	.byte	0x03, 0x1b
        /*001e*/ 	.short	0x00a8


	//----- nvinfo : EIATTR_NUM_BARRIERS
	.align		4
        /*0020*/ 	.byte	0x02, 0x4c
        /*0022*/ 	.byte	0x0a
	.zero		1


	//----- nvinfo : EIATTR_ANNOTATIONS
	.align		4
        /*0024*/ 	.byte	0x04, 0x55
        /*0026*/ 	.short	(.L_192 - .L_191)


	//   ....[0]....
.L_191:
        /*0028*/ 	.word	0x00000001
        /*002c*/ 	.byte	0x40, 0x07, 0x00, 0x00, 0x01, 0x00, 0x00, 0x00, 0xf0, 0x10, 0x00, 0x00, 0x01, 0x00, 0x00, 0x00
        /*003c*/ 	.byte	0x70, 0x85, 0x00, 0x00, 0x01, 0x00, 0x00, 0x00, 0xc0, 0xa0, 0x00, 0x00, 0x01, 0x00, 0x00, 0x00
        /*004c*/ 	.byte	0x20, 0xa1, 0x00, 0x00


	//----- nvinfo : EIATTR_MERCURY_ISA_VERSION
	.align		4
.L_192:
        /*0050*/ 	.byte	0x03, 0x5f
        /*0052*/ 	.short	0x0101


	//----- nvinfo : EIATTR_INT_WARP_WIDE_INSTR_OFFSETS
	.align		4
        /*0054*/ 	.byte	0x04, 0x31
        /*0056*/ 	.short	(.L_194 - .L_193)


	//   ....[0]....
.L_193:
        /*0058*/ 	.word	0x00000180


	//   ....[1]....
        /*005c*/ 	.word	0x00000230


	//   ....[2]....
        /*0060*/ 	.word	0x00009290


	//----- nvinfo : EIATTR_COOP_GROUP_MASK_REGIDS
	.align		4
.L_194:
        /*0064*/ 	.byte	0x04, 0x29
        /*0066*/ 	.short	(.L_196 - .L_195)


	//   ....[0]....
.L_195:
        /*0068*/ 	.word	0xffffffff


	//   ....[1]....
        /*006c*/ 	.word	0xffffffff


	//   ....[2]....
        /*0070*/ 	.word	0xffffffff


	//   ....[3]....
        /*0074*/ 	.word	0xffffffff


	//   ....[4]....
        /*0078*/ 	.word	0xffffffff


	//   ....[5]....
        /*007c*/ 	.word	0xffffffff


	//----- nvinfo : EIATTR_COOP_GROUP_INSTR_OFFSETS
	.align		4
.L_196:
        /*0080*/ 	.byte	0x04, 0x28
        /*0082*/ 	.short	(.L_198 - .L_197)


	//   ....[0]....
.L_197:
        /*0084*/ 	.word	0x00000060


	//   ....[1]....
        /*0088*/ 	.word	0x00000190


	//   ....[2]....
        /*008c*/ 	.word	0x00000240


	//   ....[3]....
        /*0090*/ 	.word	0x000003a0


	//   ....[4]....
        /*0094*/ 	.word	0x000010b0


	//   ....[5]....
        /*0098*/ 	.word	0x00008f00


	//----- nvinfo : EIATTR_REG_RECONFIG
	.align		4
.L_198:
        /*009c*/ 	.byte	0x01, 0x54
	.zero		2


	//----- nvinfo : EIATTR_MBARRIER_INSTR_OFFSETS
	.align		4
        /*00a0*/ 	.byte	0x04, 0x39
        /*00a2*/ 	.short	(.L_200 - .L_199)


	//   ....[0]....
.L_199:
        /*00a4*/ 	.word	0x00000260
        /*00a8*/ 	.word	0x000000ff
        /*00ac*/ 	.word	0x00031800
        /*00b0*/ 	.short	0x0100
        /*00b2*/ 	.byte	0x06
	.zero		1


	//   ....[1]....
        /*00b4*/ 	.word	0x00000350
        /*00b8*/ 	.word	0x000000ff
        /*00bc*/ 	.word	0x00031810
        /*00c0*/ 	.short	0x0100
        /*00c2*/ 	.byte	0x08
	.zero		1


	//   ....[2]....
        /*00c4*/ 	.word	0x00000360
        /*00c8*/ 	.word	0x000000ff
        /*00cc*/ 	.word	0x00031820
        /*00d0*/ 	.short	0x0100
        /*00d2*/ 	.byte	0x08
	.zero		1


	//   ....[3]....
        /*00d4*/ 	.word	0x00000370
        /*00d8*/ 	.word	0x000000ff
        /*00dc*/ 	.word	0x00031818
        /*00e0*/ 	.short	0x0100
        /*00e2*/ 	.byte	0x08
	.zero		1


	//   ....[4]....
        /*00e4*/ 	.word	0x00000380
        /*00e8*/ 	.word	0x000000ff
        /*00ec*/ 	.word	0x00031828
        /*00f0*/ 	.short	0x0100
        /*00f2*/ 	.byte	0x08
	.zero		1


	//   ....[5]....
        /*00f4*/ 	.word	0x000004b0
        /*00f8*/ 	.word	0x000000ff
        /*00fc*/ 	.word	0x00031830
        /*0100*/ 	.short	0x0100
        /*0102*/ 	.byte	0x08
	.zero		1


	//   ....[6]....
        /*0104*/ 	.word	0x000004c0
        /*0108*/ 	.word	0x000000ff
        /*010c*/ 	.word	0x00031838
        /*0110*/ 	.short	0x0100
        /*0112*/ 	.byte	0x08
	.zero		1


	//   ....[7]....
        /*0114*/ 	.word	0x00001040
        /*0118*/ 	.word	0x00000012
        /*011c*/ 	.word	0x00031800
        /*0120*/ 	.short	0x010a
        /*0122*/ 	.byte	0x3f
	.zero		1


	//   ....[8]....
        /*0124*/ 	.word	0x000010d0
        /*0128*/ 	.word	0x00000012
        /*012c*/ 	.word	0x00031800
        /*0130*/ 	.short	0x010a
        /*0132*/ 	.byte	0x3f
	.zero		1


	//   ....[9]....
        /*0134*/ 	.word	0x00001a30
        /*0138*/ 	.word	0x00000011
        /*013c*/ 	.word	0x00031810
        /*0140*/ 	.short	0x010a
        /*0142*/ 	.byte	0x3f
	.zero		1


	//   ....[10]....
        /*0144*/ 	.word	0x00001af0
        /*0148*/ 	.word	0x00000011
        /*014c*/ 	.word	0x00031810
        /*0150*/ 	.short	0x010a
        /*0152*/ 	.byte	0x3f
	.zero		1


	//   ....[11]....
        /*0154*/ 	.word	0x00003680
        /*0158*/ 	.word	0x00000012
        /*015c*/ 	.word	0x00031830
        /*0160*/ 	.short	0x010a
        /*0162*/ 	.byte	0x3f
	.zero		1


	//   ....[12]....
        /*0164*/ 	.word	0x00003740
        /*0168*/ 	.word	0x00000012
        /*016c*/ 	.word	0x00031830
        /*0170*/ 	.short	0x010a
        /*0172*/ 	.byte	0x3f
	.zero		1


	//   ....[13]....
        /*0174*/ 	.word	0x00007910
        /*0178*/ 	.word	0x00000018
        /*017c*/ 	.word	0x00000000
        /*0180*/ 	.short	0x0101
        /*0182*/ 	.byte	0x3f
	.zero		1


	//   ....[14]....
        /*0184*/ 	.word	0x00008000
        /*0188*/ 	.word	0x00000011
        /*018c*/ 	.word	0x00000000
        /*0190*/ 	.short	0x0101
        /*0192*/ 	.byte	0x3f
	.zero		1


	//   ....[15]....
        /*0194*/ 	.word	0x00009600
        /*0198*/ 	.word	0x00000000
        /*019c*/ 	.word	0x00031820
        /*01a0*/ 	.short	0x010a
        /*01a2*/ 	.byte	0x3f
	.zero		1


	//   ....[16]....
        /*01a4*/ 	.word	0x0000a040
        /*01a8*/ 	.word	0x00000000
        /*01ac*/ 	.word	0x00031838
        /*01b0*/ 	.short	0x010a
        /*01b2*/ 	.byte	0x3f
	.zero		1


	//   ....[17]....
        /*01b4*/ 	.word	0x0000a3f0
        /*01b8*/ 	.word	0x00000013
        /*01bc*/ 	.word	0x00031820
        /*01c0*/ 	.short	0x010a
        /*01c2*/ 	.byte	0x3f
	.zero		1


	//   ....[18]....
        /*01c4*/ 	.word	0x0000a820
        /*01c8*/ 	.word	0x00000000
        /*01cc*/ 	.word	0x00031838
        /*01d0*/ 	.short	0x010a
        /*01d2*/ 	.byte	0x3f
	.zero		1


	//   ....[19]....
        /*01d4*/ 	.word	0x0000ad50
        /*01d8*/ 	.word	0x00000006
        /*01dc*/ 	.word	0x00000000
        /*01e0*/ 	.short	0x010a
        /*01e2*/ 	.byte	0x3f
	.zero		1


	//   ....[20]....
        /*01e4*/ 	.word	0x0000ade0
        /*01e8*/ 	.word	0x00000005
        /*01ec*/ 	.word	0x00000000
        /*01f0*/ 	.short	0x010a
        /*01f2*/ 	.byte	0x3f
	.zero		1


	//   ....[21]....
        /*01f4*/ 	.word	0x0000ae30
        /*01f8*/ 	.word	0x00000007
        /*01fc*/ 	.word	0x00031838
        /*0200*/ 	.short	0x010a
        /*0202*/ 	.byte	0x3f
	.zero		1


	//   ....[22]....
        /*0204*/ 	.word	0x0000ae90
        /*0208*/ 	.word	0x00000012
        /*020c*/ 	.word	0x00031800
        /*0210*/ 	.short	0x010a
        /*0212*/ 	.byte	0x3f
	.zero		1


	//   ....[23]....
        /*0214*/ 	.word	0x0000aee0
        /*0218*/ 	.word	0x00000011
        /*021c*/ 	.word	0x00031810
        /*0220*/ 	.short	0x010a
        /*0222*/ 	.byte	0x3f
	.zero		1


	//   ....[24]....
        /*0224*/ 	.word	0x0000af30
        /*0228*/ 	.word	0x00000012
        /*022c*/ 	.word	0x00031830
        /*0230*/ 	.short	0x010a
        /*0232*/ 	.byte	0x3f
	.zero		1


	//   ....[25]....
        /*0234*/ 	.word	0x0000af80
        /*0238*/ 	.word	0x00000000
        /*023c*/ 	.word	0x00031820
        /*0240*/ 	.short	0x010a
        /*0242*/ 	.byte	0x3f
	.zero		1


	//   ....[26]....
        /*0244*/ 	.word	0x0000afd0
        /*0248*/ 	.word	0x00000000
        /*024c*/ 	.word	0x00031838
        /*0250*/ 	.short	0x010a
        /*0252*/ 	.byte	0x3f
	.zero		1


	//   ....[27]....
        /*0254*/ 	.word	0x0000b030
        /*0258*/ 	.word	0x00000013
        /*025c*/ 	.word	0x00031820
        /*0260*/ 	.short	0x010a
        /*0262*/ 	.byte	0x3f
	.zero		1


	//   ....[28]....
        /*0264*/ 	.word	0x0000b080
        /*0268*/ 	.word	0x00000000
        /*026c*/ 	.word	0x00031838
        /*0270*/ 	.short	0x010a
        /*0272*/ 	.byte	0x3f
	.zero		1


	//   ....[29]....
        /*0274*/ 	.word	0x0000b0d0
        /*0278*/ 	.word	0x00000006
        /*027c*/ 	.word	0x00000000
        /*0280*/ 	.short	0x010a
        /*0282*/ 	.byte	0x3f
	.zero		1


	//   ....[30]....
        /*0284*/ 	.word	0x0000b120
        /*0288*/ 	.word	0x00000005
        /*028c*/ 	.word	0x00000000
        /*0290*/ 	.short	0x010a
        /*0292*/ 	.byte	0x3f
	.zero		1


	//----- nvinfo : EIATTR_NUM_MBARRIERS
	.align		4
.L_200:
        /*0294*/ 	.byte	0x03, 0x38
        /*0296*/ 	.short	0x0007


	//----- nvinfo : EIATTR_EXIT_INSTR_OFFSETS
	.align		4
        /*0298*/ 	.byte	0x04, 0x1c
        /*029a*/ 	.short	(.L_202 - .L_201)


	//   ....[0]....
.L_201:
        /*029c*/ 	.word	0x0000ae80


	//----- nvinfo : EIATTR_MAX_THREADS
	.align		4
.L_202:
        /*02a0*/ 	.byte	0x04, 0x05
        /*02a2*/ 	.short	(.L_204 - .L_203)
.L_203:
        /*02a4*/ 	.word	0x00000180
        /*02a8*/ 	.word	0x00000001
        /*02ac*/ 	.word	0x00000001


	//----- nvinfo : EIATTR_CRS_STACK_SIZE
	.align		4
.L_204:
        /*02b0*/ 	.byte	0x04, 0x1e
        /*02b2*/ 	.short	(.L_206 - .L_205)
.L_205:
        /*02b4*/ 	.word	0x00000000


	//----- nvinfo : EIATTR_CBANK_PARAM_SIZE
	.align		4
.L_206:
        /*02b8*/ 	.byte	0x03, 0x19
        /*02ba*/ 	.short	0x06f0


	//----- nvinfo : EIATTR_PARAM_CBANK
	.align		4
        /*02bc*/ 	.byte	0x04, 0x0a
        /*02be*/ 	.short	(.L_208 - .L_207)
	.align		4
.L_207:
        /*02c0*/ 	.word	index@(.nv.constant0._ZN7cutlass13device_kernelIN5flash11enable_sm90INS1_16FlashAttnBwdSm90INS1_25CollectiveMainloopBwdSm90ILi2ELi1ELi1EN4cute5tupleIJNS5_1CILi1EEES8_S8_EEENS6_IJNS7_ILi64EEENS7_ILi80EEENS7_ILi256EEEEEENS_6half_tEfNS_4arch4Sm90ELb0ELb0ELb0ELb1ELb0ELb0ELb1ELb1ELi2ELi1ELi1ELi1ELb0EEENS1_24CollectiveEpilogueBwdGQAISD_fSG_Li256ELb1ELb0EEENS1_19SingleTileSchedulerILb1ELb0ELb0ELi80EEEEEEEEEvNT_6ParamsE)
        /*02c4*/ 	.short	0x0210
        /*02c6*/ 	.short	0x06f0


	//----- nvinfo : EIATTR_SW_WAR
	.align		4
.L_208:
        /*02c8*/ 	.byte	0x04, 0x36
        /*02ca*/ 	.short	(.L_210 - .L_209)
.L_209:
        /*02cc*/ 	.word	0x00000008
.L_210:


//--------------------- .nv.info._ZN7cutlass13device_kernelIN5flash11enable_sm90INS1_16FlashAttnBwdSm90INS1_25CollectiveMainloopBwdSm90ILi2ELi1ELi1EN4cute5tupleIJNS5_1CILi1EEES8_S8_EEENS6_IJNS7_ILi64EEENS7_ILi80EEENS7_ILi256EEEEEENS_6half_tEfNS_4arch4Sm90ELb0ELb1ELb0ELb0ELb0ELb0ELb1ELb1ELi2ELi1ELi1ELi1ELb0EEENS1_21CollectiveEpilogueBwdISD_SE_SG_Li256ELb0ELb1ELi2EEENS1_19SingleTileSchedulerILb0ELb0ELb0ELi80EEEEEEEEEvNT_6ParamsE --------------------------
	.section	.nv.info._ZN7cutlass13device_kernelIN5flash11enable_sm90INS1_16FlashAttnBwdSm90INS1_25CollectiveMainloopBwdSm90ILi2ELi1ELi1EN4cute5tupleIJNS5_1CILi1EEES8_S8_EEENS6_IJNS7_ILi64EEENS7_ILi80EEENS7_ILi256EEEEEENS_6half_tEfNS_4arch4Sm90ELb0ELb1ELb0ELb0ELb0ELb0ELb1ELb1ELi2ELi1ELi1ELi1ELb0EEENS1_21CollectiveEpilogueBwdISD_SE_SG_Li256ELb0ELb1ELi2EEENS1_19SingleTileSchedulerILb0ELb0ELb0ELi80EEEEEEEEEvNT_6ParamsE,"",@"SHT_CUDA_INFO"
	.sectionflags	@""
	.align	4


	//----- nvinfo : EIATTR_CUDA_API_VERSION
	.align		4
        /*0000*/ 	.byte	0x04, 0x37
        /*0002*/ 	.short	(.L_212 - .L_211)
.L_211:
        /*0004*/ 	.word	0x00000082


	//----- nvinfo : EIATTR_KPARAM_INFO
	.align		4
.L_212:
        /*0008*/ 	.byte	0x04, 0x17
        /*000a*/ 	.short	(.L_214 - .L_213)
.L_213:
        /*000c*/ 	.word	0x00000000
        /*0010*/ 	.short	0x0000
        /*0012*/ 	.short	0x0070
        /*0014*/ 	.byte	0x00, 0xf0, 0x01, 0x24


	//----- nvinfo : EIATTR_SPARSE_MMA_MASK
	.align		4
.L_214:
        /*0018*/ 	.byte	0x03, 0x50
        /*001a*/ 	.short	0x0000


	//----- nvinfo : EIATTR_MAXREG_COUNT
	.align		4
        /*001c*/ 	.byte	0x03, 0x1b
        /*001e*/ 	.short	0x00a8


	//----- nvinfo : EIATTR_NUM_BARRIERS
	.align		4
        /*0020*/ 	.byte	0x02, 0x4c
        /*0022*/ 	.byte	0x0a
	.zero		1


	//----- nvinfo : EIATTR_EXTERNS
	.align		4
        /*0024*/ 	.byte	0x04, 0x0f
        /*0026*/ 	.short	(.L_216 - .L_215)


	//   ....[0]....
	.align		4
.L_215:
        /*0028*/ 	.word	index@(__assertfail)


	//----- nvinfo : EIATTR_ANNOTATIONS
	.align		4
.L_216:
        /*002c*/ 	.byte	0x04, 0x55
        /*002e*/ 	.short	(.L_218 - .L_217)


	//   ....[0]....
.L_217:
        /*0030*/ 	.word	0x00000001
        /*0034*/ 	.byte	0x20, 0x03, 0x00, 0x00, 0x01, 0x00, 0x00, 0x00, 0x40, 0x0e, 0x00, 0x00, 0x01, 0x00, 0x00, 0x00
        /*0044*/ 	.byte	0xb0, 0xed, 0x00, 0x00


	//----- nvinfo : EIATTR_MERCURY_ISA_VERSION
	.align		4
.L_218:
        /*0048*/ 	.byte	0x03, 0x5f
        /*004a*/ 	.short	0x0101


	//----- nvinfo : EIATTR_INT_WARP_WIDE_INSTR_OFFSETS
	.align		4
        /*004c*/ 	.byte	0x04, 0x31
        /*004e*/ 	.short	(.L_220 - .L_219)


	//   ....[0]....
.L_219:
        /*0050*/ 	.word	0x000001f0


	//   ....[1]....
        /*0054*/ 	.word	0x00000220


	//----- nvinfo : EIATTR_COOP_GROUP_MASK_REGIDS
	.align		4
.L_220:
        /*0058*/ 	.byte	0x04, 0x29
        /*005a*/ 	.short	(.L_222 - .L_221)


	//   ....[0]....
.L_221:
        /*005c*/ 	.word	0xffffffff


	//   ....[1]....
        /*0060*/ 	.word	0xffffffff


	//   ....[2]....
        /*0064*/ 	.word	0xffffffff


	//   ....[3]....
        /*0068*/ 	.word	0xffffffff


	//   ....[4]....
        /*006c*/ 	.word	0xffffffff


	//   ....[5]....
        /*0070*/ 	.word	0xffffffff


	//   ....[6]....
        /*0074*/ 	.word	0xffffffff


	//----- nvinfo : EIATTR_COOP_GROUP_INSTR_OFFSETS
	.align		4
.L_222:
        /*0078*/ 	.byte	0x04, 0x28
        /*007a*/ 	.short	(.L_224 - .L_223)


	//   ....[0]....
.L_223:
        /*007c*/ 	.word	0x00000060


	//   ....[1]....
        /*0080*/ 	.word	0x00000200


	//   ....[2]....
        /*0084*/ 	.word	0x00000280


	//   ....[3]....
        /*0088*/ 	.word	0x00000460


	//   ....[4]....
        /*008c*/ 	.word	0x00000e00


	//   ....[5]....
        /*0090*/ 	.word	0x0000b210


	//   ....[6]....
        /*0094*/ 	.word	0x0000d4c0


	//----- nvinfo : EIATTR_REG_RECONFIG
	.align		4
.L_224:
        /*0098*/ 	.byte	0x01, 0x54
	.zero		2


	//----- nvinfo : EIATTR_SYSCALL_OFFSETS
	.align		4
        /*009c*/ 	.byte	0x04, 0x46
        /*009e*/ 	.short	(.L_226 - .L_225)


	//   ....[0]....
.L_225:
        /*00a0*/ 	.word	0x0000ac30


	//   ....[1]....
        /*00a4*/ 	.word	0x0000ad70


	//   ....[2]....
        /*00a8*/ 	.word	0x0000ae90


	//   ....[3]....
        /*00ac*/ 	.word	0x0000afb0


	//----- nvinfo : EIATTR_MBARRIER_INSTR_OFFSETS
	.align		4
.L_226:
        /*00b0*/ 	.byte	0x04, 0x39
        /*00b2*/ 	.short	(.L_228 - .L_227)


	//   ....[0]....
.L_227:
        /*00b4*/ 	.word	0x000002f0
        /*00b8*/ 	.word	0x000000ff
        /*00bc*/ 	.word	0x00031800
        /*00c0*/ 	.short	0x0100
        /*00c2*/ 	.byte	0x06
	.zero		1


	//   ....[1]....
        /*00c4*/ 	.word	0x00000410
        /*00c8*/ 	.word	0x000000ff
        /*00cc*/ 	.word	0x00031810
        /*00d0*/ 	.short	0x0100
        /*00d2*/ 	.byte	0x08
	.zero		1


	//   ....[2]....
        /*00d4*/ 	.word	0x00000420
        /*00d8*/ 	.word	0x000000ff
        /*00dc*/ 	.word	0x00031820
        /*00e0*/ 	.short	0x0100
        /*00e2*/ 	.byte	0x08
	.zero		1


	//   ....[3]....
        /*00e4*/ 	.word	0x00000430
        /*00e8*/ 	.word	0x000000ff
        /*00ec*/ 	.word	0x00031818
        /*00f0*/ 	.short	0x0100
        /*00f2*/ 	.byte	0x08
	.zero		1


	//   ....[4]....
        /*00f4*/ 	.word	0x00000440
        /*00f8*/ 	.word	0x000000ff
        /*00fc*/ 	.word	0x00031828
        /*0100*/ 	.short	0x0100
        /*0102*/ 	.byte	0x08
	.zero		1


	//   ....[5]....
        /*0104*/ 	.word	0x00000570
        /*0108*/ 	.word	0x000000ff
        /*010c*/ 	.word	0x00031830
        /*0110*/ 	.short	0x0100
        /*0112*/ 	.byte	0x08
	.zero		1


	//   ....[6]....
        /*0114*/ 	.word	0x00000580
        /*0118*/ 	.word	0x000000ff
        /*011c*/ 	.word	0x00031838
        /*0120*/ 	.short	0x0100
        /*0122*/ 	.byte	0x08
	.zero		1


	//   ....[7]....
        /*0124*/ 	.word	0x00000d90
        /*0128*/ 	.word	0x00000011
        /*012c*/ 	.word	0x00031800
        /*0130*/ 	.short	0x010a
        /*0132*/ 	.byte	0x3f
	.zero		1


	//   ....[8]....
        /*0134*/ 	.word	0x00000e20
        /*0138*/ 	.word	0x00000011
        /*013c*/ 	.word	0x00031800
        /*0140*/ 	.short	0x010a
        /*0142*/ 	.byte	0x3f
	.zero		1


	//   ....[9]....
        /*0144*/ 	.word	0x00001790
        /*0148*/ 	.word	0x00000010
        /*014c*/ 	.word	0x00031810
        /*0150*/ 	.short	0x010a
        /*0152*/ 	.byte	0x3f
	.zero		1


	//   ....[10]....
        /*0154*/ 	.word	0x00001860
        /*0158*/ 	.word	0x00000010
        /*015c*/ 	.word	0x00031810
        /*0160*/ 	.short	0x010a
        /*0162*/ 	.byte	0x3f
	.zero		1


	//   ....[11]....
        /*0164*/ 	.word	0x00003e10
        /*0168*/ 	.word	0x00000011
        /*016c*/ 	.word	0x00031830
        /*0170*/ 	.short	0x010a
        /*0172*/ 	.byte	0x3f
	.zero		1


	//   ....[12]....
        /*0174*/ 	.word	0x00003ed0
        /*0178*/ 	.word	0x00000011
        /*017c*/ 	.word	0x00031830
        /*0180*/ 	.short	0x010a
        /*0182*/ 	.byte	0x3f
	.zero		1


	//   ....[13]....
        /*0184*/ 	.word	0x00009b70
        /*0188*/ 	.word	0x00000018
        /*018c*/ 	.word	0x00000000
        /*0190*/ 	.short	0x0101
        /*0192*/ 	.byte	0x3f
	.zero		1


	//   ....[14]....
        /*0194*/ 	.word	0x0000a560
        /*0198*/ 	.word	0x00000010
        /*019c*/ 	.word	0x00000000
        /*01a0*/ 	.short	0x0101
        /*01a2*/ 	.byte	0x3f
	.zero		1


	//   ....[15]....
        /*01a4*/ 	.word	0x0000d9b0
        /*01a8*/ 	.word	0x00000005
        /*01ac*/ 	.word	0x00031820
        /*01b0*/ 	.short	0x010a
        /*01b2*/ 	.byte	0x3f
	.zero		1


	//   ....[16]....
        /*01b4*/ 	.word	0x0000e280
        /*01b8*/ 	.word	0x00000005
        /*01bc*/ 	.word	0x00031838
        /*01c0*/ 	.short	0x010a
        /*01c2*/ 	.byte	0x3f
	.zero		1


	//   ....[17]....
        /*01c4*/ 	.word	0x0000e5e0
        /*01c8*/ 	.word	0x00000013
        /*01cc*/ 	.word	0x00031820
        /*01d0*/ 	.short	0x010a
        /*01d2*/ 	.byte	0x3f
	.zero		1


	//   ....[18]....
        /*01d4*/ 	.word	0x0000e9c0
        /*01d8*/ 	.word	0x00000005
        /*01dc*/ 	.word	0x00031838
        /*01e0*/ 	.short	0x010a
        /*01e2*/ 	.byte	0x3f
	.zero		1


	//   ....[19]....
        /*01e4*/ 	.word	0x0000ee80
        /*01e8*/ 	.word	0x00000005
        /*01ec*/ 	.word	0x00000000
        /*01f0*/ 	.short	0x010a
        /*01f2*/ 	.byte	0x3f
	.zero		1


	//   ....[20]....
        /*01f4*/ 	.word	0x0000ef10
        /*01f8*/ 	.word	0x00000003
        /*01fc*/ 	.word	0x00000000
        /*0200*/ 	.short	0x010a
        /*0202*/ 	.byte	0x3f
	.zero		1


	//   ....[21]....
        /*0204*/ 	.word	0x0000ef60
        /*0208*/ 	.word	0x00000004
        /*020c*/ 	.word	0x00031838
        /*0210*/ 	.short	0x010a
        /*0212*/ 	.byte	0x3f
	.zero		1


	//   ....[22]....
        /*0214*/ 	.word	0x0000efc0
        /*0218*/ 	.word	0x00000011
        /*021c*/ 	.word	0x00031800
        /*0220*/ 	.short	0x010a
        /*0222*/ 	.byte	0x3f
	.zero		1


	//   ....[23]....
        /*0224*/ 	.word	0x0000f010
        /*0228*/ 	.word	0x00000010
        /*022c*/ 	.word	0x00031810
        /*0230*/ 	.short	0x010a
        /*0232*/ 	.byte	0x3f
	.zero		1


	//   ....[24]....
        /*0234*/ 	.word	0x0000f060
        /*0238*/ 	.word	0x00000011
        /*023c*/ 	.word	0x00031830
        /*0240*/ 	.short	0x010a
        /*0242*/ 	.byte	0x3f
	.zero		1


	//   ....[25]....
        /*0244*/ 	.word	0x0000f0b0
        /*0248*/ 	.word	0x00000005
        /*024c*/ 	.word	0x00031820
        /*0250*/ 	.short	0x010a
        /*0252*/ 	.byte	0x3f
	.zero		1


	//   ....[26]....
        /*0254*/ 	.word	0x0000f100
        /*0258*/ 	.word	0x00000005
        /*025c*/ 	.word	0x00031838
        /*0260*/ 	.short	0x010a
        /*0262*/ 	.byte	0x3f
	.zero		1


	//   ....[27]....
        /*0264*/ 	.word	0x0000f160
        /*0268*/ 	.word	0x00000013
        /*026c*/ 	.word	0x00031820
        /*0270*/ 	.short	0x010a
        /*0272*/ 	.byte	0x3f
	.zero		1


	//   ....[28]....
        /*0274*/ 	.word	0x0000f1b0
        /*0278*/ 	.word	0x00000005
        /*027c*/ 	.word	0x00031838
        /*0280*/ 	.short	0x010a
        /*0282*/ 	.byte	0x3f
	.zero		1


	//   ....[29]....
        /*0284*/ 	.word	0x0000f280
        /*0288*/ 	.word	0x00000005
        /*028c*/ 	.word	0x00000000
        /*0290*/ 	.short	0x010a
        /*0292*/ 	.byte	0x3f
	.zero		1


	//   ....[30]....
        /*0294*/ 	.word	0x0000f2d0
        /*0298*/ 	.word	0x00000003
        /*029c*/ 	.word	0x00000000
        /*02a0*/ 	.short	0x010a
        /*02a2*/ 	.byte	0x3f
	.zero		1


	//----- nvinfo : EIATTR_NUM_MBARRIERS
	.align		4
.L_228:
        /*02a4*/ 	.byte	0x03, 0x38
        /*02a6*/ 	.short	0x0007


	//----- nvinfo : EIATTR_EXIT_INSTR_OFFSETS
	.align		4
        /*02a8*/ 	.byte	0x04, 0x1c
        /*02aa*/ 	.short	(.L_230 - .L_229)


	//   ....[0]....
.L_229:
        /*02ac*/ 	.word	0x00000650


	//   ....[1]....
        /*02b0*/ 	.word	0x0000bb50


	//   ....[2]....
        /*02b4*/ 	.word	0x0000d470


	//   ....[3]....
        /*02b8*/ 	.word	0x0000efb0


	//----- nvinfo : EIATTR_MAX_THREADS
	.align		4
.L_230:
        /*02bc*/ 	.byte	0x04, 0x05
        /*02be*/ 	.short	(.L_232 - .L_231)
.L_231:
        /*02c0*/ 	.word	0x00000180
        /*02c4*/ 	.word	0x00000001
        /*02c8*/ 	.word	0x00000001


	//----- nvinfo : EIATTR_CRS_STACK_SIZE
	.align		4
.L_232:
        /*02cc*/ 	.byte	0x04, 0x1e
        /*02ce*/ 	.short	(.L_234 - .L_233)
.L_233:
        /*02d0*/ 	.word	0x00000000


	//----- nvinfo : EIATTR_CBANK_PARAM_SIZE
	.align		4
.L_234:
        /*02d4*/ 	.byte	0x03, 0x19
        /*02d6*/ 	.short	0x0970


	//----- nvinfo : EIATTR_PARAM_CBANK
	.align		4
        /*02d8*/ 	.byte	0x04, 0x0a
        /*02da*/ 	.short	(.L_236 - .L_235)
	.align		4
.L_235:
        /*02dc*/ 	.word	index@(.nv.constant0._ZN7cutlass13device_kernelIN5flash11enable_sm90INS1_16FlashAttnBwdSm90INS1_25CollectiveMainloopBwdSm90ILi2ELi1ELi1EN4cute5tupleIJNS5_1CILi1EEES8_S8_EEENS6_IJNS7_ILi64EEENS7_ILi80EEENS7_ILi256EEEEEENS_6half_tEfNS_4arch4Sm90ELb0ELb1ELb0ELb0ELb0ELb0ELb1ELb1ELi2ELi1ELi1ELi1ELb0EEENS1_21CollectiveEpilogueBwdISD_SE_SG_Li256ELb0ELb1ELi2EEENS1_19SingleTileSchedulerILb0ELb0ELb0ELi80EEEEEEEEEvNT_6ParamsE)
        /*02e0*/ 	.short	0x0210
        /*02e2*/ 	.short	0x0970


	//----- nvinfo : EIATTR_SW_WAR
	.align		4
.L_236:
        /*02e4*/ 	.byte	0x04, 0x36
        /*02e6*/ 	.short	(.L_238 - .L_237)
.L_237:
        /*02e8*/ 	.word	0x00000008
.L_238:


//--------------------- .nv.info._ZN7cutlass13device_kernelIN5flash11enable_sm90INS1_16FlashAttnBwdSm90INS1_25CollectiveMainloopBwdSm90ILi2ELi1ELi1EN4cute5tupleIJNS5_1CILi1EEES8_S8_EEENS6_IJNS7_ILi64EEENS7_ILi80EEENS7_ILi256EEEEEENS_6half_tEfNS_4arch4Sm90ELb0ELb1ELb0ELb0ELb0ELb0ELb1ELb1ELi2ELi1ELi1ELi1ELb0EEENS1_24CollectiveEpilogueBwdGQAISD_fSG_Li256ELb0ELb0EEENS1_19SingleTileSchedulerILb0ELb0ELb0ELi80EEEEEEEEEvNT_6ParamsE --------------------------
	.section	.nv.info._ZN7cutlass13device_kernelIN5flash11enable_sm90INS1_16FlashAttnBwdSm90INS1_25CollectiveMainloopBwdSm90ILi2ELi1ELi1EN4cute5tupleIJNS5_1CILi1EEES8_S8_EEENS6_IJNS7_ILi64EEENS7_ILi80EEENS7_ILi256EEEEEENS_6half_tEfNS_4arch4Sm90ELb0ELb1ELb0ELb0ELb0ELb0ELb1ELb1ELi2ELi1ELi1ELi1ELb0EEENS1_24CollectiveEpilogueBwdGQAISD_fSG_Li256ELb0ELb0EEENS1_19SingleTileSchedulerILb0ELb0ELb0ELi80EEEEEEEEEvNT_6ParamsE,"",@"SHT_CUDA_INFO"
	.sectionflags	@""
	.align	4


	//----- nvinfo : EIATTR_CUDA_API_VERSION
	.align		4
        /*0000*/ 	.byte	0x04, 0x37
        /*0002*/ 	.short	(.L_240 - .L_239)
.L_239:
        /*0004*/ 	.word	0x00000082


	//----- nvinfo : EIATTR_KPARAM_INFO
	.align		4
.L_240:
        /*0008*/ 	.byte	0x04, 0x17
        /*000a*/ 	.short	(.L_242 - .L_241)
.L_241:
        /*000c*/ 	.word	0x00000000
        /*0010*/ 	.short	0x0000
        /*0012*/ 	.short	0x0070
        /*0014*/ 	.byte	0x00, 0xf0, 0x01, 0x1a


	//----- nvinfo : EIATTR_SPARSE_MMA_MASK
	.align		4
.L_242:
        /*0018*/ 	.byte	0x03, 0x50
        /*001a*/ 	.short	0x0000


	//----- nvinfo : EIATTR_MAXREG_COUNT
	.align		4
        /*001c*/ 	.byte	0x03, 0x1b
        /*001e*/ 	.short	0x00a8


	//----- nvinfo : EIATTR_NUM_BARRIERS
	.align		4
        /*0020*/ 	.byte	0x02, 0x4c
        /*0022*/ 	.byte	0x0a
	.zero		1


	//----- nvinfo : EIATTR_ANNOTATIONS
	.align		4
        /*0024*/ 	.byte	0x04, 0x55
        /*0026*/ 	.short	(.L_244 - .L_243)


	//   ....[0]....
.L_243:
        /*0028*/ 	.word	0x00000001
        /*002c*/ 	.byte	0xc0, 0x02, 0x00, 0x00, 0x01, 0x00, 0x00, 0x00, 0xe0, 0x0d, 0x00, 0x00, 0x01, 0x00, 0x00, 0x00
        /*003c*/ 	.byte	0xe0, 0xac, 0x00, 0x00


	//----- nvinfo : EIATTR_MERCURY_ISA_VERSION
	.align		4
.L_244:
        /*0040*/ 	.byte	0x03, 0x5f
        /*0042*/ 	.short	0x0101


	//----- nvinfo : EIATTR_INT_WARP_WIDE_INSTR_OFFSETS
	.align		4
        /*0044*/ 	.byte	0x04, 0x31
        /*0046*/ 	.short	(.L_246 - .L_245)


	//   ....[0]....
.L_245:
        /*0048*/ 	.word	0x00000190


	//   ....[1]....
        /*004c*/ 	.word	0x000001c0


	//----- nvinfo : EIATTR_COOP_GROUP_MASK_REGIDS
	.align		4
.L_246:
        /*0050*/ 	.byte	0x04, 0x29
        /*0052*/ 	.short	(.L_248 - .L_247)


	//   ....[0]....
.L_247:
        /*0054*/ 	.word	0xffffffff


	//   ....[1]....
        /*0058*/ 	.word	0xffffffff


	//   ....[2]....
        /*005c*/ 	.word	0xffffffff


	//   ....[3]....
        /*0060*/ 	.word	0xffffffff


	//   ....[4]....
        /*0064*/ 	.word	0xffffffff


	//   ....[5]....
        /*0068*/ 	.word	0xffffffff


	//----- nvinfo : EIATTR_COOP_GROUP_INSTR_OFFSETS
	.align		4
.L_248:
        /*006c*/ 	.byte	0x04, 0x28
        /*006e*/ 	.short	(.L_250 - .L_249)


	//   ....[0]....
.L_249:
        /*0070*/ 	.word	0x00000060


	//   ....[1]....
        /*0074*/ 	.word	0x000001a0


	//   ....[2]....
        /*0078*/ 	.word	0x00000220


	//   ....[3]....
        /*007c*/ 	.word	0x00000400


	//   ....[4]....
        /*0080*/ 	.word	0x00000da0


	//   ....[5]....
        /*0084*/ 	.word	0x00009420


	//----- nvinfo : EIATTR_REG_RECONFIG
	.align		4
.L_250:
        /*0088*/ 	.byte	0x01, 0x54
	.zero		2


	//----- nvinfo : EIATTR_MBARRIER_INSTR_OFFSETS
	.align		4
        /*008c*/ 	.byte	0x04, 0x39
        /*008e*/ 	.short	(.L_252 - .L_251)


	//   ....[0]....
.L_251:
        /*0090*/ 	.word	0x00000290
        /*0094*/ 	.word	0x000000ff
        /*0098*/ 	.word	0x00031800
        /*009c*/ 	.short	0x0100
        /*009e*/ 	.byte	0x06
	.zero		1


	//   ....[1]....
        /*00a0*/ 	.word	0x000003b0
        /*00a4*/ 	.word	0x000000ff
        /*00a8*/ 	.word	0x00031810
        /*00ac*/ 	.short	0x0100
        /*00ae*/ 	.byte	0x08
	.zero		1


	//   ....[2]....
        /*00b0*/ 	.word	0x000003c0
        /*00b4*/ 	.word	0x000000ff
        /*00b8*/ 	.word	0x00031820
        /*00bc*/ 	.short	0x0100
        /*00be*/ 	.byte	0x08
	.zero		1


	//   ....[3]....
        /*00c0*/ 	.word	0x000003d0
        /*00c4*/ 	.word	0x000000ff
        /*00c8*/ 	.word	0x00031818
        /*00cc*/ 	.short	0x0100
        /*00ce*/ 	.byte	0x08
	.zero		1


	//   ....[4]....
        /*00d0*/ 	.word	0x000003e0
        /*00d4*/ 	.word	0x000000ff
        /*00d8*/ 	.word	0x00031828
        /*00dc*/ 	.short	0x0100
        /*00de*/ 	.byte	0x08
	.zero		1


	//   ....[5]....
        /*00e0*/ 	.word	0x00000510
        /*00e4*/ 	.word	0x000000ff
        /*00e8*/ 	.word	0x00031830
        /*00ec*/ 	.short	0x0100
        /*00ee*/ 	.byte	0x08
	.zero		1


	//   ....[6]....
        /*00f0*/ 	.word	0x00000520
        /*00f4*/ 	.word	0x000000ff
        /*00f8*/ 	.word	0x00031838
        /*00fc*/ 	.short	0x0100
        /*00fe*/ 	.byte	0x08
	.zero		1


	//   ....[7]....
        /*0100*/ 	.word	0x00000d30
        /*0104*/ 	.word	0x00000011
        /*0108*/ 	.word	0x00031800
        /*010c*/ 	.short	0x010a
        /*010e*/ 	.byte	0x3f
	.zero		1


	//   ....[8]....
        /*0110*/ 	.word	0x00000dc0
        /*0114*/ 	.word	0x00000011
        /*0118*/ 	.word	0x00031800
        /*011c*/ 	.short	0x010a
        /*011e*/ 	.byte	0x3f
	.zero		1


	//   ....[9]....
        /*0120*/ 	.word	0x00001740
        /*0124*/ 	.word	0x00000010
        /*0128*/ 	.word	0x00031810
        /*012c*/ 	.short	0x010a
        /*012e*/ 	.byte	0x3f
	.zero		1


	//   ....[10]....
        /*0130*/ 	.word	0x00001800
        /*0134*/ 	.word	0x00000010
        /*0138*/ 	.word	0x00031810
        /*013c*/ 	.short	0x010a
        /*013e*/ 	.byte	0x3f
	.zero		1


	//   ....[11]....
        /*0140*/ 	.word	0x000033d0
        /*0144*/ 	.word	0x00000011
        /*0148*/ 	.word	0x00031830
        /*014c*/ 	.short	0x010a
        /*014e*/ 	.byte	0x3f
	.zero		1


	//   ....[12]....
        /*0150*/ 	.word	0x00003490
        /*0154*/ 	.word	0x00000011
        /*0158*/ 	.word	0x00031830
        /*015c*/ 	.short	0x010a
        /*015e*/ 	.byte	0x3f
	.zero		1


	//   ....[13]....
        /*0160*/ 	.word	0x00007f20
        /*0164*/ 	.word	0x00000018
        /*0168*/ 	.word	0x00000000
        /*016c*/ 	.short	0x0101
        /*016e*/ 	.byte	0x3f
	.zero		1


	//   ....[14]....
        /*0170*/ 	.word	0x00008630
        /*0174*/ 	.word	0x00000010
        /*0178*/ 	.word	0x00000000
        /*017c*/ 	.short	0x0101
        /*017e*/ 	.byte	0x3f
	.zero		1


	//   ....[15]....
        /*0180*/ 	.word	0x00009900
        /*0184*/ 	.word	0x00000006
        /*0188*/ 	.word	0x00031820
        /*018c*/ 	.short	0x010a
        /*018e*/ 	.byte	0x3f
	.zero		1


	//   ....[16]....
        /*0190*/ 	.word	0x0000a1d0
        /*0194*/ 	.word	0x00000006
        /*0198*/ 	.word	0x00031838
        /*019c*/ 	.short	0x010a
        /*019e*/ 	.byte	0x3f
	.zero		1


	//   ....[17]....
        /*01a0*/ 	.word	0x0000a530
        /*01a4*/ 	.word	0x00000014
        /*01a8*/ 	.word	0x00031820
        /*01ac*/ 	.short	0x010a
        /*01ae*/ 	.byte	0x3f
	.zero		1


	//   ....[18]....
        /*01b0*/ 	.word	0x0000a910
        /*01b4*/ 	.word	0x00000006
        /*01b8*/ 	.word	0x00031838
        /*01bc*/ 	.short	0x010a
        /*01be*/ 	.byte	0x3f
	.zero		1


	//   ....[19]....
        /*01c0*/ 	.word	0x0000adb0
        /*01c4*/ 	.word	0x00000005
        /*01c8*/ 	.word	0x00000000
        /*01cc*/ 	.short	0x010a
        /*01ce*/ 	.byte	0x3f
	.zero		1


	//   ....[20]....
        /*01d0*/ 	.word	0x0000ae40
        /*01d4*/ 	.word	0x00000003
        /*01d8*/ 	.word	0x00000000
        /*01dc*/ 	.short	0x010a
        /*01de*/ 	.byte	0x3f
	.zero		1


	//   ....[21]....
        /*01e0*/ 	.word	0x0000ae90
        /*01e4*/ 	.word	0x00000007
        /*01e8*/ 	.word	0x00031838
        /*01ec*/ 	.short	0x010a
        /*01ee*/ 	.byte	0x3f
	.zero		1


	//   ....[22]....
        /*01f0*/ 	.word	0x0000aef0
        /*01f4*/ 	.word	0x00000011
        /*01f8*/ 	.word	0x00031800
        /*01fc*/ 	.short	0x010a
        /*01fe*/ 	.byte	0x3f
	.zero		1


	//   ....[23]....
        /*0200*/ 	.word	0x0000af40
        /*0204*/ 	.word	0x00000010
        /*0208*/ 	.word	0x00031810
        /*020c*/ 	.short	0x010a
        /*020e*/ 	.byte	0x3f
	.zero		1


	//   ....[24]....
        /*0210*/ 	.word	0x0000af90
        /*0214*/ 	.word	0x00000011
        /*0218*/ 	.word	0x00031830
        /*021c*/ 	.short	0x010a
        /*021e*/ 	.byte	0x3f
	.zero		1


	//   ....[25]....
        /*0220*/ 	.word	0x0000afe0
        /*0224*/ 	.word	0x00000006
        /*0228*/ 	.word	0x00031820
        /*022c*/ 	.short	0x010a
        /*022e*/ 	.byte	0x3f
	.zero		1


	//   ....[26]....
        /*0230*/ 	.word	0x0000b030
        /*0234*/ 	.word	0x00000006
        /*0238*/ 	.word	0x00031838
        /*023c*/ 	.short	0x010a
        /*023e*/ 	.byte	0x3f
	.zero		1


	//   ....[27]....
        /*0240*/ 	.word	0x0000b090
        /*0244*/ 	.word	0x00000014
        /*0248*/ 	.word	0x00031820
        /*024c*/ 	.short	0x010a
        /*024e*/ 	.byte	0x3f
	.zero		1


	//   ....[28]....
        /*0250*/ 	.word	0x0000b0e0
        /*0254*/ 	.word	0x00000006
        /*0258*/ 	.word	0x00031838
        /*025c*/ 	.short	0x010a
        /*025e*/ 	.byte	0x3f
	.zero		1


	//   ....[29]....
        /*0260*/ 	.word	0x0000b130
        /*0264*/ 	.word	0x00000005
        /*0268*/ 	.word	0x00000000
        /*026c*/ 	.short	0x010a
        /*026e*/ 	.byte	0x3f
	.zero		1


	//   ....[30]....
        /*0270*/ 	.word	0x0000b180
        /*0274*/ 	.word	0x00000003
        /*0278*/ 	.word	0x00000000
        /*027c*/ 	.short	0x010a
        /*027e*/ 	.byte	0x3f
	.zero		1


	//----- nvinfo : EIATTR_NUM_MBARRIERS
	.align		4
.L_252:
        /*0280*/ 	.byte	0x03, 0x38
        /*0282*/ 	.short	0x0007


	//----- nvinfo : EIATTR_EXIT_INSTR_OFFSETS
	.align		4
        /*0284*/ 	.byte	0x04, 0x1c
        /*0286*/ 	.short	(.L_254 - .L_253)


	//   ....[0]....
.L_253:
        /*0288*/ 	.word	0x0000aee0


	//----- nvinfo : EIATTR_MAX_THREADS
	.align		4
.L_254:
        /*028c*/ 	.byte	0x04, 0x05
        /*028e*/ 	.short	(.L_256 - .L_255)
.L_255:
        /*0290*/ 	.word	0x00000180
        /*0294*/ 	.word	0x00000001
        /*0298*/ 	.word	0x00000001


	//----- nvinfo : EIATTR_CRS_STACK_SIZE
	.align		4
.L_256:
        /*029c*/ 	.byte	0x04, 0x1e
        /*029e*/ 	.short	(.L_258 - .L_257)
.L_257:
        /*02a0*/ 	.word	0x00000000


	//----- nvinfo : EIATTR_CBANK_PARAM_SIZE
	.align		4
.L_258:
        /*02a4*/ 	.byte	0x03, 0x19
        /*02a6*/ 	.short	0x06f0


	//----- nvinfo : EIATTR_PARAM_CBANK
	.align		4
        /*02a8*/ 	.byte	0x04, 0x0a
        /*02aa*/ 	.short	(.L_260 - .L_259)
	.align		4
.L_259:
        /*02ac*/ 	.word	index@(.nv.constant0._ZN7cutlass13device_kernelIN5flash11enable_sm90INS1_16FlashAttnBwdSm90INS1_25CollectiveMainloopBwdSm90ILi2ELi1ELi1EN4cute5tupleIJNS5_1CILi1EEES8_S8_EEENS6_IJNS7_ILi64EEENS7_ILi80EEENS7_ILi256EEEEEENS_6half_tEfNS_4arch4Sm90ELb0ELb1ELb0ELb0ELb0ELb0ELb1ELb1ELi2ELi1ELi1ELi1ELb0EEENS1_24CollectiveEpilogueBwdGQAISD_fSG_Li256ELb0ELb0EEENS1_19SingleTileSchedulerILb0ELb0ELb0ELi80EEEEEEEEEvNT_6ParamsE)
        /*02b0*/ 	.short	0x0210
        /*02b2*/ 	.short	0x06f0


	//----- nvinfo : EIATTR_SW_WAR
	.align		4
.L_260:
        /*02b4*/ 	.byte	0x04, 0x36
        /*02b6*/ 	.short	(.L_262 - .L_261)
.L_261:
        /*02b8*/ 	.word	0x00000008
.L_262:


//--------------------- .nv.info._ZN7cutlass13device_kernelIN5flash11enable_sm90INS1_16FlashAttnBwdSm90INS1_25CollectiveMainloopBwdSm90ILi2ELi1ELi1EN4cute5tupleIJNS5_1CILi1EEES8_S8_EEENS6_IJNS7_ILi64EEENS7_ILi80EEENS7_ILi256EEEEEENS_6half_tEfNS_4arch4Sm90ELb0ELb1ELb0ELb1ELb0ELb0ELb1ELb1ELi2ELi1ELi1ELi1ELb0EEENS1_21CollectiveEpilogueBwdISD_SE_SG_Li256ELb1ELb1ELi2EEENS1_19SingleTileSchedulerILb1ELb0ELb0ELi80EEEEEEEEEvNT_6ParamsE --------------------------
	.section	.nv.info._ZN7cutlass13device_kernelIN5flash11enable_sm90INS1_16FlashAttnBwdSm90INS1_25CollectiveMainloopBwdSm90ILi2ELi1ELi1EN4cute5tupleIJNS5_1CILi1EEES8_S8_EEENS6_IJNS7_ILi64EEENS7_ILi80EEENS7_ILi256EEEEEENS_6half_tEfNS_4arch4Sm90ELb0ELb1ELb0ELb1ELb0ELb0ELb1ELb1ELi2ELi1ELi1ELi1ELb0EEENS1_21CollectiveEpilogueBwdISD_SE_SG_Li256ELb1ELb1ELi2EEENS1_19SingleTileSchedulerILb1ELb0ELb0ELi80EEEEEEEEEvNT_6ParamsE,"",@"SHT_CUDA_INFO"
	.sectionflags	@""
	.align	4


	//----- nvinfo : EIATTR_CUDA_API_VERSION
	.align		4
        /*0000*/ 	.byte	0x04, 0x37
        /*0002*/ 	.short	(.L_264 - .L_263)
.L_263:
        /*0004*/ 	.word	0x00000082


	//----- nvinfo : EIATTR_KPARAM_INFO
	.align		4
.L_264:
        /*0008*/ 	.byte	0x04, 0x17
        /*000a*/ 	.short	(.L_266 - .L_265)
.L_265:
        /*000c*/ 	.word	0x00000000
        /*0010*/ 	.short	0x0000
        /*0012*/ 	.short	0x0070
        /*0014*/ 	.byte	0x00, 0xf0, 0x01, 0x1a


	//----- nvinfo : EIATTR_SPARSE_MMA_MASK
	.align		4
.L_266:
        /*0018*/ 	.byte	0x03, 0x50
        /*001a*/ 	.short	0x0000


	//----- nvinfo : EIATTR_MAXREG_COUNT
	.align		4
        /*001c*/ 	.byte	0x03, 0x1b
        /*001e*/ 	.short	0x00a8


	//----- nvinfo : EIATTR_NUM_BARRIERS
	.align		4
        /*0020*/ 	.byte	0x02, 0x4c
        /*0022*/ 	.byte	0x0a
	.zero		1


	//----- nvinfo : EIATTR_ANNOTATIONS
	.align		4
        /*0024*/ 	.byte	0x04, 0x55
        /*0026*/ 	.short	(.L_268 - .L_267)


	//   ....[0]....
.L_267:
        /*0028*/ 	.word	0x00000001
        /*002c*/ 	.byte	0xc0, 0x02, 0x00, 0x00, 0x01, 0x00, 0x00, 0x00, 0x20, 0x12, 0x00, 0x00, 0x01, 0x00, 0x00, 0x00
        /*003c*/ 	.byte	0x20, 0xf4, 0x00, 0x00


	//----- nvinfo : EIATTR_MERCURY_ISA_VERSION
	.align		4
.L_268:
        /*0040*/ 	.byte	0x03, 0x5f
        /*0042*/ 	.short	0x0101


	//----- nvinfo : EIATTR_INT_WARP_WIDE_INSTR_OFFSETS
	.align		4
        /*0044*/ 	.byte	0x04, 0x31
        /*0046*/ 	.short	(.L_270 - .L_269)


	//   ....[0]....
.L_269:
        /*0048*/ 	.word	0x00000190


	//   ....[1]....
        /*004c*/ 	.word	0x000001c0


	//----- nvinfo : EIATTR_COOP_GROUP_MASK_REGIDS
	.align		4
.L_270:
        /*0050*/ 	.byte	0x04, 0x29
        /*0052*/ 	.short	(.L_272 - .L_271)


	//   ....[0]....
.L_271:
        /*0054*/ 	.word	0xffffffff


	//   ....[1]....
        /*0058*/ 	.word	0xffffffff


	//   ....[2]....
        /*005c*/ 	.word	0xffffffff


	//   ....[3]....
        /*0060*/ 	.word	0xffffffff


	//   ....[4]....
        /*0064*/ 	.word	0xffffffff


	//   ....[5]....
        /*0068*/ 	.word	0xffffffff


	//----- nvinfo : EIATTR_COOP_GROUP_INSTR_OFFSETS
	.align		4
.L_272:
        /*006c*/ 	.byte	0x04, 0x28
        /*006e*/ 	.short	(.L_274 - .L_273)


	//   ....[0]....
.L_273:
        /*0070*/ 	.word	0x00000060


	//   ....[1]....
        /*0074*/ 	.word	0x000001a0


	//   ....[2]....
        /*0078*/ 	.word	0x00000220


	//   ....[3]....
        /*007c*/ 	.word	0x00000400


	//   ....[4]....
        /*0080*/ 	.word	0x000011e0


	//   ....[5]....
        /*0084*/ 	.word	0x0000d300


	//----- nvinfo : EIATTR_REG_RECONFIG
	.align		4
.L_274:
        /*0088*/ 	.byte	0x01, 0x54
	.zero		2


	//----- nvinfo : EIATTR_MBARRIER_INSTR_OFFSETS
	.align		4
        /*008c*/ 	.byte	0x04, 0x39
        /*008e*/ 	.short	(.L_276 - .L_275)


	//   ....[0]....
.L_275:
        /*0090*/ 	.word	0x00000290
        /*0094*/ 	.word	0x000000ff
        /*0098*/ 	.word	0x00031600
        /*009c*/ 	.short	0x0100
        /*009e*/ 	.byte	0x06
	.zero		1


	//   ....[1]....
        /*00a0*/ 	.word	0x000003b0
        /*00a4*/ 	.word	0x000000ff
        /*00a8*/ 	.word	0x00031610
        /*00ac*/ 	.short	0x0100
        /*00ae*/ 	.byte	0x08
	.zero		1


	//   ....[2]....
        /*00b0*/ 	.word	0x000003c0
        /*00b4*/ 	.word	0x000000ff
        /*00b8*/ 	.word	0x00031620
        /*00bc*/ 	.short	0x0100
        /*00be*/ 	.byte	0x08
	.zero		1


	//   ....[3]....
        /*00c0*/ 	.word	0x000003d0
        /*00c4*/ 	.word	0x000000ff
        /*00c8*/ 	.word	0x00031618
        /*00cc*/ 	.short	0x0100
        /*00ce*/ 	.byte	0x08
	.zero		1


	//   ....[4]....
        /*00d0*/ 	.word	0x000003e0
        /*00d4*/ 	.word	0x000000ff
        /*00d8*/ 	.word	0x00031628
        /*00dc*/ 	.short	0x0100
        /*00de*/ 	.byte	0x08
	.zero		1


	//   ....[5]....
        /*00e0*/ 	.word	0x00000510
        /*00e4*/ 	.word	0x000000ff
        /*00e8*/ 	.word	0x00031630
        /*00ec*/ 	.short	0x0100
        /*00ee*/ 	.byte	0x08
	.zero		1


	//   ....[6]....
        /*00f0*/ 	.word	0x00000520
        /*00f4*/ 	.word	0x000000ff
        /*00f8*/ 	.word	0x00031638
        /*00fc*/ 	.short	0x0100
        /*00fe*/ 	.byte	0x08
	.zero		1


	//   ....[7]....
        /*0100*/ 	.word	0x00001190
        /*0104*/ 	.word	0x00000011
        /*0108*/ 	.word	0x00031600
        /*010c*/ 	.short	0x010a
        /*010e*/ 	.byte	0x3f
	.zero		1


	//   ....[8]....
        /*0110*/ 	.word	0x00001200
        /*0114*/ 	.word	0x00000011
        /*0118*/ 	.word	0x00031600
        /*011c*/ 	.short	0x010a
        /*011e*/ 	.byte	0x3f
	.zero		1


	//   ....[9]....
        /*0120*/ 	.word	0x00001be0
        /*0124*/ 	.word	0x00000010
        /*0128*/ 	.word	0x00031610
        /*012c*/ 	.short	0x010a
        /*012e*/ 	.byte	0x3f
	.zero		1


	//   ....[10]....
        /*0130*/ 	.word	0x00001ca0
        /*0134*/ 	.word	0x00000010
        /*0138*/ 	.word	0x00031610
        /*013c*/ 	.short	0x010a
        /*013e*/ 	.byte	0x3f
	.zero		1


	//   ....[11]....
        /*0140*/ 	.word	0x00003860
        /*0144*/ 	.word	0x00000011
        /*0148*/ 	.word	0x00031630
        /*014c*/ 	.short	0x010a
        /*014e*/ 	.byte	0x3f
	.zero		1


	//   ....[12]....
        /*0150*/ 	.word	0x00003920
        /*0154*/ 	.word	0x00000011
        /*0158*/ 	.word	0x00031630
        /*015c*/ 	.short	0x010a
        /*015e*/ 	.byte	0x3f
	.zero		1


	//   ....[13]....
        /*0160*/ 	.word	0x00008390
        /*0164*/ 	.word	0x00000018
        /*0168*/ 	.word	0x00000000
        /*016c*/ 	.short	0x0101
        /*016e*/ 	.byte	0x3f
	.zero		1


	//   ....[14]....
        /*0170*/ 	.word	0x00008a90
        /*0174*/ 	.word	0x00000010
        /*0178*/ 	.word	0x00000000
        /*017c*/ 	.short	0x0101
        /*017e*/ 	.byte	0x3f
	.zero		1


	//   ....[15]....
        /*0180*/ 	.word	0x0000ddb0
        /*0184*/ 	.word	0x00000006
        /*0188*/ 	.word	0x00031620
        /*018c*/ 	.short	0x010a
        /*018e*/ 	.byte	0x3f
	.zero		1


	//   ....[16]....
        /*0190*/ 	.word	0x0000e7f0
        /*0194*/ 	.word	0x00000006
        /*0198*/ 	.word	0x00031638
        /*019c*/ 	.short	0x010a
        /*019e*/ 	.byte	0x3f
	.zero		1


	//   ....[17]....
        /*01a0*/ 	.word	0x0000eb40
        /*01a4*/ 	.word	0x00000014
        /*01a8*/ 	.word	0x00031620
        /*01ac*/ 	.short	0x010a
        /*01ae*/ 	.byte	0x3f
	.zero		1


	//   ....[18]....
        /*01b0*/ 	.word	0x0000ef80
        /*01b4*/ 	.word	0x00000006
        /*01b8*/ 	.word	0x00031638
        /*01bc*/ 	.short	0x010a
        /*01be*/ 	.byte	0x3f
	.zero		1


	//   ....[19]....
        /*01c0*/ 	.word	0x0000f4f0
        /*01c4*/ 	.word	0x00000005
        /*01c8*/ 	.word	0x00000000
        /*01cc*/ 	.short	0x010a
        /*01ce*/ 	.byte	0x3f
	.zero		1


	//   ....[20]....
        /*01d0*/ 	.word	0x0000f580
        /*01d4*/ 	.word	0x00000003
        /*01d8*/ 	.word	0x00000000
        /*01dc*/ 	.short	0x010a
        /*01de*/ 	.byte	0x3f
	.zero		1


	//   ....[21]....
        /*01e0*/ 	.word	0x0000f5d0
        /*01e4*/ 	.word	0x00000002
        /*01e8*/ 	.word	0x00031638
        /*01ec*/ 	.short	0x010a
        /*01ee*/ 	.byte	0x3f
	.zero		1


	//   ....[22]....
        /*01f0*/ 	.word	0x0000f630
        /*01f4*/ 	.word	0x00000011
        /*01f8*/ 	.word	0x00031600
        /*01fc*/ 	.short	0x010a
        /*01fe*/ 	.byte	0x3f
	.zero		1


	//   ....[23]....
        /*0200*/ 	.word	0x0000f680
        /*0204*/ 	.word	0x00000010
        /*0208*/ 	.word	0x00031610
        /*020c*/ 	.short	0x010a
        /*020e*/ 	.byte	0x3f
	.zero		1


	//   ....[24]....
        /*0210*/ 	.word	0x0000f6d0
        /*0214*/ 	.word	0x00000011
        /*0218*/ 	.word	0x00031630
        /*021c*/ 	.short	0x010a
        /*021e*/ 	.byte	0x3f
	.zero		1


	//   ....[25]....
        /*0220*/ 	.word	0x0000f720
        /*0224*/ 	.word	0x00000006
        /*0228*/ 	.word	0x00031620
        /*022c*/ 	.short	0x010a
        /*022e*/ 	.byte	0x3f
	.zero		1


	//   ....[26]....
        /*0230*/ 	.word	0x0000f770
        /*0234*/ 	.word	0x00000006
        /*0238*/ 	.word	0x00031638
        /*023c*/ 	.short	0x010a
        /*023e*/ 	.byte	0x3f
	.zero		1


	//   ....[27]....
        /*0240*/ 	.word	0x0000f7d0
        /*0244*/ 	.word	0x00000014
        /*0248*/ 	.word	0x00031620
        /*024c*/ 	.short	0x010a
        /*024e*/ 	.byte	0x3f
	.zero		1


	//   ....[28]....
        /*0250*/ 	.word	0x0000f820
        /*0254*/ 	.word	0x00000006
        /*0258*/ 	.word	0x00031638
        /*025c*/ 	.short	0x010a
        /*025e*/ 	.byte	0x3f
	.zero		1


	//   ....[29]....
        /*0260*/ 	.word	0x0000f870
        /*0264*/ 	.word	0x00000005
        /*0268*/ 	.word	0x00000000
        /*026c*/ 	.short	0x010a
        /*026e*/ 	.byte	0x3f
	.zero		1


	//   ....[30]....
        /*0270*/ 	.word	0x0000f8c0
        /*0274*/ 	.word	0x00000003
        /*0278*/ 	.word	0x00000000
        /*027c*/ 	.short	0x010a
        /*027e*/ 	.byte	0x3f
	.zero		1


	//----- nvinfo : EIATTR_NUM_MBARRIERS
	.align		4
.L_276:
        /*0280*/ 	.byte	0x03, 0x38
        /*0282*/ 	.short	0x0007


	//----- nvinfo : EIATTR_EXIT_INSTR_OFFSETS
	.align		4
        /*0284*/ 	.byte	0x04, 0x1c
        /*0286*/ 	.short	(.L_278 - .L_277)


	//   ....[0]....
.L_277:
        /*0288*/ 	.word	0x0000f620


	//----- nvinfo : EIATTR_MAX_THREADS
	.align		4
.L_278:
        /*028c*/ 	.byte	0x04, 0x05
        /*028e*/ 	.short	(.L_280 - .L_279)
.L_279:
        /*0290*/ 	.word	0x00000180
        /*0294*/ 	.word	0x00000001
        /*0298*/ 	.word	0x00000001


	//----- nvinfo : EIATTR_CRS_STACK_SIZE
	.align		4
.L_280:
        /*029c*/ 	.byte	0x04, 0x1e
        /*029e*/ 	.short	(.L_282 - .L_281)
.L_281:
        /*02a0*/ 	.word	0x00000000


	//----- nvinfo : EIATTR_CBANK_PARAM_SIZE
	.align		4
.L_282:
        /*02a4*/ 	.byte	0x03, 0x19
        /*02a6*/ 	.short	0x06f0


	//----- nvinfo : EIATTR_PARAM_CBANK
	.align		4
        /*02a8*/ 	.byte	0x04, 0x0a
        /*02aa*/ 	.short	(.L_284 - .L_283)
	.align		4
.L_283:
        /*02ac*/ 	.word	index@(.nv.constant0._ZN7cutlass13device_kernelIN5flash11enable_sm90INS1_16FlashAttnBwdSm90INS1_25CollectiveMainloopBwdSm90ILi2ELi1ELi1EN4cute5tupleIJNS5_1CILi1EEES8_S8_EEENS6_IJNS7_ILi64EEENS7_ILi80EEENS7_ILi256EEEEEENS_6half_tEfNS_4arch4Sm90ELb0ELb1ELb0ELb1ELb0ELb0ELb1ELb1ELi2ELi1ELi1ELi1ELb0EEENS1_21CollectiveEpilogueBwdISD_SE_SG_Li256ELb1ELb1ELi2EEENS1_19SingleTileSchedulerILb1ELb0ELb0ELi80EEEEEEEEEvNT_6ParamsE)
        /*02b0*/ 	.short	0x0210
        /*02b2*/ 	.short	0x06f0


	//----- nvinfo : EIATTR_SW_WAR
	.align		4
.L_284:
        /*02b4*/ 	.byte	0x04, 0x36
        /*02b6*/ 	.short	(.L_286 - .L_285)
.L_285:
        /*02b8*/ 	.word	0x00000008
.L_286:


//--------------------- .nv.info._ZN7cutlass13device_kernelIN5flash11enable_sm90INS1_16FlashAttnBwdSm90INS1_25CollectiveMainloopBwdSm90ILi2ELi1ELi1EN4cute5tupleIJNS5_1CILi1EEES8_S8_EEENS6_IJNS7_ILi64EEENS7_ILi80EEENS7_ILi256EEEEEENS_6half_tEfNS_4arch4Sm90ELb0ELb1ELb0ELb1ELb0ELb0ELb1ELb1ELi2ELi1ELi1ELi1ELb0EEENS1_24CollectiveEpilogueBwdGQAISD_fSG_Li256ELb1ELb0EEENS1_19SingleTileSchedulerILb1ELb0ELb0ELi80EEEEEEEEEvNT_6ParamsE --------------------------
	.section	.nv.info._ZN7cutlass13device_kernelIN5flash11enable_sm90INS1_16FlashAttnBwdSm90INS1_25CollectiveMainloopBwdSm90ILi2ELi1ELi1EN4cute5tupleIJNS5_1CILi1EEES8_S8_EEENS6_IJNS7_ILi64EEENS7_ILi80EEENS7_ILi256EEEEEENS_6half_tEfNS_4arch4Sm90ELb0ELb1ELb0ELb1ELb0ELb0ELb1ELb1ELi2ELi1ELi1ELi1ELb0EEENS1_24CollectiveEpilogueBwdGQAISD_fSG_Li256ELb1ELb0EEENS1_19SingleTileSchedulerILb1ELb0ELb0ELi80EEEEEEEEEvNT_6ParamsE,"",@"SHT_CUDA_INFO"
	.sectionflags	@""
	.align	4


	//----- nvinfo : EIATTR_CUDA_API_VERSION
	.align		4
        /*0000*/ 	.byte	0x04, 0x37
        /*0002*/ 	.short	(.L_288 - .L_287)
.L_287:
        /*0004*/ 	.word	0x00000082


	//----- nvinfo : EIATTR_KPARAM_INFO
	.align		4
.L_288:
        /*0008*/ 	.byte	0x04, 0x17
        /*000a*/ 	.short	(.L_290 - .L_289)
.L_289:
        /*000c*/ 	.word	0x00000000
        /*0010*/ 	.short	0x0000
        /*0012*/ 	.short	0x0070
        /*0014*/ 	.byte	0x00, 0xf0, 0x01, 0x1a


	//----- nvinfo : EIATTR_SPARSE_MMA_MASK
	.align		4
.L_290:
        /*0018*/ 	.byte	0x03, 0x50
        /*001a*/ 	.short	0x0000


	//----- nvinfo : EIATTR_MAXREG_COUNT
	.align		4
        /*001c*/ 	.byte	0x03, 0x1b
        /*001e*/ 	.short	0x00a8


	//----- nvinfo : EIATTR_NUM_BARRIERS
	.align		4
        /*0020*/ 	.byte	0x02, 0x4c
        /*0022*/ 	.byte	0x0a
	.zero		1


	//----- nvinfo : EIATTR_ANNOTATIONS
	.align		4
        /*0024*/ 	.byte	0x04, 0x55
        /*0026*/ 	.short	(.L_292 - .L_291)


	//   ....[0]....
.L_291:
        /*0028*/ 	.word	0x00000001
        /*002c*/ 	.byte	0xc0, 0x02, 0x00, 0x00, 0x01, 0x00, 0x00, 0x00, 0x90, 0x07, 0x00, 0x00, 0x01, 0x00, 0x00, 0x00
        /*003c*/ 	.byte	0x60, 0x12, 0x00, 0x00, 0x01, 0x00, 0x00, 0x00, 0x70, 0x12, 0x00, 0x00, 0x01, 0x00, 0x00, 0x00
        /*004c*/ 	.byte	0x20, 0x90, 0x00, 0x00, 0x01, 0x00, 0x00, 0x00, 0xd0, 0xba, 0x00, 0x00


	//----- nvinfo : EIATTR_MERCURY_ISA_VERSION
	.align		4
.L_292:
        /*0058*/ 	.byte	0x03, 0x5f
        /*005a*/ 	.short	0x0101


	//----- nvinfo : EIATTR_INT_WARP_WIDE_INSTR_OFFSETS
	.align		4
        /*005c*/ 	.byte	0x04, 0x31
        /*005e*/ 	.short	(.L_294 - .L_293)


	//   ....[0]....
.L_293:
        /*0060*/ 	.word	0x00000190


	//   ....[1]....
        /*0064*/ 	.word	0x000001c0


	//----- nvinfo : EIATTR_COOP_GROUP_MASK_REGIDS
	.align		4
.L_294:
        /*0068*/ 	.byte	0x04, 0x29
        /*006a*/ 	.short	(.L_296 - .L_295)


	//   ....[0]....
.L_295:
        /*006c*/ 	.word	0xffffffff


	//   ....[1]....
        /*0070*/ 	.word	0xffffffff


	//   ....[2]....
        /*0074*/ 	.word	0xffffffff


	//   ....[3]....
        /*0078*/ 	.word	0xffffffff


	//   ....[4]....
        /*007c*/ 	.word	0xffffffff


	//   ....[5]....
        /*0080*/ 	.word	0xffffffff


	//----- nvinfo : EIATTR_COOP_GROUP_INSTR_OFFSETS
	.align		4
.L_296:
        /*0084*/ 	.byte	0x04, 0x28
        /*0086*/ 	.short	(.L_298 - .L_297)


	//   ....[0]....
.L_297:
        /*0088*/ 	.word	0x00000060


	//   ....[1]....
        /*008c*/ 	.word	0x000001a0


	//   ....[2]....
        /*0090*/ 	.word	0x00000220


	//   ....[3]....
        /*0094*/ 	.word	0x00000400


	//   ....[4]....
        /*0098*/ 	.word	0x00001220


	//   ....[5]....
        /*009c*/ 	.word	0x000099b0


	//----- nvinfo : EIATTR_REG_RECONFIG
	.align		4
.L_298:
        /*00a0*/ 	.byte	0x01, 0x54
	.zero		2


	//----- nvinfo : EIATTR_MBARRIER_INSTR_OFFSETS
	.align		4
        /*00a4*/ 	.byte	0x04, 0x39
        /*00a6*/ 	.short	(.L_300 - .L_299)


	//   ....[0]....
.L_299:
        /*00a8*/ 	.word	0x00000290
        /*00ac*/ 	.word	0x000000ff
        /*00b0*/ 	.word	0x00031800
        /*00b4*/ 	.short	0x0100
        /*00b6*/ 	.byte	0x06
	.zero		1


	//   ....[1]....
        /*00b8*/ 	.word	0x000003b0
        /*00bc*/ 	.word	0x000000ff
        /*00c0*/ 	.word	0x00031810
        /*00c4*/ 	.short	0x0100
        /*00c6*/ 	.byte	0x08
	.zero		1


	//   ....[2]....
        /*00c8*/ 	.word	0x000003c0
        /*00cc*/ 	.word	0x000000ff
        /*00d0*/ 	.word	0x00031820
        /*00d4*/ 	.short	0x0100
        /*00d6*/ 	.byte	0x08
	.zero		1


	//   ....[3]....
        /*00d8*/ 	.word	0x000003d0
        /*00dc*/ 	.word	0x000000ff
        /*00e0*/ 	.word	0x00031818
        /*00e4*/ 	.short	0x0100
        /*00e6*/ 	.byte	0x08
	.zero		1


	//   ....[4]....
        /*00e8*/ 	.word	0x000003e0
        /*00ec*/ 	.word	0x000000ff
        /*00f0*/ 	.word	0x00031828
        /*00f4*/ 	.short	0x0100
        /*00f6*/ 	.byte	0x08
	.zero		1


	//   ....[5]....
        /*00f8*/ 	.word	0x00000510
        /*00fc*/ 	.word	0x000000ff
        /*0100*/ 	.word	0x00031830
        /*0104*/ 	.short	0x0100
        /*0106*/ 	.byte	0x08
	.zero		1


	//   ....[6]....
        /*0108*/ 	.word	0x00000520
        /*010c*/ 	.word	0x000000ff
        /*0110*/ 	.word	0x00031838
        /*0114*/ 	.short	0x0100
        /*0116*/ 	.byte	0x08
	.zero		1


	//   ....[7]....
        /*0118*/ 	.word	0x00001200
        /*011c*/ 	.word	0x00000011
        /*0120*/ 	.word	0x00031800
        /*0124*/ 	.short	0x010a
        /*0126*/ 	.byte	0x3f
	.zero		1


	//   ....[8]....
        /*0128*/ 	.word	0x00001240
        /*012c*/ 	.word	0x00000011
        /*0130*/ 	.word	0x00031800
        /*0134*/ 	.short	0x010a
        /*0136*/ 	.byte	0x3f
	.zero		1


	//   ....[9]....
        /*0138*/ 	.word	0x00001c20
        /*013c*/ 	.word	0x00000010
        /*0140*/ 	.word	0x00031810
        /*0144*/ 	.short	0x010a
        /*0146*/ 	.byte	0x3f
	.zero		1


	//   ....[10]....
        /*0148*/ 	.word	0x00001ce0
        /*014c*/ 	.word	0x00000010
        /*0150*/ 	.word	0x00031810
        /*0154*/ 	.short	0x010a
        /*0156*/ 	.byte	0x3f
	.zero		1


	//   ....[11]....
        /*0158*/ 	.word	0x000038a0
        /*015c*/ 	.word	0x00000011
        /*0160*/ 	.word	0x00031830
        /*0164*/ 	.short	0x010a
        /*0166*/ 	.byte	0x3f
	.zero		1


	//   ....[12]....
        /*0168*/ 	.word	0x00003960
        /*016c*/ 	.word	0x00000011
        /*0170*/ 	.word	0x00031830
        /*0174*/ 	.short	0x010a
        /*0176*/ 	.byte	0x3f
	.zero		1


	//   ....[13]....
        /*0178*/ 	.word	0x000083b0
        /*017c*/ 	.word	0x00000018
        /*0180*/ 	.word	0x00000000
        /*0184*/ 	.short	0x0101
        /*0186*/ 	.byte	0x3f
	.zero		1


	//   ....[14]....
        /*0188*/ 	.word	0x00008ab0
        /*018c*/ 	.word	0x00000010
        /*0190*/ 	.word	0x00000000
        /*0194*/ 	.short	0x0101
        /*0196*/ 	.byte	0x3f
	.zero		1


	//   ....[15]....
        /*0198*/ 	.word	0x0000a460
        /*019c*/ 	.word	0x00000006
        /*01a0*/ 	.word	0x00031820
        /*01a4*/ 	.short	0x010a
        /*01a6*/ 	.byte	0x3f
	.zero		1


	//   ....[16]....
        /*01a8*/ 	.word	0x0000aea0
        /*01ac*/ 	.word	0x00000006
        /*01b0*/ 	.word	0x00031838
        /*01b4*/ 	.short	0x010a
        /*01b6*/ 	.byte	0x3f
	.zero		1


	//   ....[17]....
        /*01b8*/ 	.word	0x0000b1f0
        /*01bc*/ 	.word	0x00000014
        /*01c0*/ 	.word	0x00031820
        /*01c4*/ 	.short	0x010a
        /*01c6*/ 	.byte	0x3f
	.zero		1


	//   ....[18]....
        /*01c8*/ 	.word	0x0000b630
        /*01cc*/ 	.word	0x00000006
        /*01d0*/ 	.word	0x00031838
        /*01d4*/ 	.short	0x010a
        /*01d6*/ 	.byte	0x3f
	.zero		1


	//   ....[19]....
        /*01d8*/ 	.word	0x0000bba0
        /*01dc*/ 	.word	0x00000005
        /*01e0*/ 	.word	0x00000000
        /*01e4*/ 	.short	0x010a
        /*01e6*/ 	.byte	0x3f
	.zero		1


	//   ....[20]....
        /*01e8*/ 	.word	0x0000bc30
        /*01ec*/ 	.word	0x00000003
        /*01f0*/ 	.word	0x00000000
        /*01f4*/ 	.short	0x010a
        /*01f6*/ 	.byte	0x3f
	.zero		1


	//   ....[21]....
        /*01f8*/ 	.word	0x0000bc80
        /*01fc*/ 	.word	0x00000002
        /*0200*/ 	.word	0x00031838
        /*0204*/ 	.short	0x010a
        /*0206*/ 	.byte	0x3f
	.zero		1


	//   ....[22]....
        /*0208*/ 	.word	0x0000bce0
        /*020c*/ 	.word	0x00000011
        /*0210*/ 	.word	0x00031800
        /*0214*/ 	.short	0x010a
        /*0216*/ 	.byte	0x3f
	.zero		1


	//   ....[23]....
        /*0218*/ 	.word	0x0000bd30
        /*021c*/ 	.word	0x00000010
        /*0220*/ 	.word	0x00031810
        /*0224*/ 	.short	0x010a
        /*0226*/ 	.byte	0x3f
	.zero		1


	//   ....[24]....
        /*0228*/ 	.word	0x0000bd80
        /*022c*/ 	.word	0x00000011
        /*0230*/ 	.word	0x00031830
        /*0234*/ 	.short	0x010a
        /*0236*/ 	.byte	0x3f
	.zero		1


	//   ....[25]....
        /*0238*/ 	.word	0x0000bdd0
        /*023c*/ 	.word	0x00000006
        /*0240*/ 	.word	0x00031820
        /*0244*/ 	.short	0x010a
        /*0246*/ 	.byte	0x3f
	.zero		1


	//   ....[26]....
        /*0248*/ 	.word	0x0000be20
        /*024c*/ 	.word	0x00000006
        /*0250*/ 	.word	0x00031838
        /*0254*/ 	.short	0x010a
        /*0256*/ 	.byte	0x3f
	.zero		1


	//   ....[27]....
        /*0258*/ 	.word	0x0000be80
        /*025c*/ 	.word	0x00000014
        /*0260*/ 	.word	0x00031820
        /*0264*/ 	.short	0x010a
        /*0266*/ 	.byte	0x3f
	.zero		1


	//   ....[28]....
        /*0268*/ 	.word	0x0000bed0
        /*026c*/ 	.word	0x00000006
        /*0270*/ 	.word	0x00031838
        /*0274*/ 	.short	0x010a
        /*0276*/ 	.byte	0x3f
	.zero		1


	//   ....[29]....
        /*0278*/ 	.word	0x0000bf20
        /*027c*/ 	.word	0x00000005
        /*0280*/ 	.word	0x00000000
        /*0284*/ 	.short	0x010a
        /*0286*/ 	.byte	0x3f
	.zero		1


	//   ....[30]....
        /*0288*/ 	.word	0x0000bf70
        /*028c*/ 	.word	0x00000003
        /*0290*/ 	.word	0x00000000
        /*0294*/ 	.short	0x010a
        /*0296*/ 	.byte	0x3f
	.zero		1


	//----- nvinfo : EIATTR_NUM_MBARRIERS
	.align		4
.L_300:
        /*0298*/ 	.byte	0x03, 0x38
        /*029a*/ 	.short	0x0007


	//----- nvinfo : EIATTR_EXIT_INSTR_OFFSETS
	.align		4
        /*029c*/ 	.byte	0x04, 0x1c
        /*029e*/ 	.short	(.L_302 - .L_301)


	//   ....[0]....
.L_301:
        /*02a0*/ 	.word	0x0000bcd0


	//----- nvinfo : EIATTR_MAX_THREADS
	.align		4
.L_302:
        /*02a4*/ 	.byte	0x04, 0x05
        /*02a6*/ 	.short	(.L_304 - .L_303)
.L_303:
        /*02a8*/ 	.word	0x00000180
        /*02ac*/ 	.word	0x00000001
        /*02b0*/ 	.word	0x00000001


	//----- nvinfo : EIATTR_CRS_STACK_SIZE
	.align		4
.L_304:
        /*02b4*/ 	.byte	0x04, 0x1e
        /*02b6*/ 	.short	(.L_306 - .L_305)
.L_305:
        /*02b8*/ 	.word	0x00000000


	//----- nvinfo : EIATTR_CBANK_PARAM_SIZE
	.align		4
.L_306:
        /*02bc*/ 	.byte	0x03, 0x19
        /*02be*/ 	.short	0x06f0


	//----- nvinfo : EIATTR_PARAM_CBANK
	.align		4
        /*02c0*/ 	.byte	0x04, 0x0a
        /*02c2*/ 	.short	(.L_308 - .L_307)
	.align		4
.L_307:
        /*02c4*/ 	.word	index@(.nv.constant0._ZN7cutlass13device_kernelIN5flash11enable_sm90INS1_16FlashAttnBwdSm90INS1_25CollectiveMainloopBwdSm90ILi2ELi1ELi1EN4cute5tupleIJNS5_1CILi1EEES8_S8_EEENS6_IJNS7_ILi64EEENS7_ILi80EEENS7_ILi256EEEEEENS_6half_tEfNS_4arch4Sm90ELb0ELb1ELb0ELb1ELb0ELb0ELb1ELb1ELi2ELi1ELi1ELi1ELb0EEENS1_24CollectiveEpilogueBwdGQAISD_fSG_Li256ELb1ELb0EEENS1_19SingleTileSchedulerILb1ELb0ELb0ELi80EEEEEEEEEvNT_6ParamsE)
        /*02c8*/ 	.short	0x0210
        /*02ca*/ 	.short	0x06f0


	//----- nvinfo : EIATTR_SW_WAR
	.align		4
.L_308:
        /*02cc*/ 	.byte	0x04, 0x36
        /*02ce*/ 	.short	(.L_310 - .L_309)
.L_309:
        /*02d0*/ 	.word	0x00000008
.L_310:


//--------------------- .nv.info._ZN7cutlass13device_kernelIN5flash11enable_sm90INS1_16FlashAttnBwdSm90INS1_25CollectiveMainloopBwdSm90ILi2ELi1ELi1EN4cute5tupleIJNS5_1CILi1EEES8_S8_EEENS6_IJNS7_ILi64EEENS7_ILi80EEENS7_ILi256EEEEEENS_6half_tEfNS_4arch4Sm90ELb1ELb0ELb0ELb0ELb0ELb0ELb1ELb1ELi2ELi1ELi1ELi1ELb0EEENS1_21CollectiveEpilogueBwdISD_SE_SG_Li256ELb0ELb1ELi2EEENS1_25SingleTileBwdLPTSchedulerILb0ELi80ELb0EEEEEEEEEvNT_6ParamsE --------------------------
	.section	.nv.info._ZN7cutlass13device_kernelIN5flash11enable_sm90INS1_16FlashAttnBwdSm90INS1_25CollectiveMainloopBwdSm90ILi2ELi1ELi1EN4cute5tupleIJNS5_1CILi1EEES8_S8_EEENS6_IJNS7_ILi64EEENS7_ILi80EEENS7_ILi256EEEEEENS_6half_tEfNS_4arch4Sm90ELb1ELb0ELb0ELb0ELb0ELb0ELb1ELb1ELi2ELi1ELi1ELi1ELb0EEENS1_21CollectiveEpilogueBwdISD_SE_SG_Li256ELb0ELb1ELi2EEENS1_25SingleTileBwdLPTSchedulerILb0ELi80ELb0EEEEEEEEEvNT_6ParamsE,"",@"SHT_CUDA_INFO"
	.sectionflags	@""
	.align	4


	//----- nvinfo : EIATTR_CUDA_API_VERSION
	.align		4
        /*0000*/ 	.byte	0x04, 0x37
        /*0002*/ 	.short	(.L_312 - .L_311)
.L_311:
        /*0004*/ 	.word	0x00000082


	//----- nvinfo : EIATTR_KPARAM_INFO
	.align		4
.L_312:
        /*0008*/ 	.byte	0x04, 0x17
        /*000a*/ 	.short	(.L_314 - .L_313)
.L_313:
        /*000c*/ 	.word	0x00000000
        /*0010*/ 	.short	0x0000
        /*0012*/ 	.short	0x0070
        /*0014*/ 	.byte	0x00, 0xf0, 0x01, 0x24


	//----- nvinfo : EIATTR_SPARSE_MMA_MASK
	.align		4
.L_314:
        /*0018*/ 	.byte	0x03, 0x50
        /*001a*/ 	.short	0x0000


	//----- nvinfo : EIATTR_MAXREG_COUNT
	.align		4
        /*001c*/ 	.byte	0x03, 0x1b
        /*001e*/ 	.short	0x00a8


	//----- nvinfo : EIATTR_NUM_BARRIERS
	.align		4
        /*0020*/ 	.byte	0x02, 0x4c
        /*0022*/ 	.byte	0x0a
	.zero		1


	//----- nvinfo : EIATTR_EXTERNS
	.align		4
        /*0024*/ 	.byte	0x04, 0x0f
        /*0026*/ 	.short	(.L_316 - .L_315)


	//   ....[0]....
	.align		4
.L_315:
        /*0028*/ 	.word	index@(__assertfail)


	//----- nvinfo : EIATTR_ANNOTATIONS
	.align		4
.L_316:
        /*002c*/ 	.byte	0x04, 0x55
        /*002e*/ 	.short	(.L_318 - .L_317)


	//   ....[0]....
.L_317:
        /*0030*/ 	.word	0x00000001
        /*0034*/ 	.byte	0x80, 0x13, 0x00, 0x00, 0x01, 0x00, 0x00, 0x00, 0xc0, 0x13, 0x00, 0x00, 0x01, 0x00, 0x00, 0x00
        /*0044*/ 	.byte	0x10, 0x3f, 0x00, 0x00, 0x01, 0x00, 0x00, 0x00, 0xc0, 0x3f, 0x00, 0x00, 0x01, 0x00, 0x00, 0x00
        /*0054*/ 	.byte	0x60, 0x46, 0x00, 0x00, 0x01, 0x00, 0x00, 0x00, 0xc0, 0xe0, 0x00, 0x00, 0x01, 0x00, 0x00, 0x00
        /*0064*/ 	.byte	0x40, 0xe1, 0x00, 0x00


	//----- nvinfo : EIATTR_MERCURY_ISA_VERSION
	.align		4
.L_318:
        /*0068*/ 	.byte	0x03, 0x5f
        /*006a*/ 	.short	0x0101


	//----- nvinfo : EIATTR_INT_WARP_WIDE_INSTR_OFFSETS
	.align		4
        /*006c*/ 	.byte	0x04, 0x31
        /*006e*/ 	.short	(.L_320 - .L_319)


	//   ....[0]....
.L_319:
        /*0070*/ 	.word	0x000001e0


	//   ....[1]....
        /*0074*/ 	.word	0x00000290


	//----- nvinfo : EIATTR_COOP_GROUP_MASK_REGIDS
	.align		4
.L_320:
        /*0078*/ 	.byte	0x04, 0x29
        /*007a*/ 	.short	(.L_322 - .L_321)


	//   ....[0]....
.L_321:
        /*007c*/ 	.word	0xffffffff


	//   ....[1]....
        /*0080*/ 	.word	0xffffffff


	//   ....[2]....
        /*0084*/ 	.word	0xffffffff


	//   ....[3]....
        /*0088*/ 	.word	0xffffffff


	//   ....[4]....
        /*008c*/ 	.word	0xffffffff


	//   ....[5]....
        /*0090*/ 	.word	0xffffffff


	//   ....[6]....
        /*0094*/ 	.word	0xffffffff


	//----- nvinfo : EIATTR_COOP_GROUP_INSTR_OFFSETS
	.align		4
.L_322:
        /*0098*/ 	.byte	0x04, 0x28
        /*009a*/ 	.short	(.L_324 - .L_323)


	//   ....[0]....
.L_323:
        /*009c*/ 	.word	0x00000060


	//   ....[1]....
        /*00a0*/ 	.word	0x000001f0


	//   ....[2]....
        /*00a4*/ 	.word	0x000002a0


	//   ....[3]....
        /*00a8*/ 	.word	0x00000400


	//   ....[4]....
        /*00ac*/ 	.word	0x00000f80


	//   ....[5]....
        /*00b0*/ 	.word	0x0000aee0


	//   ....[6]....
        /*00b4*/ 	.word	0x0000d120


	//----- nvinfo : EIATTR_REG_RECONFIG
	.align		4
.L_324:
        /*00b8*/ 	.byte	0x01, 0x54
	.zero		2


	//----- nvinfo : EIATTR_SYSCALL_OFFSETS
	.align		4
        /*00bc*/ 	.byte	0x04, 0x46
        /*00be*/ 	.short	(.L_326 - .L_325)


	//   ....[0]....
.L_325:
        /*00c0*/ 	.word	0x0000a900


	//   ....[1]....
        /*00c4*/ 	.word	0x0000aa40


	//   ....[2]....
        /*00c8*/ 	.word	0x0000ab60


	//   ....[3]....
        /*00cc*/ 	.word	0x0000ac80


	//----- nvinfo : EIATTR_MBARRIER_INSTR_OFFSETS
	.align		4
.L_326:
        /*00d0*/ 	.byte	0x04, 0x39
        /*00d2*/ 	.short	(.L_328 - .L_327)


	//   ....[0]....
.L_327:
        /*00d4*/ 	.word	0x000002c0
        /*00d8*/ 	.word	0x000000ff
        /*00dc*/ 	.word	0x00031800
        /*00e0*/ 	.short	0x0100
        /*00e2*/ 	.byte	0x06
	.zero		1


	//   ....[1]....
        /*00e4*/ 	.word	0x000003b0
        /*00e8*/ 	.word	0x000000ff
        /*00ec*/ 	.word	0x00031810
        /*00f0*/ 	.short	0x0100
        /*00f2*/ 	.byte	0x08
	.zero		1


	//   ....[2]....
        /*00f4*/ 	.word	0x000003c0
        /*00f8*/ 	.word	0x000000ff
        /*00fc*/ 	.word	0x00031820
        /*0100*/ 	.short	0x0100
        /*0102*/ 	.byte	0x08
	.zero		1


	//   ....[3]....
        /*0104*/ 	.word	0x000003d0
        /*0108*/ 	.word	0x000000ff
        /*010c*/ 	.word	0x00031818
        /*0110*/ 	.short	0x0100
        /*0112*/ 	.byte	0x08
	.zero		1


	//   ....[4]....
        /*0114*/ 	.word	0x000003e0
        /*0118*/ 	.word	0x000000ff
        /*011c*/ 	.word	0x00031828
        /*0120*/ 	.short	0x0100
        /*0122*/ 	.byte	0x08
	.zero		1


	//   ....[5]....
        /*0124*/ 	.word	0x00000510
        /*0128*/ 	.word	0x000000ff
        /*012c*/ 	.word	0x00031830
        /*0130*/ 	.short	0x0100
        /*0132*/ 	.byte	0x08
	.zero		1


	//   ....[6]....
        /*0134*/ 	.word	0x00000520
        /*0138*/ 	.word	0x000000ff
        /*013c*/ 	.word	0x00031838
        /*0140*/ 	.short	0x0100
        /*0142*/ 	.byte	0x08
	.zero		1


	//   ....[7]....
        /*0144*/ 	.word	0x00000f00
        /*0148*/ 	.word	0x00000011
        /*014c*/ 	.word	0x00031800
        /*0150*/ 	.short	0x010a
        /*0152*/ 	.byte	0x3f
	.zero		1


	//   ....[8]....
        /*0154*/ 	.word	0x00001000
        /*0158*/ 	.word	0x00000011
        /*015c*/ 	.word	0x00031800
        /*0160*/ 	.short	0x010a
        /*0162*/ 	.byte	0x3f
	.zero		1


	//   ....[9]....
        /*0164*/ 	.word	0x000018a0
        /*0168*/ 	.word	0x00000010
        /*016c*/ 	.word	0x00031810
        /*0170*/ 	.short	0x010a
        /*0172*/ 	.byte	0x3f
	.zero		1


	//   ....[10]....
        /*0174*/ 	.word	0x00001970
        /*0178*/ 	.word	0x00000010
        /*017c*/ 	.word	0x00031810
        /*0180*/ 	.short	0x010a
        /*0182*/ 	.byte	0x3f
	.zero		1


	//   ....[11]....
        /*0184*/ 	.word	0x00003ee0
        /*0188*/ 	.word	0x00000011
        /*018c*/ 	.word	0x00031830
        /*0190*/ 	.short	0x010a
        /*0192*/ 	.byte	0x3f
	.zero		1


	//   ....[12]....
        /*0194*/ 	.word	0x00003f90
        /*0198*/ 	.word	0x00000011
        /*019c*/ 	.word	0x00031830
        /*01a0*/ 	.short	0x010a
        /*01a2*/ 	.byte	0x3f
	.zero		1


	//   ....[13]....
        /*01a4*/ 	.word	0x00009870
        /*01a8*/ 	.word	0x00000018
        /*01ac*/ 	.word	0x00000000
        /*01b0*/ 	.short	0x0101
        /*01b2*/ 	.byte	0x3f
	.zero		1


	//   ....[14]....
        /*01b4*/ 	.word	0x0000a240
        /*01b8*/ 	.word	0x00000010
        /*01bc*/ 	.word	0x00000000
        /*01c0*/ 	.short	0x0101
        /*01c2*/ 	.byte	0x3f
	.zero		1


	//   ....[15]....
        /*01c4*/ 	.word	0x0000d7a0
        /*01c8*/ 	.word	0x00000007
        /*01cc*/ 	.word	0x00031820
        /*01d0*/ 	.short	0x010a
        /*01d2*/ 	.byte	0x3f
	.zero		1


	//   ....[16]....
        /*01d4*/ 	.word	0x0000e040
        /*01d8*/ 	.word	0x00000007
        /*01dc*/ 	.word	0x00031838
        /*01e0*/ 	.short	0x010a
        /*01e2*/ 	.byte	0x3f
	.zero		1


	//   ....[17]....
        /*01e4*/ 	.word	0x0000e3d0
        /*01e8*/ 	.word	0x00000013
        /*01ec*/ 	.word	0x00031820
        /*01f0*/ 	.short	0x010a
        /*01f2*/ 	.byte	0x3f
	.zero		1


	//   ....[18]....
        /*01f4*/ 	.word	0x0000e7b0
        /*01f8*/ 	.word	0x00000007
        /*01fc*/ 	.word	0x00031838
        /*0200*/ 	.short	0x010a
        /*0202*/ 	.byte	0x3f
	.zero		1


	//   ....[19]....
        /*0204*/ 	.word	0x0000ec70
        /*0208*/ 	.word	0x00000003
        /*020c*/ 	.word	0x00000000
        /*0210*/ 	.short	0x010a
        /*0212*/ 	.byte	0x3f
	.zero		1


	//   ....[20]....
        /*0214*/ 	.word	0x0000ed00
        /*0218*/ 	.word	0x00000011
        /*021c*/ 	.word	0x00000000
        /*0220*/ 	.short	0x010a
        /*0222*/ 	.byte	0x3f
	.zero		1


	//   ....[21]....
        /*0224*/ 	.word	0x0000ed50
        /*0228*/ 	.word	0x00000005
        /*022c*/ 	.word	0x00031838
        /*0230*/ 	.short	0x010a
        /*0232*/ 	.byte	0x3f
	.zero		1


	//   ....[22]....
        /*0234*/ 	.word	0x0000edb0
        /*0238*/ 	.word	0x00000011
        /*023c*/ 	.word	0x00031800
        /*0240*/ 	.short	0x010a
        /*0242*/ 	.byte	0x3f
	.zero		1


	//   ....[23]....
        /*0244*/ 	.word	0x0000ee00
        /*0248*/ 	.word	0x00000010
        /*024c*/ 	.word	0x00031810
        /*0250*/ 	.short	0x010a
        /*0252*/ 	.byte	0x3f
	.zero		1


	//   ....[24]....
        /*0254*/ 	.word	0x0000ee50
        /*0258*/ 	.word	0x00000011
        /*025c*/ 	.word	0x00031830
        /*0260*/ 	.short	0x010a
        /*0262*/ 	.byte	0x3f
	.zero		1


	//   ....[25]....
        /*0264*/ 	.word	0x0000eea0
        /*0268*/ 	.word	0x00000007
        /*026c*/ 	.word	0x00031820
        /*0270*/ 	.short	0x010a
        /*0272*/ 	.byte	0x3f
	.zero		1


	//   ....[26]....
        /*0274*/ 	.word	0x0000eef0
        /*0278*/ 	.word	0x00000007
        /*027c*/ 	.word	0x00031838
        /*0280*/ 	.short	0x010a
        /*0282*/ 	.byte	0x3f
	.zero		1


	//   ....[27]....
        /*0284*/ 	.word	0x0000ef50
        /*0288*/ 	.word	0x00000013
        /*028c*/ 	.word	0x00031820
        /*0290*/ 	.short	0x010a
        /*0292*/ 	.byte	0x3f
	.zero		1


	//   ....[28]....
        /*0294*/ 	.word	0x0000efa0
        /*0298*/ 	.word	0x00000007
        /*029c*/ 	.word	0x00031838
        /*02a0*/ 	.short	0x010a
        /*02a2*/ 	.byte	0x3f
	.zero		1


	//   ....[29]....
        /*02a4*/ 	.word	0x0000f070
        /*02a8*/ 	.word	0x00000003
        /*02ac*/ 	.word	0x00000000
        /*02b0*/ 	.short	0x010a
        /*02b2*/ 	.byte	0x3f
	.zero		1


	//   ....[30]....
        /*02b4*/ 	.word	0x0000f0c0
        /*02b8*/ 	.word	0x00000011
        /*02bc*/ 	.word	0x00000000
        /*02c0*/ 	.short	0x010a
        /*02c2*/ 	.byte	0x3f
	.zero		1


	//----- nvinfo : EIATTR_NUM_MBARRIERS
	.align		4
.L_328:
        /*02c4*/ 	.byte	0x03, 0x38
        /*02c6*/ 	.short	0x0007


	//----- nvinfo : EIATTR_EXIT_INSTR_OFFSETS
	.align		4
        /*02c8*/ 	.byte	0x04, 0x1c
        /*02ca*/ 	.short	(.L_330 - .L_329)


	//   ....[0]....
.L_329:
        /*02cc*/ 	.word	0x00000880


	//   ....[1]....
        /*02d0*/ 	.word	0x0000b7d0


	//   ....[2]....
        /*02d4*/ 	.word	0x0000d0d0


	//   ....[3]....
        /*02d8*/ 	.word	0x0000eda0


	//----- nvinfo : EIATTR_MAX_THREADS
	.align		4
.L_330:
        /*02dc*/ 	.byte	0x04, 0x05
        /*02de*/ 	.short	(.L_332 - .L_331)
.L_331:
        /*02e0*/ 	.word	0x00000180
        /*02e4*/ 	.word	0x00000001
        /*02e8*/ 	.word	0x00000001


	//----- nvinfo : EIATTR_CRS_STACK_SIZE
	.align		4
.L_332:
        /*02ec*/ 	.byte	0x04, 0x1e
        /*02ee*/ 	.short	(.L_334 - .L_333)
.L_333:
        /*02f0*/ 	.word	0x00000000


	//----- nvinfo : EIATTR_CBANK_PARAM_SIZE
	.align		4
.L_334:
        /*02f4*/ 	.byte	0x03, 0x19
        /*02f6*/ 	.short	0x0970


	//----- nvinfo : EIATTR_PARAM_CBANK
	.align		4
        /*02f8*/ 	.byte	0x04, 0x0a
        /*02fa*/ 	.short	(.L_336 - .L_335)
	.align		4
.L_335:
        /*02fc*/ 	.word	index@(.nv.constant0._ZN7cutlass13device_kernelIN5flash11enable_sm90INS1_16FlashAttnBwdSm90INS1_25CollectiveMainloopBwdSm90ILi2ELi1ELi1EN4cute5tupleIJNS5_1CILi1EEES8_S8_EEENS6_IJNS7_ILi64EEENS7_ILi80EEENS7_ILi256EEEEEENS_6half_tEfNS_4arch4Sm90ELb1ELb0ELb0ELb0ELb0ELb0ELb1ELb1ELi2ELi1ELi1ELi1ELb0EEENS1_21CollectiveEpilogueBwdISD_SE_SG_Li256ELb0ELb1ELi2EEENS1_25SingleTileBwdLPTSchedulerILb0ELi80ELb0EEEEEEEEEvNT_6ParamsE)
        /*0300*/ 	.short	0x0210
        /*0302*/ 	.short	0x0970


	//----- nvinfo : EIATTR_SW_WAR
	.align		4
.L_336:
        /*0304*/ 	.byte	0x04, 0x36
        /*0306*/ 	.short	(.L_338 - .L_337)
.L_337:
        /*0308*/ 	.word	0x00000008
.L_338:


//--------------------- .nv.info._ZN7cutlass13device_kernelIN5flash11enable_sm90INS1_16FlashAttnBwdSm90INS1_25CollectiveMainloopBwdSm90ILi2ELi1ELi1EN4cute5tupleIJNS5_1CILi1EEES8_S8_EEENS6_IJNS7_ILi64EEENS7_ILi80EEENS7_ILi256EEEEEENS_6half_tEfNS_4arch4Sm90ELb1ELb0ELb0ELb0ELb0ELb0ELb1ELb1ELi2ELi1ELi1ELi1ELb0EEENS1_24CollectiveEpilogueBwdGQAISD_fSG_Li256ELb0ELb0EEENS1_25SingleTileBwdLPTSchedulerILb0ELi80ELb0EEEEEEEEEvNT_6ParamsE --------------------------
	.section	.nv.info._ZN7cutlass13device_kernelIN5flash11enable_sm90INS1_16FlashAttnBwdSm90INS1_25CollectiveMainloopBwdSm90ILi2ELi1ELi1EN4cute5tupleIJNS5_1CILi1EEES8_S8_EEENS6_IJNS7_ILi64EEENS7_ILi80EEENS7_ILi256EEEEEENS_6half_tEfNS_4arch4Sm90ELb1ELb0ELb0ELb0ELb0ELb0ELb1ELb1ELi2ELi1ELi1ELi1ELb0EEENS1_24CollectiveEpilogueBwdGQAISD_fSG_Li256ELb0ELb0EEENS1_25SingleTileBwdLPTSchedulerILb0ELi80ELb0EEEEEEEEEvNT_6ParamsE,"",@"SHT_CUDA_INFO"
	.sectionflags	@""
	.align	4


	//----- nvinfo : EIATTR_CUDA_API_VERSION
	.align		4
        /*0000*/ 	.byte	0x04, 0x37
        /*0002*/ 	.short	(.L_340 - .L_339)
.L_339:
        /*0004*/ 	.word	0x00000082


	//----- nvinfo : EIATTR_KPARAM_INFO
	.align		4
.L_340:
        /*0008*/ 	.byte	0x04, 0x17
        /*000a*/ 	.short	(.L_342 - .L_341)
.L_341:
        /*000c*/ 	.word	0x00000000
        /*0010*/ 	.short	0x0000
        /*0012*/ 	.short	0x0070
        /*0014*/ 	.byte	0x00, 0xf0, 0x01, 0x1c


	//----- nvinfo : EIATTR_SPARSE_MMA_MASK
	.align		4
.L_342:
        /*0018*/ 	.byte	0x03, 0x50
        /*001a*/ 	.short	0x0000


	//----- nvinfo : EIATTR_MAXREG_COUNT
	.align		4
        /*001c*/ 	.byte	0x03, 0x1b
        /*001e*/ 	.short	0x00a8


	//----- nvinfo : EIATTR_NUM_BARRIERS
	.align		4
        /*0020*/ 	.byte	0x02, 0x4c
        /*0022*/ 	.byte	0x0a
	.zero		1


	//----- nvinfo : EIATTR_ANNOTATIONS
	.align		4
        /*0024*/ 	.byte	0x04, 0x55
        /*0026*/ 	.short	(.L_344 - .L_343)


	//   ....[0]....
.L_343:
        /*0028*/ 	.word	0x00000001
        /*002c*/ 	.byte	0xf0, 0x06, 0x00, 0x00, 0x01, 0x00, 0x00, 0x00, 0x90, 0x07, 0x00, 0x00, 0x01, 0x00, 0x00, 0x00
        /*003c*/ 	.byte	0x80, 0x08, 0x00, 0x00, 0x01, 0x00, 0x00, 0x00, 0xa0, 0x08, 0x00, 0x00, 0x01, 0x00, 0x00, 0x00
        /*004c*/ 	.byte	0x60, 0x10, 0x00, 0x00, 0x01, 0x00, 0x00, 0x00, 0x90, 0x10, 0x00, 0x00, 0x01, 0x00, 0x00, 0x00
        /*005c*/ 	.byte	0xd0, 0x86, 0x00, 0x00, 0x01, 0x00, 0x00, 0x00, 0x20, 0x87, 0x00, 0x00, 0x01, 0x00, 0x00, 0x00
        /*006c*/ 	.byte	0x00, 0x9f, 0x00, 0x00, 0x01, 0x00, 0x00, 0x00, 0x80, 0x9f, 0x00, 0x00


	//----- nvinfo : EIATTR_MERCURY_ISA_VERSION
	.align		4
.L_344:
        /*0078*/ 	.byte	0x03, 0x5f
        /*007a*/ 	.short	0x0101


	//----- nvinfo : EIATTR_INT_WARP_WIDE_INSTR_OFFSETS
	.align		4
        /*007c*/ 	.byte	0x04, 0x31
        /*007e*/ 	.short	(.L_346 - .L_345)


	//   ....[0]....
.L_345:
        /*0080*/ 	.word	0x00000180


	//   ....[1]....
        /*0084*/ 	.word	0x00000230


	//----- nvinfo : EIATTR_COOP_GROUP_MASK_REGIDS
	.align		4
.L_346:
        /*0088*/ 	.byte	0x04, 0x29
        /*008a*/ 	.short	(.L_348 - .L_347)


	//   ....[0]....
.L_347:
        /*008c*/ 	.word	0xffffffff


	//   ....[1]....
        /*0090*/ 	.word	0xffffffff


	//   ....[2]....
        /*0094*/ 	.word	0xffffffff


	//   ....[3]....
        /*0098*/ 	.word	0xffffffff


	//   ....[4]....
        /*009c*/ 	.word	0xffffffff


	//   ....[5]....
        /*00a0*/ 	.word	0xffffffff


	//----- nvinfo : EIATTR_COOP_GROUP_INSTR_OFFSETS
	.align		4
.L_348:
        /*00a4*/ 	.byte	0x04, 0x28
        /*00a6*/ 	.short	(.L_350 - .L_349)


	//   ....[0]....
.L_349:
        /*00a8*/ 	.word	0x00000060


	//   ....[1]....
        /*00ac*/ 	.word	0x00000190


	//   ....[2]....
        /*00b0*/ 	.word	0x00000240


	//   ....[3]....
        /*00b4*/ 	.word	0x000003a0


	//   ....[4]....
        /*00b8*/ 	.word	0x00000fc0


	//   ....[5]....
        /*00bc*/ 	.word	0x00008f70


	//----- nvinfo : EIATTR_REG_RECONFIG
	.align		4
.L_350:
        /*00c0*/ 	.byte	0x01, 0x54
	.zero		2


	//----- nvinfo : EIATTR_MBARRIER_INSTR_OFFSETS
	.align		4
        /*00c4*/ 	.byte	0x04, 0x39
        /*00c6*/ 	.short	(.L_352 - .L_351)


	//   ....[0]....
.L_351:
        /*00c8*/ 	.word	0x00000260
        /*00cc*/ 	.word	0x000000ff
        /*00d0*/ 	.word	0x00031800
        /*00d4*/ 	.short	0x0100
        /*00d6*/ 	.byte	0x06
	.zero		1


	//   ....[1]....
        /*00d8*/ 	.word	0x00000350
        /*00dc*/ 	.word	0x000000ff
        /*00e0*/ 	.word	0x00031810
        /*00e4*/ 	.short	0x0100
        /*00e6*/ 	.byte	0x08
	.zero		1


	//   ....[2]....
        /*00e8*/ 	.word	0x00000360
        /*00ec*/ 	.word	0x000000ff
        /*00f0*/ 	.word	0x00031820
        /*00f4*/ 	.short	0x0100
        /*00f6*/ 	.byte	0x08
	.zero		1


	//   ....[3]....
        /*00f8*/ 	.word	0x00000370
        /*00fc*/ 	.word	0x000000ff
        /*0100*/ 	.word	0x00031818
        /*0104*/ 	.short	0x0100
        /*0106*/ 	.byte	0x08
	.zero		1


	//   ....[4]....
        /*0108*/ 	.word	0x00000380
        /*010c*/ 	.word	0x000000ff
        /*0110*/ 	.word	0x00031828
        /*0114*/ 	.short	0x0100
        /*0116*/ 	.byte	0x08
	.zero		1


	//   ....[5]....
        /*0118*/ 	.word	0x000004b0
        /*011c*/ 	.word	0x000000ff
        /*0120*/ 	.word	0x00031830
        /*0124*/ 	.short	0x0100
        /*0126*/ 	.byte	0x08
	.zero		1


	//   ....[6]....
        /*0128*/ 	.word	0x000004c0
        /*012c*/ 	.word	0x000000ff
        /*0130*/ 	.word	0x00031838
        /*0134*/ 	.short	0x0100
        /*0136*/ 	.byte	0x08
	.zero		1


	//   ....[7]....
        /*0138*/ 	.word	0x00000f40
        /*013c*/ 	.word	0x00000011
        /*0140*/ 	.word	0x00031800
        /*0144*/ 	.short	0x010a
        /*0146*/ 	.byte	0x3f
	.zero		1


	//   ....[8]....
        /*0148*/ 	.word	0x00001040
        /*014c*/ 	.word	0x00000011
        /*0150*/ 	.word	0x00031800
        /*0154*/ 	.short	0x010a
        /*0156*/ 	.byte	0x3f
	.zero		1


	//   ....[9]....
        /*0158*/ 	.word	0x00001920
        /*015c*/ 	.word	0x00000010
        /*0160*/ 	.word	0x00031810
        /*0164*/ 	.short	0x010a
        /*0166*/ 	.byte	0x3f
	.zero		1


	//   ....[10]....
        /*0168*/ 	.word	0x000019e0
        /*016c*/ 	.word	0x00000010
        /*0170*/ 	.word	0x00031810
        /*0174*/ 	.short	0x010a
        /*0176*/ 	.byte	0x3f
	.zero		1


	//   ....[11]....
        /*0178*/ 	.word	0x00003570
        /*017c*/ 	.word	0x00000011
        /*0180*/ 	.word	0x00031830
        /*0184*/ 	.short	0x010a
        /*0186*/ 	.byte	0x3f
	.zero		1


	//   ....[12]....
        /*0188*/ 	.word	0x00003630
        /*018c*/ 	.word	0x00000011
        /*0190*/ 	.word	0x00031830
        /*0194*/ 	.short	0x010a
        /*0196*/ 	.byte	0x3f
	.zero		1


	//   ....[13]....
        /*0198*/ 	.word	0x00007a60
        /*019c*/ 	.word	0x00000018
        /*01a0*/ 	.word	0x00000000
        /*01a4*/ 	.short	0x0101
        /*01a6*/ 	.byte	0x3f
	.zero		1


	//   ....[14]....
        /*01a8*/ 	.word	0x00008160
        /*01ac*/ 	.word	0x00000010
        /*01b0*/ 	.word	0x00000000
        /*01b4*/ 	.short	0x0101
        /*01b6*/ 	.byte	0x3f
	.zero		1


	//   ....[15]....
        /*01b8*/ 	.word	0x000095e0
        /*01bc*/ 	.word	0x00000007
        /*01c0*/ 	.word	0x00031820
        /*01c4*/ 	.short	0x010a
        /*01c6*/ 	.byte	0x3f
	.zero		1


	//   ....[16]....
        /*01c8*/ 	.word	0x00009e80
        /*01cc*/ 	.word	0x00000007
        /*01d0*/ 	.word	0x00031838
        /*01d4*/ 	.short	0x010a
        /*01d6*/ 	.byte	0x3f
	.zero		1


	//   ....[17]....
        /*01d8*/ 	.word	0x0000a210
        /*01dc*/ 	.word	0x00000013
        /*01e0*/ 	.word	0x00031820
        /*01e4*/ 	.short	0x010a
        /*01e6*/ 	.byte	0x3f
	.zero		1


	//   ....[18]....
        /*01e8*/ 	.word	0x0000a5f0
        /*01ec*/ 	.word	0x00000007
        /*01f0*/ 	.word	0x00031838
        /*01f4*/ 	.short	0x010a
        /*01f6*/ 	.byte	0x3f
	.zero		1


	//   ....[19]....
        /*01f8*/ 	.word	0x0000aa90
        /*01fc*/ 	.word	0x00000003
        /*0200*/ 	.word	0x00000000
        /*0204*/ 	.short	0x010a
        /*0206*/ 	.byte	0x3f
	.zero		1


	//   ....[20]....
        /*0208*/ 	.word	0x0000ab20
        /*020c*/ 	.word	0x00000011
        /*0210*/ 	.word	0x00000000
        /*0214*/ 	.short	0x010a
        /*0216*/ 	.byte	0x3f
	.zero		1


	//   ....[21]....
        /*0218*/ 	.word	0x0000ab70
        /*021c*/ 	.word	0x00000004
        /*0220*/ 	.word	0x00031838
        /*0224*/ 	.short	0x010a
        /*0226*/ 	.byte	0x3f
	.zero		1


	//   ....[22]....
        /*0228*/ 	.word	0x0000abd0
        /*022c*/ 	.word	0x00000011
        /*0230*/ 	.word	0x00031800
        /*0234*/ 	.short	0x010a
        /*0236*/ 	.byte	0x3f
	.zero		1


	//   ....[23]....
        /*0238*/ 	.word	0x0000ac20
        /*023c*/ 	.word	0x00000010
        /*0240*/ 	.word	0x00031810
        /*0244*/ 	.short	0x010a
        /*0246*/ 	.byte	0x3f
	.zero		1


	//   ....[24]....
        /*0248*/ 	.word	0x0000ac70
        /*024c*/ 	.word	0x00000011
        /*0250*/ 	.word	0x00031830
        /*0254*/ 	.short	0x010a
        /*0256*/ 	.byte	0x3f
	.zero		1


	//   ....[25]....
        /*0258*/ 	.word	0x0000acc0
        /*025c*/ 	.word	0x00000007
        /*0260*/ 	.word	0x00031820
        /*0264*/ 	.short	0x010a
        /*0266*/ 	.byte	0x3f
	.zero		1


	//   ....[26]....
        /*0268*/ 	.word	0x0000ad10
        /*026c*/ 	.word	0x00000007
        /*0270*/ 	.word	0x00031838
        /*0274*/ 	.short	0x010a
        /*0276*/ 	.byte	0x3f
	.zero		1


	//   ....[27]....
        /*0278*/ 	.word	0x0000ad70
        /*027c*/ 	.word	0x00000013
        /*0280*/ 	.word	0x00031820
        /*0284*/ 	.short	0x010a
        /*0286*/ 	.byte	0x3f
	.zero		1


	//   ....[28]....
        /*0288*/ 	.word	0x0000adc0
        /*028c*/ 	.word	0x00000007
        /*0290*/ 	.word	0x00031838
        /*0294*/ 	.short	0x010a
        /*0296*/ 	.byte	0x3f
	.zero		1


	//   ....[29]....
        /*0298*/ 	.word	0x0000ae10
        /*029c*/ 	.word	0x00000003
        /*02a0*/ 	.word	0x00000000
        /*02a4*/ 	.short	0x010a
        /*02a6*/ 	.byte	0x3f
	.zero		1


	//   ....[30]....
        /*02a8*/ 	.word	0x0000ae60
        /*02ac*/ 	.word	0x00000011
        /*02b0*/ 	.word	0x00000000
        /*02b4*/ 	.short	0x010a
        /*02b6*/ 	.byte	0x3f
	.zero		1


	//----- nvinfo : EIATTR_NUM_MBARRIERS
	.align		4
.L_352:
        /*02b8*/ 	.byte	0x03, 0x38
        /*02ba*/ 	.short	0x0007


	//----- nvinfo : EIATTR_EXIT_INSTR_OFFSETS
	.align		4
        /*02bc*/ 	.byte	0x04, 0x1c
        /*02be*/ 	.short	(.L_354 - .L_353)


	//   ....[0]....
.L_353:
        /*02c0*/ 	.word	0x0000abc0


	//----- nvinfo : EIATTR_MAX_THREADS
	.align		4
.L_354:
        /*02c4*/ 	.byte	0x04, 0x05
        /*02c6*/ 	.short	(.L_356 - .L_355)
.L_355:
        /*02c8*/ 	.word	0x00000180
        /*02cc*/ 	.word	0x00000001
        /*02d0*/ 	.word	0x00000001


	//----- nvinfo : EIATTR_CRS_STACK_SIZE
	.align		4
.L_356:
        /*02d4*/ 	.byte	0x04, 0x1e
        /*02d6*/ 	.short	(.L_358 - .L_357)
.L_357:
        /*02d8*/ 	.word	0x00000000


	//----- nvinfo : EIATTR_CBANK_PARAM_SIZE
	.align		4
.L_358:
        /*02dc*/ 	.byte	0x03, 0x19
        /*02de*/ 	.short	0x0770


	//----- nvinfo : EIATTR_PARAM_CBANK
	.align		4
        /*02e0*/ 	.byte	0x04, 0x0a
        /*02e2*/ 	.short	(.L_360 - .L_359)
	.align		4
.L_359:
        /*02e4*/ 	.word	index@(.nv.constant0._ZN7cutlass13device_kernelIN5flash11enable_sm90INS1_16FlashAttnBwdSm90INS1_25CollectiveMainloopBwdSm90ILi2ELi1ELi1EN4cute5tupleIJNS5_1CILi1EEES8_S8_EEENS6_IJNS7_ILi64EEENS7_ILi80EEENS7_ILi256EEEEEENS_6half_tEfNS_4arch4Sm90ELb1ELb0ELb0ELb0ELb0ELb0ELb1ELb1ELi2ELi1ELi1ELi1ELb0EEENS1_24CollectiveEpilogueBwdGQAISD_fSG_Li256ELb0ELb0EEENS1_25SingleTileBwdLPTSchedulerILb0ELi80ELb0EEEEEEEEEvNT_6ParamsE)
        /*02e8*/ 	.short	0x0210
        /*02ea*/ 	.short	0x0770


	//----- nvinfo : EIATTR_SW_WAR
	.align		4
.L_360:
        /*02ec*/ 	.byte	0x04, 0x36
        /*02ee*/ 	.short	(.L_362 - .L_361)
.L_361:
        /*02f0*/ 	.word	0x00000008
.L_362:


//--------------------- .nv.info._ZN7cutlass13device_kernelIN5flash22FlashAttnBwdPreprocessIN4cute5tupleIJNS3_1CILi64EEENS5_ILi256EEEEEENS_6half_tEfNS_4arch4Sm90ELb1ELb0EEEEEvNT_6ParamsE --------------------------
	.section	.nv.info._ZN7cutlass13device_kernelIN5flash22FlashAttnBwdPreprocessIN4cute5tupleIJNS3_1CILi64EEENS5_ILi256EEEEEENS_6half_tEfNS_4arch4Sm90ELb1ELb0EEEEEvNT_6ParamsE,"",@"SHT_CUDA_INFO"
	.sectionflags	@""
	.align	4


	//----- nvinfo : EIATTR_CUDA_API_VERSION
	.align		4
        /*0000*/ 	.byte	0x04, 0x37
        /*0002*/ 	.short	(.L_364 - .L_363)
.L_363:
        /*0004*/ 	.word	0x00000082


	//----- nvinfo : EIATTR_KPARAM_INFO
	.align		4
.L_364:
        /*0008*/ 	.byte	0x04, 0x17
        /*000a*/ 	.short	(.L_366 - .L_365)
.L_365:
        /*000c*/ 	.word	0x00000000
        /*0010*/ 	.short	0x0000
        /*0012*/ 	.short	0x0000
        /*0014*/ 	.byte	0x00, 0xf0, 0xc1, 0x03


	//----- nvinfo : EIATTR_SPARSE_MMA_MASK
	.align		4
.L_366:
        /*0018*/ 	.byte	0x03, 0x50
        /*001a*/ 	.short	0x0000


	//----- nvinfo : EIATTR_MAXREG_COUNT
	.align		4
        /*001c*/ 	.byte	0x03, 0x1b
        /*001e*/ 	.short	0x0080


	//----- nvinfo : EIATTR_MERCURY_ISA_VERSION
	.align		4
        /*0020*/ 	.byte	0x03, 0x5f
        /*0022*/ 	.short	0x0101


	//----- nvinfo : EIATTR_COOP_GROUP_MASK_REGIDS
	.align		4
        /*0024*/ 	.byte	0x04, 0x29
        /*0026*/ 	.short	(.L_368 - .L_367)


	//   ....[0]....
.L_367:
        /*0028*/ 	.word	0xffffffff


	//   ....[1]....
        /*002c*/ 	.word	0xffffffff


	//   ....[2]....
        /*0030*/ 	.word	0xffffffff


	//   ....[3]....
        /*0034*/ 	.word	0xffffffff


	//   ....[4]....
        /*0038*/ 	.word	0xffffffff


	//   ....[5]....
        /*003c*/ 	.word	0xffffffff


	//   ....[6]....
        /*0040*/ 	.word	0xffffffff


	//   ....[7]....
        /*0044*/ 	.word	0xffffffff


	//   ....[8]....
        /*0048*/ 	.word	0xffffffff


	//   ....[9]....
        /*004c*/ 	.word	0xffffffff


	//   ....[10]....
        /*0050*/ 	.word	0xffffffff


	//   ....[11]....
        /*0054*/ 	.word	0xffffffff


	//   ....[12]....
        /*0058*/ 	.word	0xffffffff


	//   ....[13]....
        /*005c*/ 	.word	0xffffffff


	//   ....[14]....
        /*0060*/ 	.word	0xffffffff


	//   ....[15]....
        /*0064*/ 	.word	0xffffffff


	//----- nvinfo : EIATTR_COOP_GROUP_INSTR_OFFSETS
	.align		4
.L_368:
        /*0068*/ 	.byte	0x04, 0x28
        /*006a*/ 	.short	(.L_370 - .L_369)


	//   ....[0]....
.L_369:
        /*006c*/ 	.word	0x00002010


	//   ....[1]....
        /*0070*/ 	.word	0x00002020


	//   ....[2]....
        /*0074*/ 	.word	0x00002030


	//   ....[3]....
        /*0078*/ 	.word	0x00002040


	//   ....[4]....
        /*007c*/ 	.word	0x00002070


	//   ....[5]....
        /*0080*/ 	.word	0x000020a0


	//   ....[6]....
        /*0084*/ 	.word	0x000020d0


	//   ....[7]....
        /*0088*/ 	.word	0x000020f0


	//   ....[8]....
        /*008c*/ 	.word	0x00002140


	//   ....[9]....
        /*0090*/ 	.word	0x00002160


	//   ....[10]....
        /*0094*/ 	.word	0x00002190


	//   ....[11]....
        /*0098*/ 	.word	0x000021b0


	//   ....[12]....
        /*009c*/ 	.word	0x00002260


	//   ....[13]....
        /*00a0*/ 	.word	0x000022a0


	//   ....[14]....
        /*00a4*/ 	.word	0x000022d0


	//   ....[15]....
        /*00a8*/ 	.word	0x000022f0


	//----- nvinfo : EIATTR_EXIT_INSTR_OFFSETS
	.align		4
.L_370:
        /*00ac*/ 	.byte	0x04, 0x1c
        /*00ae*/ 	.short	(.L_372 - .L_371)


	//   ....[0]....
.L_371:
        /*00b0*/ 	.word	0x000028e0


	//   ....[1]....
        /*00b4*/ 	.word	0x00002960


	//----- nvinfo : EIATTR_MAX_THREADS
	.align		4
.L_372:
        /*00b8*/ 	.byte	0x04, 0x05
        /*00ba*/ 	.short	(.L_374 - .L_373)
.L_373:
        /*00bc*/ 	.word	0x00000100
        /*00c0*/ 	.word	0x00000001
        /*00c4*/ 	.word	0x00000001


	//----- nvinfo : EIATTR_CRS_STACK_SIZE
	.align		4
.L_374:
        /*00c8*/ 	.byte	0x04, 0x1e
        /*00ca*/ 	.short	(.L_376 - .L_375)
.L_375:
        /*00cc*/ 	.word	0x00000000


	//----- nvinfo : EIATTR_CBANK_PARAM_SIZE
	.align		4
.L_376:
        /*00d0*/ 	.byte	0x03, 0x19
        /*00d2*/ 	.short	0x00f0


	//----- nvinfo : EIATTR_PARAM_CBANK
	.align		4
        /*00d4*/ 	.byte	0x04, 0x0a
        /*00d6*/ 	.short	(.L_378 - .L_377)
	.align		4
.L_377:
        /*00d8*/ 	.word	index@(.nv.constant0._ZN7cutlass13device_kernelIN5flash22FlashAttnBwdPreprocessIN4cute5tupleIJNS3_1CILi64EEENS5_ILi256EEEEEENS_6half_tEfNS_4arch4Sm90ELb1ELb0EEEEEvNT_6ParamsE)
        /*00dc*/ 	.short	0x0210
        /*00de*/ 	.short	0x00f0


	//----- nvinfo : EIATTR_SW_WAR
	.align		4
.L_378:
        /*00e0*/ 	.byte	0x04, 0x36
        /*00e2*/ 	.short	(.L_380 - .L_379)
.L_379:
        /*00e4*/ 	.word	0x00000008
.L_380:


//--------------------- .nv.info._ZN7cutlass13device_kernelIN5flash11enable_sm90INS1_16FlashAttnBwdSm90INS1_25CollectiveMainloopBwdSm90ILi2ELi1ELi1EN4cute5tupleIJNS5_1CILi1EEES8_S8_EEENS6_IJNS7_ILi64EEENS7_ILi80EEENS7_ILi256EEEEEENS_6half_tEfNS_4arch4Sm90ELb1ELb0ELb0ELb1ELb0ELb0ELb1ELb1ELi2ELi1ELi1ELi1ELb0EEENS1_21CollectiveEpilogueBwdISD_SE_SG_Li256ELb1ELb1ELi2EEENS1_25SingleTileBwdLPTSchedulerILb1ELi80ELb0EEEEEEEEEvNT_6ParamsE --------------------------
	.section	.nv.info._ZN7cutlass13device_kernelIN5flash11enable_sm90INS1_16FlashAttnBwdSm90INS1_25CollectiveMainloopBwdSm90ILi2ELi1ELi1EN4cute5tupleIJNS5_1CILi1EEES8_S8_EEENS6_IJNS7_ILi64EEENS7_ILi80EEENS7_ILi256EEEEEENS_6half_tEfNS_4arch4Sm90ELb1ELb0ELb0ELb1ELb0ELb0ELb1ELb1ELi2ELi1ELi1ELi1ELb0EEENS1_21CollectiveEpilogueBwdISD_SE_SG_Li256ELb1ELb1ELi2EEENS1_25SingleTileBwdLPTSchedulerILb1ELi80ELb0EEEEEEEEEvNT_6ParamsE,"",@"SHT_CUDA_INFO"
	.sectionflags	@""
	.align	4


	//----- nvinfo : EIATTR_CUDA_API_VERSION
	.align		4
        /*0000*/ 	.byte	0x04, 0x37
        /*0002*/ 	.short	(.L_382 - .L_381)
.L_381:
        /*0004*/ 	.word	0x00000082


	//----- nvinfo : EIATTR_KPARAM_INFO
	.align		4
.L_382:
        /*0008*/ 	.byte	0x04, 0x17
        /*000a*/ 	.short	(.L_384 - .L_383)
.L_383:
        /*000c*/ 	.word	0x00000000
        /*0010*/ 	.short	0x0000
        /*0012*/ 	.short	0x0070
        /*0014*/ 	.byte	0x00, 0xf0, 0x01, 0x1a


	//----- nvinfo : EIATTR_SPARSE_MMA_MASK
	.align		4
.L_384:
        /*0018*/ 	.byte	0x03, 0x50
        /*001a*/ 	.short	0x0000


	//----- nvinfo : EIATTR_MAXREG_COUNT
	.align		4
        /*001c*/ 	.byte	0x03, 0x1b
        /*001e*/ 	.short	0x00a8


	//----- nvinfo : EIATTR_NUM_BARRIERS
	.align		4
        /*0020*/ 	.byte	0x02, 0x4c
        /*0022*/ 	.byte	0x0a
	.zero		1


	//----- nvinfo : EIATTR_ANNOTATIONS
	.align		4
        /*0024*/ 	.byte	0x04, 0x55
        /*0026*/ 	.short	(.L_386 - .L_385)


	//   ....[0]....
.L_385:
        /*0028*/ 	.word	0x00000001
        /*002c*/ 	.byte	0xc0, 0x02, 0x00, 0x00, 0x01, 0x00, 0x00, 0x00, 0x40, 0x07, 0x00, 0x00, 0x01, 0x00, 0x00, 0x00
        /*003c*/ 	.byte	0xf0, 0x07, 0x00, 0x00, 0x01, 0x00, 0x00, 0x00, 0x10, 0x0a, 0x00, 0x00, 0x01, 0x00, 0x00, 0x00
        /*004c*/ 	.byte	0xd0, 0x0c, 0x00, 0x00, 0x01, 0x00, 0x00, 0x00, 0x50, 0x16, 0x00, 0x00, 0x01, 0x00, 0x00, 0x00
        /*005c*/ 	.byte	0x60, 0x16, 0x00, 0x00, 0x01, 0x00, 0x00, 0x00, 0x70, 0x16, 0x00, 0x00, 0x01, 0x00, 0x00, 0x00
        /*006c*/ 	.byte	0x30, 0x97, 0x00, 0x00, 0x01, 0x00, 0x00, 0x00, 0x70, 0x97, 0x00, 0x00, 0x01, 0x00, 0x00, 0x00
        /*007c*/ 	.byte	0x90, 0xb5, 0x00, 0x00, 0x01, 0x00, 0x00, 0x00, 0xc0, 0xb5, 0x00, 0x00, 0x01, 0x00, 0x00, 0x00
        /*008c*/ 	.byte	0x40, 0xf3, 0x00, 0x00


	//----- nvinfo : EIATTR_MERCURY_ISA_VERSION
	.align		4
.L_386:
        /*0090*/ 	.byte	0x03, 0x5f
        /*0092*/ 	.short	0x0101


	//----- nvinfo : EIATTR_INT_WARP_WIDE_INSTR_OFFSETS
	.align		4
        /*0094*/ 	.byte	0x04, 0x31
        /*0096*/ 	.short	(.L_388 - .L_387)


	//   ....[0]....
.L_387:
        /*0098*/ 	.word	0x00000190


	//   ....[1]....
        /*009c*/ 	.word	0x000001c0


	//----- nvinfo : EIATTR_COOP_GROUP_MASK_REGIDS
	.align		4
.L_388:
        /*00a0*/ 	.byte	0x04, 0x29
        /*00a2*/ 	.short	(.L_390 - .L_389)


	//   ....[0]....
.L_389:
        /*00a4*/ 	.word	0xffffffff


	//   ....[1]....
        /*00a8*/ 	.word	0xffffffff


	//   ....[2]....
        /*00ac*/ 	.word	0xffffffff


	//   ....[3]....
        /*00b0*/ 	.word	0xffffffff


	//   ....[4]....
        /*00b4*/ 	.word	0xffffffff


	//   ....[5]....
        /*00b8*/ 	.word	0xffffffff


	//----- nvinfo : EIATTR_COOP_GROUP_INSTR_OFFSETS
	.align		4
.L_390:
        /*00bc*/ 	.byte	0x04, 0x28
        /*00be*/ 	.short	(.L_392 - .L_391)


	//   ....[0]....
.L_391:
        /*00c0*/ 	.word	0x00000060


	//   ....[1]....
        /*00c4*/ 	.word	0x000001a0


	//   ....[2]....
        /*00c8*/ 	.word	0x00000220


	//   ....[3]....
        /*00cc*/ 	.word	0x00000400


	//   ....[4]....
        /*00d0*/ 	.word	0x00001530


	//   ....[5]....
        /*00d4*/ 	.word	0x0000d040


	//----- nvinfo : EIATTR_REG_RECONFIG
	.align		4
.L_392:
        /*00d8*/ 	.byte	0x01, 0x54
	.zero		2


	//----- nvinfo : EIATTR_MBARRIER_INSTR_OFFSETS
	.align		4
        /*00dc*/ 	.byte	0x04, 0x39
        /*00de*/ 	.short	(.L_394 - .L_393)


	//   ....[0]....
.L_393:
        /*00e0*/ 	.word	0x00000290
        /*00e4*/ 	.word	0x000000ff
        /*00e8*/ 	.word	0x00031600
        /*00ec*/ 	.short	0x0100
        /*00ee*/ 	.byte	0x06
	.zero		1


	//   ....[1]....
        /*00f0*/ 	.word	0x000003b0
        /*00f4*/ 	.word	0x000000ff
        /*00f8*/ 	.word	0x00031610
        /*00fc*/ 	.short	0x0100
        /*00fe*/ 	.byte	0x08
	.zero		1


	//   ....[2]....
        /*0100*/ 	.word	0x000003c0
        /*0104*/ 	.word	0x000000ff
        /*0108*/ 	.word	0x00031620
        /*010c*/ 	.short	0x0100
        /*010e*/ 	.byte	0x08
	.zero		1


	//   ....[3]....
        /*0110*/ 	.word	0x000003d0
        /*0114*/ 	.word	0x000000ff
        /*0118*/ 	.word	0x00031618
        /*011c*/ 	.short	0x0100
        /*011e*/ 	.byte	0x08
	.zero		1


	//   ....[4]....
        /*0120*/ 	.word	0x000003e0
        /*0124*/ 	.word	0x000000ff
        /*0128*/ 	.word	0x00031628
        /*012c*/ 	.short	0x0100
        /*012e*/ 	.byte	0x08
	.zero		1


	//   ....[5]....
        /*0130*/ 	.word	0x00000510
        /*0134*/ 	.word	0x000000ff
        /*0138*/ 	.word	0x00031630
        /*013c*/ 	.short	0x0100
        /*013e*/ 	.byte	0x08
	.zero		1


	//   ....[6]....
        /*0140*/ 	.word	0x00000520
        /*0144*/ 	.word	0x000000ff
        /*0148*/ 	.word	0x00031638
        /*014c*/ 	.short	0x0100
        /*014e*/ 	.byte	0x08
	.zero		1


	//   ....[7]....
        /*0150*/ 	.word	0x00001510
        /*0154*/ 	.word	0x000000e1
        /*0158*/ 	.word	0x00031600
        /*015c*/ 	.short	0x010a
        /*015e*/ 	.byte	0x3f
	.zero		1


	//   ....[8]....
        /*0160*/ 	.word	0x00001630
        /*0164*/ 	.word	0x000000e1
        /*0168*/ 	.word	0x00031600
        /*016c*/ 	.short	0x010a
        /*016e*/ 	.byte	0x3f
	.zero		1


	//   ....[9]....
        /*0170*/ 	.word	0x00001ea0
        /*0174*/ 	.word	0x000000e0
        /*0178*/ 	.word	0x00031610
        /*017c*/ 	.short	0x010a
        /*017e*/ 	.byte	0x3f
	.zero		1


	//   ....[10]....
        /*0180*/ 	.word	0x00001f60
        /*0184*/ 	.word	0x000000e0
        /*0188*/ 	.word	0x00031610
        /*018c*/ 	.short	0x010a
        /*018e*/ 	.byte	0x3f
	.zero		1


	//   ....[11]....
        /*0190*/ 	.word	0x00003af0
        /*0194*/ 	.word	0x000000e1
        /*0198*/ 	.word	0x00031630
        /*019c*/ 	.short	0x010a
        /*019e*/ 	.byte	0x3f
	.zero		1


	//   ....[12]....
        /*01a0*/ 	.word	0x00003bb0
        /*01a4*/ 	.word	0x000000e1
        /*01a8*/ 	.word	0x00031630
        /*01ac*/ 	.short	0x010a
        /*01ae*/ 	.byte	0x3f
	.zero		1


	//   ....[13]....
        /*01b0*/ 	.word	0x00008070
        /*01b4*/ 	.word	0x00000018
        /*01b8*/ 	.word	0x00000000
        /*01bc*/ 	.short	0x0101
        /*01be*/ 	.byte	0x3f
	.zero		1


	//   ....[14]....
        /*01c0*/ 	.word	0x00008770
        /*01c4*/ 	.word	0x000000e0
        /*01c8*/ 	.word	0x00000000
        /*01cc*/ 	.short	0x0101
        /*01ce*/ 	.byte	0x3f
	.zero		1


	//   ....[15]....
        /*01d0*/ 	.word	0x0000dca0
        /*01d4*/ 	.word	0x00000006
        /*01d8*/ 	.word	0x00031620
        /*01dc*/ 	.short	0x010a
        /*01de*/ 	.byte	0x3f
	.zero		1


	//   ....[16]....
        /*01e0*/ 	.word	0x0000e710
        /*01e4*/ 	.word	0x00000006
        /*01e8*/ 	.word	0x00031638
        /*01ec*/ 	.short	0x010a
        /*01ee*/ 	.byte	0x3f
	.zero		1


	//   ....[17]....
        /*01f0*/ 	.word	0x0000ea60
        /*01f4*/ 	.word	0x00000014
        /*01f8*/ 	.word	0x00031620
        /*01fc*/ 	.short	0x010a
        /*01fe*/ 	.byte	0x3f
	.zero		1


	//   ....[18]....
        /*0200*/ 	.word	0x0000eea0
        /*0204*/ 	.word	0x00000006
        /*0208*/ 	.word	0x00031638
        /*020c*/ 	.short	0x010a
        /*020e*/ 	.byte	0x3f
	.zero		1


	//   ....[19]....
        /*0210*/ 	.word	0x0000f410
        /*0214*/ 	.word	0x00000005
        /*0218*/ 	.word	0x00000000
        /*021c*/ 	.short	0x010a
        /*021e*/ 	.byte	0x3f
	.zero		1


	//   ....[20]....
        /*0220*/ 	.word	0x0000f4a0
        /*0224*/ 	.word	0x00000003
        /*0228*/ 	.word	0x00000000
        /*022c*/ 	.short	0x010a
        /*022e*/ 	.byte	0x3f
	.zero		1


	//   ....[21]....
        /*0230*/ 	.word	0x0000f4f0
        /*0234*/ 	.word	0x00000002
        /*0238*/ 	.word	0x00031638
        /*023c*/ 	.short	0x010a
        /*023e*/ 	.byte	0x3f
	.zero		1


	//   ....[22]....
        /*0240*/ 	.word	0x0000f550
        /*0244*/ 	.word	0x000000e1
        /*0248*/ 	.word	0x00031600
        /*024c*/ 	.short	0x010a
        /*024e*/ 	.byte	0x3f
	.zero		1


	//   ....[23]....
        /*0250*/ 	.word	0x0000f5a0
        /*0254*/ 	.word	0x000000e0
        /*0258*/ 	.word	0x00031610
        /*025c*/ 	.short	0x010a
        /*025e*/ 	.byte	0x3f
	.zero		1


	//   ....[24]....
        /*0260*/ 	.word	0x0000f5f0
        /*0264*/ 	.word	0x000000e1
        /*0268*/ 	.word	0x00031630
        /*026c*/ 	.short	0x010a
        /*026e*/ 	.byte	0x3f
	.zero		1


	//   ....[25]....
        /*0270*/ 	.word	0x0000f640
        /*0274*/ 	.word	0x00000006
        /*0278*/ 	.word	0x00031620
        /*027c*/ 	.short	0x010a
        /*027e*/ 	.byte	0x3f
	.zero		1


	//   ....[26]....
        /*0280*/ 	.word	0x0000f690
        /*0284*/ 	.word	0x00000006
        /*0288*/ 	.word	0x00031638
        /*028c*/ 	.short	0x010a
        /*028e*/ 	.byte	0x3f
	.zero		1


	//   ....[27]....
        /*0290*/ 	.word	0x0000f6f0
        /*0294*/ 	.word	0x00000014
        /*0298*/ 	.word	0x00031620
        /*029c*/ 	.short	0x010a
        /*029e*/ 	.byte	0x3f
	.zero		1


	//   ....[28]....
        /*02a0*/ 	.word	0x0000f740
        /*02a4*/ 	.word	0x00000006
        /*02a8*/ 	.word	0x00031638
        /*02ac*/ 	.short	0x010a
        /*02ae*/ 	.byte	0x3f
	.zero		1


	//   ....[29]....
        /*02b0*/ 	.word	0x0000f790
        /*02b4*/ 	.word	0x00000005
        /*02b8*/ 	.word	0x00000000
        /*02bc*/ 	.short	0x010a
        /*02be*/ 	.byte	0x3f
	.zero		1


	//   ....[30]....
        /*02c0*/ 	.word	0x0000f7e0
        /*02c4*/ 	.word	0x00000003
        /*02c8*/ 	.word	0x00000000
        /*02cc*/ 	.short	0x010a
        /*02ce*/ 	.byte	0x3f
	.zero		1


	//----- nvinfo : EIATTR_NUM_MBARRIERS
	.align		4
.L_394:
        /*02d0*/ 	.byte	0x03, 0x38
        /*02d2*/ 	.short	0x0007


	//----- nvinfo : EIATTR_EXIT_INSTR_OFFSETS
	.align		4
        /*02d4*/ 	.byte	0x04, 0x1c
        /*02d6*/ 	.short	(.L_396 - .L_395)


	//   ....[0]....
.L_395:
        /*02d8*/ 	.word	0x0000f540


	//----- nvinfo : EIATTR_MAX_THREADS
	.align		4
.L_396:
        /*02dc*/ 	.byte	0x04, 0x05
        /*02de*/ 	.short	(.L_398 - .L_397)
.L_397:
        /*02e0*/ 	.word	0x00000180
        /*02e4*/ 	.word	0x00000001
        /*02e8*/ 	.word	0x00000001


	//----- nvinfo : EIATTR_CRS_STACK_SIZE
	.align		4
.L_398:
        /*02ec*/ 	.byte	0x04, 0x1e
        /*02ee*/ 	.short	(.L_400 - .L_399)
.L_399:
        /*02f0*/ 	.word	0x00000000


	//----- nvinfo : EIATTR_CBANK_PARAM_SIZE
	.align		4
.L_400:
        /*02f4*/ 	.byte	0x03, 0x19
        /*02f6*/ 	.short	0x06f0


	//----- nvinfo : EIATTR_PARAM_CBANK
	.align		4
        /*02f8*/ 	.byte	0x04, 0x0a
        /*02fa*/ 	.short	(.L_402 - .L_401)
	.align		4
.L_401:
        /*02fc*/ 	.word	index@(.nv.constant0._ZN7cutlass13device_kernelIN5flash11enable_sm90INS1_16FlashAttnBwdSm90INS1_25CollectiveMainloopBwdSm90ILi2ELi1ELi1EN4cute5tupleIJNS5_1CILi1EEES8_S8_EEENS6_IJNS7_ILi64EEENS7_ILi80EEENS7_ILi256EEEEEENS_6half_tEfNS_4arch4Sm90ELb1ELb0ELb0ELb1ELb0ELb0ELb1ELb1ELi2ELi1ELi1ELi1ELb0EEENS1_21CollectiveEpilogueBwdISD_SE_SG_Li256ELb1ELb1ELi2EEENS1_25SingleTileBwdLPTSchedulerILb1ELi80ELb0EEEEEEEEEvNT_6ParamsE)
        /*0300*/ 	.short	0x0210
        /*0302*/ 	.short	0x06f0


	//----- nvinfo : EIATTR_SW_WAR
	.align		4
.L_402:
        /*0304*/ 	.byte	0x04, 0x36
        /*0306*/ 	.short	(.L_404 - .L_403)
.L_403:
        /*0308*/ 	.word	0x00000008
.L_404:


//--------------------- .nv.info._ZN7cutlass13device_kernelIN5flash32FlashAttnBwdPostprocessConvertdQIN4cute5tupleIJNS3_1CILi80EEENS5_ILi256EEEEEENS_6half_tEfNS_4arch4Sm90ELi256ENS3_8TiledMMAINS3_8MMA_AtomIJNS3_4SM904GMMA25MMA_64x16x16_F32F16F16_SSILNSF_5MajorE1ELSH_1ELNSF_7ScaleInE1ELSI_1EEEEEENS3_6LayoutINS4_IJNS5_ILi2EEENS5_ILi1EEESN_EEENS4_IJSN_NS5_ILi0EEESP_EEEEENS4_IJNS3_10UnderscoreESS_SS_EEEEELb1EEEEEvNT_6ParamsE --------------------------
	.section	.nv.info._ZN7cutlass13device_kernelIN5flash32FlashAttnBwdPostprocessConvertdQIN4cute5tupleIJNS3_1CILi80EEENS5_ILi256EEEEEENS_6half_tEfNS_4arch4Sm90ELi256ENS3_8TiledMMAINS3_8MMA_AtomIJNS3_4SM904GMMA25MMA_64x16x16_F32F16F16_SSILNSF_5MajorE1ELSH_1ELNSF_7ScaleInE1ELSI_1EEEEEENS3_6LayoutINS4_IJNS5_ILi2EEENS5_ILi1EEESN_EEENS4_IJSN_NS5_ILi0EEESP_EEEEENS4_IJNS3_10UnderscoreESS_SS_EEEEELb1EEEEEvNT_6ParamsE,"",@"SHT_CUDA_INFO"
	.sectionflags	@""
	.align	4


	//----- nvinfo : EIATTR_CUDA_API_VERSION
	.align		4
        /*0000*/ 	.byte	0x04, 0x37
        /*0002*/ 	.short	(.L_406 - .L_405)
.L_405:
        /*0004*/ 	.word	0x00000082


	//----- nvinfo : EIATTR_KPARAM_INFO
	.align		4
.L_406:
        /*0008*/ 	.byte	0x04, 0x17
        /*000a*/ 	.short	(.L_408 - .L_407)
.L_407:
        /*000c*/ 	.word	0x00000000
        /*0010*/ 	.short	0x0000
        /*0012*/ 	.short	0x0000
        /*0014*/ 	.byte	0x00, 0xf0, 0xc1, 0x01


	//----- nvinfo : EIATTR_SPARSE_MMA_MASK
	.align		4
.L_408:
        /*0018*/ 	.byte	0x03, 0x50
        /*001a*/ 	.short	0x0000


	//----- nvinfo : EIATTR_MAXREG_COUNT
	.align		4
        /*001c*/ 	.byte	0x03, 0x1b
        /*001e*/ 	.short	0x0080


	//----- nvinfo : EIATTR_NUM_BARRIERS
	.align		4
        /*0020*/ 	.byte	0x02, 0x4c
        /*0022*/ 	.byte	0x01
	.zero		1


	//----- nvinfo : EIATTR_MERCURY_ISA_VERSION
	.align		4
        /*0024*/ 	.byte	0x03, 0x5f
        /*0026*/ 	.short	0x0101


	//----- nvinfo : EIATTR_MBARRIER_INSTR_OFFSETS
	.align		4
        /*0028*/ 	.byte	0x04, 0x39
        /*002a*/ 	.short	(.L_410 - .L_409)


	//   ....[0]....
.L_409:
        /*002c*/ 	.word	0x00000490
        /*0030*/ 	.word	0x000000ff
        /*0034*/ 	.word	0x0001e000
        /*0038*/ 	.short	0x0100
        /*003a*/ 	.byte	0x06
	.zero		1


	//   ....[1]....
        /*003c*/ 	.word	0x000005a0
        /*0040*/ 	.word	0x00000002
        /*0044*/ 	.word	0x0001e000
        /*0048*/ 	.short	0x010a
        /*004a*/ 	.byte	0x3f
	.zero		1


	//----- nvinfo : EIATTR_NUM_MBARRIERS
	.align		4
.L_410:
        /*004c*/ 	.byte	0x03, 0x38
        /*004e*/ 	.short	0x0001


	//----- nvinfo : EIATTR_EXIT_INSTR_OFFSETS
	.align		4
        /*0050*/ 	.byte	0x04, 0x1c
        /*0052*/ 	.short	(.L_412 - .L_411)


	//   ....[0]....
.L_411:
        /*0054*/ 	.word	0x000001a0


	//   ....[1]....
        /*0058*/ 	.word	0x00001e40


	//   ....[2]....
        /*005c*/ 	.word	0x00001f10


	//----- nvinfo : EIATTR_MAX_THREADS
	.align		4
.L_412:
        /*0060*/ 	.byte	0x04, 0x05
        /*0062*/ 	.short	(.L_414 - .L_413)
.L_413:
        /*0064*/ 	.word	0x00000100
        /*0068*/ 	.word	0x00000001
        /*006c*/ 	.word	0x00000001


	//----- nvinfo : EIATTR_CRS_STACK_SIZE
	.align		4
.L_414:
        /*0070*/ 	.byte	0x04, 0x1e
        /*0072*/ 	.short	(.L_416 - .L_415)
.L_415:
        /*0074*/ 	.word	0x00000000


	//----- nvinfo : EIATTR_CBANK_PARAM_SIZE
	.align		4
.L_416:
        /*0078*/ 	.byte	0x03, 0x19
        /*007a*/ 	.short	0x0070


	//----- nvinfo : EIATTR_PARAM_CBANK
	.align		4
        /*007c*/ 	.byte	0x04, 0x0a
        /*007e*/ 	.short	(.L_418 - .L_417)
	.align		4
.L_417:
        /*0080*/ 	.word	index@(.nv.constant0._ZN7cutlass13device_kernelIN5flash32FlashAttnBwdPostprocessConvertdQIN4cute5tupleIJNS3_1CILi80EEENS5_ILi256EEEEEENS_6half_tEfNS_4arch4Sm90ELi256ENS3_8TiledMMAINS3_8MMA_AtomIJNS3_4SM904GMMA25MMA_64x16x16_F32F16F16_SSILNSF_5MajorE1ELSH_1ELNSF_7ScaleInE1ELSI_1EEEEEENS3_6LayoutINS4_IJNS5_ILi2EEENS5_ILi1EEESN_EEENS4_IJSN_NS5_ILi0EEESP_EEEEENS4_IJNS3_10UnderscoreESS_SS_EEEEELb1EEEEEvNT_6ParamsE)
        /*0084*/ 	.short	0x0210
        /*0086*/ 	.short	0x0070


	//----- nvinfo : EIATTR_SW_WAR
	.align		4
.L_418:
        /*0088*/ 	.byte	0x04, 0x36
        /*008a*/ 	.short	(.L_420 - .L_419)
.L_419:
        /*008c*/ 	.word	0x00000008
.L_420:


//--------------------- .nv.info._ZN7cutlass13device_kernelIN5flash32FlashAttnBwdPostprocessConvertdQIN4cute5tupleIJNS3_1CILi64EEENS5_ILi256EEEEEENS_6half_tEfNS_4arch4Sm90ELi256ENS3_8TiledMMAINS3_8MMA_AtomIJNS3_4SM904GMMA25MMA_64x64x16_F32F16F16_SSILNSF_5MajorE1ELSH_0ELNSF_7ScaleInE1ELSI_1EEEEEENS3_6LayoutINS4_IJNS5_ILi2EEENS5_ILi1EEESN_EEENS4_IJSN_NS5_ILi0EEESP_EEEEENS4_IJNS3_10UnderscoreESS_SS_EEEEELb1EEEEEvNT_6ParamsE --------------------------
	.section	.nv.info._ZN7cutlass13device_kernelIN5flash32FlashAttnBwdPostprocessConvertdQIN4cute5tupleIJNS3_1CILi64EEENS5_ILi256EEEEEENS_6half_tEfNS_4arch4Sm90ELi256ENS3_8TiledMMAINS3_8MMA_AtomIJNS3_4SM904GMMA25MMA_64x64x16_F32F16F16_SSILNSF_5MajorE1ELSH_0ELNSF_7ScaleInE1ELSI_1EEEEEENS3_6LayoutINS4_IJNS5_ILi2EEENS5_ILi1EEESN_EEENS4_IJSN_NS5_ILi0EEESP_EEEEENS4_IJNS3_10UnderscoreESS_SS_EEEEELb1EEEEEvNT_6ParamsE,"",@"SHT_CUDA_INFO"
	.sectionflags	@""
	.align	4


	//----- nvinfo : EIATTR_CUDA_API_VERSION
	.align		4
        /*0000*/ 	.byte	0x04, 0x37
        /*0002*/ 	.short	(.L_422 - .L_421)
.L_421:
        /*0004*/ 	.word	0x00000082


	//----- nvinfo : EIATTR_KPARAM_INFO
	.align		4
.L_422:
        /*0008*/ 	.byte	0x04, 0x17
        /*000a*/ 	.short	(.L_424 - .L_423)
.L_423:
        /*000c*/ 	.word	0x00000000
        /*0010*/ 	.short	0x0000
        /*0012*/ 	.short	0x0000
        /*0014*/ 	.byte	0x00, 0xf0, 0xc1, 0x01


	//----- nvinfo : EIATTR_SPARSE_MMA_MASK
	.align		4
.L_424:
        /*0018*/ 	.byte	0x03, 0x50
        /*001a*/ 	.short	0x0000


	//----- nvinfo : EIATTR_MAXREG_COUNT
	.align		4
        /*001c*/ 	.byte	0x03, 0x1b
        /*001e*/ 	.short	0x0080


	//----- nvinfo : EIATTR_NUM_BARRIERS
	.align		4
        /*0020*/ 	.byte	0x02, 0x4c
        /*0022*/ 	.byte	0x01
	.zero		1


	//----- nvinfo : EIATTR_MERCURY_ISA_VERSION
	.align		4
        /*0024*/ 	.byte	0x03, 0x5f
        /*0026*/ 	.short	0x0101


	//----- nvinfo : EIATTR_MBARRIER_INSTR_OFFSETS
	.align		4
        /*0028*/ 	.byte	0x04, 0x39
        /*002a*/ 	.short	(.L_426 - .L_425)


	//   ....[0]....
.L_425:
        /*002c*/ 	.word	0x000004a0
        /*0030*/ 	.word	0x000000ff
        /*0034*/ 	.word	0x00018000
        /*0038*/ 	.short	0x0100
        /*003a*/ 	.byte	0x06
	.zero		1


	//   ....[1]....
        /*003c*/ 	.word	0x000005b0
        /*0040*/ 	.word	0x00000002
        /*0044*/ 	.word	0x00018000
        /*0048*/ 	.short	0x010a
        /*004a*/ 	.byte	0x3f
	.zero		1


	//----- nvinfo : EIATTR_NUM_MBARRIERS
	.align		4
.L_426:
        /*004c*/ 	.byte	0x03, 0x38
        /*004e*/ 	.short	0x0001


	//----- nvinfo : EIATTR_EXIT_INSTR_OFFSETS
	.align		4
        /*0050*/ 	.byte	0x04, 0x1c
        /*0052*/ 	.short	(.L_428 - .L_427)


	//   ....[0]....
.L_427:
        /*0054*/ 	.word	0x000001b0


	//   ....[1]....
        /*0058*/ 	.word	0x00001970


	//   ....[2]....
        /*005c*/ 	.word	0x00001a40


	//----- nvinfo : EIATTR_MAX_THREADS
	.align		4
.L_428:
        /*0060*/ 	.byte	0x04, 0x05
        /*0062*/ 	.short	(.L_430 - .L_429)
.L_429:
        /*0064*/ 	.word	0x00000100
        /*0068*/ 	.word	0x00000001
        /*006c*/ 	.word	0x00000001


	//----- nvinfo : EIATTR_CRS_STACK_SIZE
	.align		4
.L_430:
        /*0070*/ 	.byte	0x04, 0x1e
        /*0072*/ 	.short	(.L_432 - .L_431)
.L_431:
        /*0074*/ 	.word	0x00000000


	//----- nvinfo : EIATTR_CBANK_PARAM_SIZE
	.align		4
.L_432:
        /*0078*/ 	.byte	0x03, 0x19
        /*007a*/ 	.short	0x0070


	//----- nvinfo : EIATTR_PARAM_CBANK
	.align		4
        /*007c*/ 	.byte	0x04, 0x0a
        /*007e*/ 	.short	(.L_434 - .L_433)
	.align		4
.L_433:
        /*0080*/ 	.word	index@(.nv.constant0._ZN7cutlass13device_kernelIN5flash32FlashAttnBwdPostprocessConvertdQIN4cute5tupleIJNS3_1CILi64EEENS5_ILi256EEEEEENS_6half_tEfNS_4arch4Sm90ELi256ENS3_8TiledMMAINS3_8MMA_AtomIJNS3_4SM904GMMA25MMA_64x64x16_F32F16F16_SSILNSF_5MajorE1ELSH_0ELNSF_7ScaleInE1ELSI_1EEEEEENS3_6LayoutINS4_IJNS5_ILi2EEENS5_ILi1EEESN_EEENS4_IJSN_NS5_ILi0EEESP_EEEEENS4_IJNS3_10UnderscoreESS_SS_EEEEELb1EEEEEvNT_6ParamsE)
        /*0084*/ 	.short	0x0210
        /*0086*/ 	.short	0x0070


	//----- nvinfo : EIATTR_SW_WAR
	.align		4
.L_434:
        /*0088*/ 	.byte	0x04, 0x36
        /*008a*/ 	.short	(.L_436 - .L_435)
.L_435:
        /*008c*/ 	.word	0x00000008
.L_436:


//--------------------- .nv.info._ZN7cutlass13device_kernelIN5flash11enable_sm90INS1_16FlashAttnBwdSm90INS1_25CollectiveMainloopBwdSm90ILi2ELi1ELi1EN4cute5tupleIJNS5_1CILi1EEES8_S8_EEENS6_IJNS7_ILi64EEENS7_ILi80EEENS7_ILi256EEEEEENS_6half_tEfNS_4arch4Sm90ELb1ELb0ELb0ELb1ELb0ELb0ELb1ELb1ELi2ELi1ELi1ELi1ELb0EEENS1_24CollectiveEpilogueBwdGQAISD_fSG_Li256ELb1ELb0EEENS1_25SingleTileBwdLPTSchedulerILb1ELi80ELb0EEEEEEEEEvNT_6ParamsE --------------------------
	.section	.nv.info._ZN7cutlass13device_kernelIN5flash11enable_sm90INS1_16FlashAttnBwdSm90INS1_25CollectiveMainloopBwdSm90ILi2ELi1ELi1EN4cute5tupleIJNS5_1CILi1EEES8_S8_EEENS6_IJNS7_ILi64EEENS7_ILi80EEENS7_ILi256EEEEEENS_6half_tEfNS_4arch4Sm90ELb1ELb0ELb0ELb1ELb0ELb0ELb1ELb1ELi2ELi1ELi1ELi1ELb0EEENS1_24CollectiveEpilogueBwdGQAISD_fSG_Li256ELb1ELb0EEENS1_25SingleTileBwdLPTSchedulerILb1ELi80ELb0EEEEEEEEEvNT_6ParamsE,"",@"SHT_CUDA_INFO"
	.sectionflags	@""
	.align	4


	//----- nvinfo : EIATTR_CUDA_API_VERSION
	.align		4
        /*0000*/ 	.byte	0x04, 0x37
        /*0002*/ 	.short	(.L_438 - .L_437)
.L_437:
        /*0004*/ 	.word	0x00000082


	//----- nvinfo : EIATTR_KPARAM_INFO
	.align		4
.L_438:
        /*0008*/ 	.byte	0x04, 0x17
        /*000a*/ 	.short	(.L_440 - .L_439)
.L_439:
        /*000c*/ 	.word	0x00000000
        /*0010*/ 	.short	0x0000
        /*0012*/ 	.short	0x0070
        /*0014*/ 	.byte	0x00, 0xf0, 0x01, 0x1c


	//----- nvinfo : EIATTR_SPARSE_MMA_MASK
	.align		4
.L_440:
        /*0018*/ 	.byte	0x03, 0x50
        /*001a*/ 	.short	0x0000


	//----- nvinfo : EIATTR_MAXREG_COUNT
	.align		4
        /*001c*/ 	.byte	0x03, 0x1b
        /*001e*/ 	.short	0x00a8


	//----- nvinfo : EIATTR_NUM_BARRIERS
	.align		4
        /*0020*/ 	.byte	0x02, 0x4c
        /*0022*/ 	.byte	0x0a
	.zero		1


	//----- nvinfo : EIATTR_ANNOTATIONS
	.align		4
        /*0024*/ 	.byte	0x04, 0x55
        /*0026*/ 	.short	(.L_442 - .L_441)


	//   ....[0]....
.L_441:
        /*0028*/ 	.word	0x00000001
        /*002c*/ 	.byte	0xc0, 0x02, 0x00, 0x00, 0x01, 0x00, 0x00, 0x00, 0x10, 0x07, 0x00, 0x00, 0x01, 0x00, 0x00, 0x00
        /*003c*/ 	.byte	0xa0, 0x07, 0x00, 0x00, 0x01, 0x00, 0x00, 0x00, 0xd0, 0x09, 0x00, 0x00, 0x01, 0x00, 0x00, 0x00
        /*004c*/ 	.byte	0xa0, 0x15, 0x00, 0x00, 0x01, 0x00, 0x00, 0x00, 0xb0, 0x15, 0x00, 0x00, 0x01, 0x00, 0x00, 0x00
        /*005c*/ 	.byte	0xe0, 0x8b, 0x00, 0x00, 0x01, 0x00, 0x00, 0x00, 0x30, 0xb8, 0x00, 0x00


	//----- nvinfo : EIATTR_MERCURY_ISA_VERSION
	.align		4
.L_442:
        /*0068*/ 	.byte	0x03, 0x5f
        /*006a*/ 	.short	0x0101


	//----- nvinfo : EIATTR_INT_WARP_WIDE_INSTR_OFFSETS
	.align		4
        /*006c*/ 	.byte	0x04, 0x31
        /*006e*/ 	.short	(.L_444 - .L_443)


	//   ....[0]....
.L_443:
        /*0070*/ 	.word	0x00000190


	//   ....[1]....
        /*0074*/ 	.word	0x000001c0


	//----- nvinfo : EIATTR_COOP_GROUP_MASK_REGIDS
	.align		4
.L_444:
        /*0078*/ 	.byte	0x04, 0x29
        /*007a*/ 	.short	(.L_446 - .L_445)


	//   ....[0]....
.L_445:
        /*007c*/ 	.word	0xffffffff


	//   ....[1]....
        /*0080*/ 	.word	0xffffffff


	//   ....[2]....
        /*0084*/ 	.word	0xffffffff


	//   ....[3]....
        /*0088*/ 	.word	0xffffffff


	//   ....[4]....
        /*008c*/ 	.word	0xffffffff


	//   ....[5]....
        /*0090*/ 	.word	0xffffffff


	//----- nvinfo : EIATTR_COOP_GROUP_INSTR_OFFSETS
	.align		4
.L_446:
        /*0094*/ 	.byte	0x04, 0x28
        /*0096*/ 	.short	(.L_448 - .L_447)


	//   ....[0]....
.L_447:
        /*0098*/ 	.word	0x00000060


	//   ....[1]....
        /*009c*/ 	.word	0x000001a0


	//   ....[2]....
        /*00a0*/ 	.word	0x00000220


	//   ....[3]....
        /*00a4*/ 	.word	0x00000400


	//   ....[4]....
        /*00a8*/ 	.word	0x000014a0


	//   ....[5]....
        /*00ac*/ 	.word	0x00009530


	//----- nvinfo : EIATTR_REG_RECONFIG
	.align		4
.L_448:
        /*00b0*/ 	.byte	0x01, 0x54
	.zero		2


	//----- nvinfo : EIATTR_MBARRIER_INSTR_OFFSETS
	.align		4
        /*00b4*/ 	.byte	0x04, 0x39
        /*00b6*/ 	.short	(.L_450 - .L_449)


	//   ....[0]....
.L_449:
        /*00b8*/ 	.word	0x00000290
        /*00bc*/ 	.word	0x000000ff
        /*00c0*/ 	.word	0x00031800
        /*00c4*/ 	.short	0x0100
        /*00c6*/ 	.byte	0x06
	.zero		1


	//   ....[1]....
        /*00c8*/ 	.word	0x000003b0
        /*00cc*/ 	.word	0x000000ff
        /*00d0*/ 	.word	0x00031810
        /*00d4*/ 	.short	0x0100
        /*00d6*/ 	.byte	0x08
	.zero		1


	//   ....[2]....
        /*00d8*/ 	.word	0x000003c0
        /*00dc*/ 	.word	0x000000ff
        /*00e0*/ 	.word	0x00031820
        /*00e4*/ 	.short	0x0100
        /*00e6*/ 	.byte	0x08
	.zero		1


	//   ....[3]....
        /*00e8*/ 	.word	0x000003d0
        /*00ec*/ 	.word	0x000000ff
        /*00f0*/ 	.word	0x00031818
        /*00f4*/ 	.short	0x0100
        /*00f6*/ 	.byte	0x08
	.zero		1


	//   ....[4]....
        /*00f8*/ 	.word	0x000003e0
        /*00fc*/ 	.word	0x000000ff
        /*0100*/ 	.word	0x00031828
        /*0104*/ 	.short	0x0100
        /*0106*/ 	.byte	0x08
	.zero		1


	//   ....[5]....
        /*0108*/ 	.word	0x00000510
        /*010c*/ 	.word	0x000000ff
        /*0110*/ 	.word	0x00031830
        /*0114*/ 	.short	0x0100
        /*0116*/ 	.byte	0x08
	.zero		1


	//   ....[6]....
        /*0118*/ 	.word	0x00000520
        /*011c*/ 	.word	0x000000ff
        /*0120*/ 	.word	0x00031838
        /*0124*/ 	.short	0x0100
        /*0126*/ 	.byte	0x08
	.zero		1


	//   ....[7]....
        /*0128*/ 	.word	0x000014c0
        /*012c*/ 	.word	0x00000011
        /*0130*/ 	.word	0x00031800
        /*0134*/ 	.short	0x010a
        /*0136*/ 	.byte	0x3f
	.zero		1


	//   ....[8]....
        /*0138*/ 	.word	0x00001580
        /*013c*/ 	.word	0x00000011
        /*0140*/ 	.word	0x00031800
        /*0144*/ 	.short	0x010a
        /*0146*/ 	.byte	0x3f
	.zero		1


	//   ....[9]....
        /*0148*/ 	.word	0x00001dd0
        /*014c*/ 	.word	0x00000010
        /*0150*/ 	.word	0x00031810
        /*0154*/ 	.short	0x010a
        /*0156*/ 	.byte	0x3f
	.zero		1


	//   ....[10]....
        /*0158*/ 	.word	0x00001e90
        /*015c*/ 	.word	0x00000010
        /*0160*/ 	.word	0x00031810
        /*0164*/ 	.short	0x010a
        /*0166*/ 	.byte	0x3f
	.zero		1


	//   ....[11]....
        /*0168*/ 	.word	0x00003a30
        /*016c*/ 	.word	0x00000011
        /*0170*/ 	.word	0x00031830
        /*0174*/ 	.short	0x010a
        /*0176*/ 	.byte	0x3f
	.zero		1


	//   ....[12]....
        /*0178*/ 	.word	0x00003af0
        /*017c*/ 	.word	0x00000011
        /*0180*/ 	.word	0x00031830
        /*0184*/ 	.short	0x010a
        /*0186*/ 	.byte	0x3f
	.zero		1


	//   ....[13]....
        /*0188*/ 	.word	0x00007f60
        /*018c*/ 	.word	0x00000018
        /*0190*/ 	.word	0x00000000
        /*0194*/ 	.short	0x0101
        /*0196*/ 	.byte	0x3f
	.zero		1


	//   ....[14]....
        /*0198*/ 	.word	0x00008650
        /*019c*/ 	.word	0x00000010
        /*01a0*/ 	.word	0x00000000
        /*01a4*/ 	.short	0x0101
        /*01a6*/ 	.byte	0x3f
	.zero		1


	//   ....[15]....
        /*01a8*/ 	.word	0x0000a190
        /*01ac*/ 	.word	0x00000006
        /*01b0*/ 	.word	0x00031820
        /*01b4*/ 	.short	0x010a
        /*01b6*/ 	.byte	0x3f
	.zero		1


	//   ....[16]....
        /*01b8*/ 	.word	0x0000ac00
        /*01bc*/ 	.word	0x00000006
        /*01c0*/ 	.word	0x00031838
        /*01c4*/ 	.short	0x010a
        /*01c6*/ 	.byte	0x3f
	.zero		1


	//   ....[17]....
        /*01c8*/ 	.word	0x0000af50
        /*01cc*/ 	.word	0x00000014
        /*01d0*/ 	.word	0x00031820
        /*01d4*/ 	.short	0x010a
        /*01d6*/ 	.byte	0x3f
	.zero		1


	//   ....[18]....
        /*01d8*/ 	.word	0x0000b390
        /*01dc*/ 	.word	0x00000006
        /*01e0*/ 	.word	0x00031838
        /*01e4*/ 	.short	0x010a
        /*01e6*/ 	.byte	0x3f
	.zero		1


	//   ....[19]....
        /*01e8*/ 	.word	0x0000b900
        /*01ec*/ 	.word	0x00000005
        /*01f0*/ 	.word	0x00000000
        /*01f4*/ 	.short	0x010a
        /*01f6*/ 	.byte	0x3f
	.zero		1


	//   ....[20]....
        /*01f8*/ 	.word	0x0000b990
        /*01fc*/ 	.word	0x00000003
        /*0200*/ 	.word	0x00000000
        /*0204*/ 	.short	0x010a
        /*0206*/ 	.byte	0x3f
	.zero		1


	//   ....[21]....
        /*0208*/ 	.word	0x0000b9e0
        /*020c*/ 	.word	0x00000002
        /*0210*/ 	.word	0x00031838
        /*0214*/ 	.short	0x010a
        /*0216*/ 	.byte	0x3f
	.zero		1


	//   ....[22]....
        /*0218*/ 	.word	0x0000ba40
        /*021c*/ 	.word	0x00000011
        /*0220*/ 	.word	0x00031800
        /*0224*/ 	.short	0x010a
        /*0226*/ 	.byte	0x3f
	.zero		1


	//   ....[23]....
        /*0228*/ 	.word	0x0000ba90
        /*022c*/ 	.word	0x00000010
        /*0230*/ 	.word	0x00031810
        /*0234*/ 	.short	0x010a
        /*0236*/ 	.byte	0x3f
	.zero		1


	//   ....[24]....
        /*0238*/ 	.word	0x0000bae0
        /*023c*/ 	.word	0x00000011
        /*0240*/ 	.word	0x00031830
        /*0244*/ 	.short	0x010a
        /*0246*/ 	.byte	0x3f
	.zero		1


	//   ....[25]....
        /*0248*/ 	.word	0x0000bb30
        /*024c*/ 	.word	0x00000006
        /*0250*/ 	.word	0x00031820
        /*0254*/ 	.short	0x010a
        /*0256*/ 	.byte	0x3f
	.zero		1


	//   ....[26]....
        /*0258*/ 	.word	0x0000bb80
        /*025c*/ 	.word	0x00000006
        /*0260*/ 	.word	0x00031838
        /*0264*/ 	.short	0x010a
        /*0266*/ 	.byte	0x3f
	.zero		1


	//   ....[27]....
        /*0268*/ 	.word	0x0000bbe0
        /*026c*/ 	.word	0x00000014
        /*0270*/ 	.word	0x00031820
        /*0274*/ 	.short	0x010a
        /*0276*/ 	.byte	0x3f
	.zero		1


	//   ....[28]....
        /*0278*/ 	.word	0x0000bc30
        /*027c*/ 	.word	0x00000006
        /*0280*/ 	.word	0x00031838
        /*0284*/ 	.short	0x010a
        /*0286*/ 	.byte	0x3f
	.zero		1


	//   ....[29]....
        /*0288*/ 	.word	0x0000bc80
        /*028c*/ 	.word	0x00000005
        /*0290*/ 	.word	0x00000000
        /*0294*/ 	.short	0x010a
        /*0296*/ 	.byte	0x3f
	.zero		1


	//   ....[30]....
        /*0298*/ 	.word	0x0000bcd0
        /*029c*/ 	.word	0x00000003
        /*02a0*/ 	.word	0x00000000
        /*02a4*/ 	.short	0x010a
        /*02a6*/ 	.byte	0x3f
	.zero		1


	//----- nvinfo : EIATTR_NUM_MBARRIERS
	.align		4
.L_450:
        /*02a8*/ 	.byte	0x03, 0x38
        /*02aa*/ 	.short	0x0007


	//----- nvinfo : EIATTR_EXIT_INSTR_OFFSETS
	.align		4
        /*02ac*/ 	.byte	0x04, 0x1c
        /*02ae*/ 	.short	(.L_452 - .L_451)


	//   ....[0]....
.L_451:
        /*02b0*/ 	.word	0x0000ba30


	//----- nvinfo : EIATTR_MAX_THREADS
	.align		4
.L_452:
        /*02b4*/ 	.byte	0x04, 0x05
        /*02b6*/ 	.short	(.L_454 - .L_453)
.L_453:
        /*02b8*/ 	.word	0x00000180
        /*02bc*/ 	.word	0x00000001
        /*02c0*/ 	.word	0x00000001


	//----- nvinfo : EIATTR_CRS_STACK_SIZE
	.align		4
.L_454:
        /*02c4*/ 	.byte	0x04, 0x1e
        /*02c6*/ 	.short	(.L_456 - .L_455)
.L_455:
        /*02c8*/ 	.word	0x00000000


	//----- nvinfo : EIATTR_CBANK_PARAM_SIZE
	.align		4
.L_456:
        /*02cc*/ 	.byte	0x03, 0x19
        /*02ce*/ 	.short	0x0770


	//----- nvinfo : EIATTR_PARAM_CBANK
	.align		4
        /*02d0*/ 	.byte	0x04, 0x0a
        /*02d2*/ 	.short	(.L_458 - .L_457)
	.align		4
.L_457:
        /*02d4*/ 	.word	index@(.nv.constant0._ZN7cutlass13device_kernelIN5flash11enable_sm90INS1_16FlashAttnBwdSm90INS1_25CollectiveMainloopBwdSm90ILi2ELi1ELi1EN4cute5tupleIJNS5_1CILi1EEES8_S8_EEENS6_IJNS7_ILi64EEENS7_ILi80EEENS7_ILi256EEEEEENS_6half_tEfNS_4arch4Sm90ELb1ELb0ELb0ELb1ELb0ELb0ELb1ELb1ELi2ELi1ELi1ELi1ELb0EEENS1_24CollectiveEpilogueBwdGQAISD_fSG_Li256ELb1ELb0EEENS1_25SingleTileBwdLPTSchedulerILb1ELi80ELb0EEEEEEEEEvNT_6ParamsE)
        /*02d8*/ 	.short	0x0210
        /*02da*/ 	.short	0x0770


	//----- nvinfo : EIATTR_SW_WAR
	.align		4
.L_458:
        /*02dc*/ 	.byte	0x04, 0x36
        /*02de*/ 	.short	(.L_460 - .L_459)
.L_459:
        /*02e0*/ 	.word	0x00000008
.L_460:


//--------------------- .nv.info._ZN7cutlass13device_kernelIN5flash22FlashAttnBwdPreprocessIN4cute5tupleIJNS3_1CILi64EEENS5_ILi256EEEEEENS_6half_tEfNS_4arch4Sm90ELb1ELb1EEEEEvNT_6ParamsE --------------------------
	.section	.nv.info._ZN7cutlass13device_kernelIN5flash22FlashAttnBwdPreprocessIN4cute5tupleIJNS3_1CILi64EEENS5_ILi256EEEEEENS_6half_tEfNS_4arch4Sm90ELb1ELb1EEEEEvNT_6ParamsE,"",@"SHT_CUDA_INFO"
	.sectionflags	@""
	.align	4


	//----- nvinfo : EIATTR_CUDA_API_VERSION
	.align		4
        /*0000*/ 	.byte	0x04, 0x37
        /*0002*/ 	.short	(.L_462 - .L_461)
.L_461:
        /*0004*/ 	.word	0x00000082


	//----- nvinfo : EIATTR_KPARAM_INFO
	.align		4
.L_462:
        /*0008*/ 	.byte	0x04, 0x17
        /*000a*/ 	.short	(.L_464 - .L_463)
.L_463:
        /*000c*/ 	.word	0x00000000
        /*0010*/ 	.short	0x0000
        /*0012*/ 	.short	0x0000
        /*0014*/ 	.byte	0x00, 0xf0, 0xc1, 0x03


	//----- nvinfo : EIATTR_SPARSE_MMA_MASK
	.align		4
.L_464:
        /*0018*/ 	.byte	0x03, 0x50
        /*001a*/ 	.short	0x0000


	//----- nvinfo : EIATTR_MAXREG_COUNT
	.align		4
        /*001c*/ 	.byte	0x03, 0x1b
        /*001e*/ 	.short	0x0080


	//----- nvinfo : EIATTR_MERCURY_ISA_VERSION
	.align		4
        /*0020*/ 	.byte	0x03, 0x5f
        /*0022*/ 	.short	0x0101


	//----- nvinfo : EIATTR_COOP_GROUP_MASK_REGIDS
	.align		4
        /*0024*/ 	.byte	0x04, 0x29
        /*0026*/ 	.short	(.L_466 - .L_465)


	//   ....[0]....
.L_465:
        /*0028*/ 	.word	0xffffffff


	//   ....[1]....
        /*002c*/ 	.word	0xffffffff


	//   ....[2]....
        /*0030*/ 	.word	0xffffffff


	//   ....[3]....
        /*0034*/ 	.word	0xffffffff


	//   ....[4]....
        /*0038*/ 	.word	0xffffffff


	//   ....[5]....
        /*003c*/ 	.word	0xffffffff


	//   ....[6]....
        /*0040*/ 	.word	0xffffffff


	//   ....[7]....
        /*0044*/ 	.word	0xffffffff


	//   ....[8]....
        /*0048*/ 	.word	0xffffffff


	//   ....[9]....
        /*004c*/ 	.word	0xffffffff


	//   ....[10]....
        /*0050*/ 	.word	0xffffffff


	//   ....[11]....
        /*0054*/ 	.word	0xffffffff


	//   ....[12]....
        /*0058*/ 	.word	0xffffffff


	//   ....[13]....
        /*005c*/ 	.word	0xffffffff


	//   ....[14]....
        /*0060*/ 	.word	0xffffffff


	//   ....[15]....
        /*0064*/ 	.word	0xffffffff


	//----- nvinfo : EIATTR_COOP_GROUP_INSTR_OFFSETS
	.align		4
.L_466:
        /*0068*/ 	.byte	0x04, 0x28
        /*006a*/ 	.short	(.L_468 - .L_467)


	//   ....[0]....
.L_467:
        /*006c*/ 	.word	0x000028c0


	//   ....[1]....
        /*0070*/ 	.word	0x000028d0


	//   ....[2]....
        /*0074*/ 	.word	0x000028e0


	//   ....[3]....
        /*0078*/ 	.word	0x000028f0


	//   ....[4]....
        /*007c*/ 	.word	0x00002920


	//   ....[5]....
        /*0080*/ 	.word	0x00002940


	//   ....[6]....
        /*0084*/ 	.word	0x00002960


	//   ....[7]....
        /*0088*/ 	.word	0x00002970


	//   ....[8]....
        /*008c*/ 	.word	0x000029b0


	//   ....[9]....
        /*0090*/ 	.word	0x000029d0


	//   ....[10]....
        /*0094*/ 	.word	0x000029e0


	//   ....[11]....
        /*0098*/ 	.word	0x000029f0


	//   ....[12]....
        /*009c*/ 	.word	0x00002a50


	//   ....[13]....
        /*00a0*/ 	.word	0x00002a80


	//   ....[14]....
        /*00a4*/ 	.word	0x00002aa0


	//   ....[15]....
        /*00a8*/ 	.word	0x00002ac0


	//----- nvinfo : EIATTR_EXIT_INSTR_OFFSETS
	.align		4
.L_468:
        /*00ac*/ 	.byte	0x04, 0x1c
        /*00ae*/ 	.short	(.L_470 - .L_469)


	//   ....[0]....
.L_469:
        /*00b0*/ 	.word	0x00000320


	//   ....[1]....
        /*00b4*/ 	.word	0x00003270


	//   ....[2]....
        /*00b8*/ 	.word	0x00003310


	//----- nvinfo : EIATTR_MAX_THREADS
	.align		4
.L_470:
        /*00bc*/ 	.byte	0x04, 0x05
        /*00be*/ 	.short	(.L_472 - .L_471)
.L_471:
        /*00c0*/ 	.word	0x00000100
        /*00c4*/ 	.word	0x00000001
        /*00c8*/ 	.word	0x00000001


	//----- nvinfo : EIATTR_CRS_STACK_SIZE
	.align		4
.L_472:
        /*00cc*/ 	.byte	0x04, 0x1e
        /*00ce*/ 	.short	(.L_474 - .L_473)
.L_473:
        /*00d0*/ 	.word	0x00000000


	//----- nvinfo : EIATTR_CBANK_PARAM_SIZE
	.align		4
.L_474:
        /*00d4*/ 	.byte	0x03, 0x19
        /*00d6*/ 	.short	0x00f0


	//----- nvinfo : EIATTR_PARAM_CBANK
	.align		4
        /*00d8*/ 	.byte	0x04, 0x0a
        /*00da*/ 	.short	(.L_476 - .L_475)
	.align		4
.L_475:
        /*00dc*/ 	.word	index@(.nv.constant0._ZN7cutlass13device_kernelIN5flash22FlashAttnBwdPreprocessIN4cute5tupleIJNS3_1CILi64EEENS5_ILi256EEEEEENS_6half_tEfNS_4arch4Sm90ELb1ELb1EEEEEvNT_6ParamsE)
        /*00e0*/ 	.short	0x0210
        /*00e2*/ 	.short	0x00f0


	//----- nvinfo : EIATTR_SW_WAR
	.align		4
.L_476:
        /*00e4*/ 	.byte	0x04, 0x36
        /*00e6*/ 	.short	(.L_478 - .L_477)
.L_477:
        /*00e8*/ 	.word	0x00000008
.L_478:


//--------------------- .nv.callgraph             --------------------------
	.section	.nv.callgraph,"",@"SHT_CUDA_CALLGRAPH"
	.align	4
	.sectionentsize	8
	.align		4
        /*0000*/ 	.word	0x00000000
	.align		4
        /*0004*/ 	.word	0xffffffff
	.align		4
        /*0008*/ 	.word	index@(_ZN7cutlass13device_kernelIN5flash11enable_sm90INS1_16FlashAttnBwdSm90INS1_25CollectiveMainloopBwdSm90ILi2ELi1ELi1EN4cute5tupleIJNS5_1CILi1EEES8_S8_EEENS6_IJNS7_ILi64EEENS7_ILi80EEENS7_ILi256EEEEEENS_6half_tEfNS_4arch4Sm90ELb0ELb0ELb0ELb0ELb0ELb0ELb1ELb1ELi2ELi1ELi1ELi1ELb0EEENS1_21CollectiveEpilogueBwdISD_SE_SG_Li256ELb0ELb1ELi2EEENS1_19SingleTileSchedulerILb0ELb0ELb0ELi80EEEEEEEEEvNT_6ParamsE)
	.align		4
        /*000c*/ 	.word	index@(__assertfail)
	.align		4
        /*0010*/ 	.word	index@(_ZN7cutlass13device_kernelIN5flash11enable_sm90INS1_16FlashAttnBwdSm90INS1_25CollectiveMainloopBwdSm90ILi2ELi1ELi1EN4cute5tupleIJNS5_1CILi1EEES8_S8_EEENS6_IJNS7_ILi64EEENS7_ILi80EEENS7_ILi256EEEEEENS_6half_tEfNS_4arch4Sm90ELb0ELb1ELb0ELb0ELb0ELb0ELb1ELb1ELi2ELi1ELi1ELi1ELb0EEENS1_21CollectiveEpilogueBwdISD_SE_SG_Li256ELb0ELb1ELi2EEENS1_19SingleTileSchedulerILb0ELb0ELb0ELi80EEEEEEEEEvNT_6ParamsE)
	.align		4
        /*0014*/ 	.word	index@(__assertfail)
	.align		4
        /*0018*/ 	.word	index@(_ZN7cutlass13device_kernelIN5flash11enable_sm90INS1_16FlashAttnBwdSm90INS1_25CollectiveMainloopBwdSm90ILi2ELi1ELi1EN4cute5tupleIJNS5_1CILi1EEES8_S8_EEENS6_IJNS7_ILi64EEENS7_ILi80EEENS7_ILi256EEEEEENS_6half_tEfNS_4arch4Sm90ELb1ELb0ELb0ELb0ELb0ELb0ELb1ELb1ELi2ELi1ELi1ELi1ELb0EEENS1_21CollectiveEpilogueBwdISD_SE_SG_Li256ELb0ELb1ELi2EEENS1_25SingleTileBwdLPTSchedulerILb0ELi80ELb0EEEEEEEEEvNT_6ParamsE)
	.align		4
        /*001c*/ 	.word	index@(__assertfail)
	.align		4
        /*0020*/ 	.word	0x00000000
	.align		4
        /*0024*/ 	.word	0xfffffffe
	.align		4
        /*0028*/ 	.word	0x00000000
	.align		4
        /*002c*/ 	.word	0xfffffffd
	.align		4
        /*0030*/ 	.word	0x00000000
	.align		4
        /*0034*/ 	.word	0xfffffffc


//--------------------- .nv.constant4             --------------------------
	.section	.nv.constant4,"a",@progbits
	.align	8
	.align		8
.nv.constant4:
        /*0000*/ 	.dword	__assertfail
	.align		8
        /*0008*/ 	.dword	__unnamed_1
	.align		8
        /*0010*/ 	.dword	__unnamed_2
	.align		8
        /*0018*/ 	.dword	_ZN66_INTERNAL_2b85215a_30_flash_bwd_hdim256_fp16_sm90_cu_8e232a79_28894cuda3std3__45__cpo5beginE
	.align		8
        /*0020*/ 	.dword	_ZN66_INTERNAL_2b85215a_30_flash_bwd_hdim256_fp16_sm90_cu_8e232a79_28894cuda3std3__45__cpo3endE
	.align		8
        /*0028*/ 	.dword	_ZN66_INTERNAL_2b85215a_30_flash_bwd_hdim256_fp16_sm90_cu_8e232a79_28894cuda3std3__45__cpo6cbeginE
	.align		8
        /*0030*/ 	.dword	_ZN66_INTERNAL_2b85215a_30_flash_bwd_hdim256_fp16_sm90_cu_8e232a79_28894cuda3std3__45__cpo4cendE
	.align		8
        /*0038*/ 	.dword	_ZN66_INTERNAL_2b85215a_30_flash_bwd_hdim256_fp16_sm90_cu_8e232a79_28894cuda3std3__468_GLOBAL__N__2b85215a_30_flash_bwd_hdim256_fp16_sm90_cu_8e232a79_28896ignoreE
	.align		8
        /*0040*/ 	.dword	_ZN66_INTERNAL_2b85215a_30_flash_bwd_hdim256_fp16_sm90_cu_8e232a79_28894cuda3std3__419piecewise_constructE
	.align		8
        /*0048*/ 	.dword	_ZN66_INTERNAL_2b85215a_30_flash_bwd_hdim256_fp16_sm90_cu_8e232a79_28894cuda3std3__48in_placeE
	.align		8
        /*0050*/ 	.dword	_ZN66_INTERNAL_2b85215a_30_flash_bwd_hdim256_fp16_sm90_cu_8e232a79_28894cuda3std6ranges3__45__cpo4swapE
	.align		8
        /*0058*/ 	.dword	_ZN66_INTERNAL_2b85215a_30_flash_bwd_hdim256_fp16_sm90_cu_8e232a79_28894cuda3std6ranges3__45__cpo9iter_moveE
	.align		8
        /*0060*/ 	.dword	_ZN66_INTERNAL_2b85215a_30_flash_bwd_hdim256_fp16_sm90_cu_8e232a79_28894cute7productE
	.align		8
        /*0068*/ 	.dword	_ZN66_INTERNAL_2b85215a_30_flash_bwd_hdim256_fp16_sm90_cu_8e232a79_28894cute1_E
	.align		8
        /*0070*/ 	.dword	$str$23
	.align		8
        /*0078*/ 	.dword	$str$24


//--------------------- .text._ZN7cutlass13device_kernelIN5flash11enable_sm90INS1_16FlashAttnBwdSm90INS1_25CollectiveMainloopBwdSm90ILi2ELi1ELi1EN4cute5tupleIJNS5_1CILi1EEES8_S8_EEENS6_IJNS7_ILi64EEENS7_ILi80EEENS7_ILi256EEEEEENS_6half_tEfNS_4arch4Sm90ELb0ELb0ELb0ELb0ELb0ELb0ELb1ELb1ELi2ELi1ELi1ELi1ELb0EEENS1_21CollectiveEpilogueBwdISD_SE_SG_Li256ELb0ELb1ELi2EEENS1_19SingleTileSchedulerILb0ELb0ELb0ELi80EEEEEEEEEvNT_6ParamsE --------------------------
	.section	.text._ZN7cutlass13device_kernelIN5flash11enable_sm90INS1_16FlashAttnBwdSm90INS1_25CollectiveMainloopBwdSm90ILi2ELi1ELi1EN4cute5tupleIJNS5_1CILi1EEES8_S8_EEENS6_IJNS7_ILi64EEENS7_ILi80EEENS7_ILi256EEEEEENS_6half_tEfNS_4arch4Sm90ELb0ELb0ELb0ELb0ELb0ELb0ELb1ELb1ELi2ELi1ELi1ELi1ELb0EEENS1_21CollectiveEpilogueBwdISD_SE_SG_Li256ELb0ELb1ELi2EEENS1_19SingleTileSchedulerILb0ELb0ELb0ELi80EEEEEEEEEvNT_6ParamsE,"ax",@progbits
	.align	128
.text._ZN7cutlass13device_kernelIN5flash11enable_sm90INS1_16FlashAttnBwdSm90INS1_25CollectiveMainloopBwdSm90ILi2ELi1ELi1EN4cute5tupleIJNS5_1CILi1EEES8_S8_EEENS6_IJNS7_ILi64EEENS7_ILi80EEENS7_ILi256EEEEEENS_6half_tEfNS_4arch4Sm90ELb0ELb0ELb0ELb0ELb0ELb0ELb1ELb1ELi2ELi1ELi1ELi1ELb0EEENS1_21CollectiveEpilogueBwdISD_SE_SG_Li256ELb0ELb1ELi2EEENS1_19SingleTileSchedulerILb0ELb0ELb0ELi80EEEEEEEEEvNT_6ParamsE:
        .type           _ZN7cutlass13device_kernelIN5flash11enable_sm90INS1_16FlashAttnBwdSm90INS1_25CollectiveMainloopBwdSm90ILi2ELi1ELi1EN4cute5tupleIJNS5_1CILi1EEES8_S8_EEENS6_IJNS7_ILi64EEENS7_ILi80EEENS7_ILi256EEEEEENS_6half_tEfNS_4arch4Sm90ELb0ELb0ELb0ELb0ELb0ELb0ELb1ELb1ELi2ELi1ELi1ELi1ELb0EEENS1_21CollectiveEpilogueBwdISD_SE_SG_Li256ELb0ELb1ELi2EEENS1_19SingleTileSchedulerILb0ELb0ELb0ELi80EEEEEEEEEvNT_6ParamsE,@function
        .size           _ZN7cutlass13device_kernelIN5flash11enable_sm90INS1_16FlashAttnBwdSm90INS1_25CollectiveMainloopBwdSm90ILi2ELi1ELi1EN4cute5tupleIJNS5_1CILi1EEES8_S8_EEENS6_IJNS7_ILi64EEENS7_ILi80EEENS7_ILi256EEEEEENS_6half_tEfNS_4arch4Sm90ELb0ELb0ELb0ELb0ELb0ELb0ELb1ELb1ELi2ELi1ELi1ELi1ELb0EEENS1_21CollectiveEpilogueBwdISD_SE_SG_Li256ELb0ELb1ELi2EEENS1_19SingleTileSchedulerILb0ELb0ELb0ELi80EEEEEEEEEvNT_6ParamsE,(.L_x_1145 - _ZN7cutlass13device_kernelIN5flash11enable_sm90INS1_16FlashAttnBwdSm90INS1_25CollectiveMainloopBwdSm90ILi2ELi1ELi1EN4cute5tupleIJNS5_1CILi1EEES8_S8_EEENS6_IJNS7_ILi64EEENS7_ILi80EEENS7_ILi256EEEEEENS_6half_tEfNS_4arch4Sm90ELb0ELb0ELb0ELb0ELb0ELb0ELb1ELb1ELi2ELi1ELi1ELi1ELb0EEENS1_21CollectiveEpilogueBwdISD_SE_SG_Li256ELb0ELb1ELi2EEENS1_19SingleTileSchedulerILb0ELb0ELb0ELi80EEEEEEEEEvNT_6ParamsE)
        .other          _ZN7cutlass13device_kernelIN5flash11enable_sm90INS1_16FlashAttnBwdSm90INS1_25CollectiveMainloopBwdSm90ILi2ELi1ELi1EN4cute5tupleIJNS5_1CILi1EEES8_S8_EEENS6_IJNS7_ILi64EEENS7_ILi80EEENS7_ILi256EEEEEENS_6half_tEfNS_4arch4Sm90ELb0ELb0ELb0ELb0ELb0ELb0ELb1ELb1ELi2ELi1ELi1ELi1ELb0EEENS1_21CollectiveEpilogueBwdISD_SE_SG_Li256ELb0ELb1ELi2EEENS1_19SingleTileSchedulerILb0ELb0ELb0ELi80EEEEEEEEEvNT_6ParamsE,@"STO_CUDA_ENTRY STV_DEFAULT"
_ZN7cutlass13device_kernelIN5flash11enable_sm90INS1_16FlashAttnBwdSm90INS1_25CollectiveMainloopBwdSm90ILi2ELi1ELi1EN4cute5tupleIJNS5_1CILi1EEES8_S8_EEENS6_IJNS7_ILi64EEENS7_ILi80EEENS7_ILi256EEEEEENS_6half_tEfNS_4arch4Sm90ELb0ELb0ELb0ELb0ELb0ELb0ELb1ELb1ELi2ELi1ELi1ELi1ELb0EEENS1_21CollectiveEpilogueBwdISD_SE_SG_Li256ELb0ELb1ELi2EEENS1_19SingleTileSchedulerILb0ELb0ELb0ELi80EEEEEEEEEvNT_6ParamsE:
[----:B------:R-:W1:Y:S02]  /*0000*/  LDC R1, c[0x0][0x28] ;  /* 0x00000a00ff017b82 */ /* 0x000e640000000800 */
[----:B-1----:R-:W-:Y:S01]  /*0010*/  VIADD R1, R1, 0xfffffff8 ;  /* 0xfffffff801017836 */ /* 0x002fe20000000000 */
[----:B------:R-:W1:Y:S01]  /*0020*/  S2R R4, SR_TID.X ;  /* 0x0000000000047919 */ /* 0x000e620000002100 */
[----:B------:R-:W-:Y:S01]  /*0030*/  ELECT P0, URZ, PT ;  /* 0x00000000003f782f */ /* 0x000fe20003800000 */
[----:B------:R-:W-:Y:S01]  /*0040*/  BSSY B0, `(.L_x_0) ;  /* 0x0000019000007945 */ /* 0x000fe20003800000 */
[----:B-1----:R-:W-:-:S05]  /*0050*/  SHF.R.U32.HI R2, RZ, 0x5, R4 ;  /* 0x00000005ff027819 */ /* 0x002fca0000011604 */
[----:B------:R-:W1:Y:S02]  /*0060*/  SHFL.IDX PT, R0, R2, RZ, 0x1f ;  /* 0x00001fff02007589 */ /* 0x000e6400000e0000 */
[----:B-1----:R-:W-:-:S13]  /*0070*/  ISETP.EQ.AND P0, PT, R0, RZ, P0 ;  /* 0x000000ff0000720c */ /* 0x002fda0000702270 */
[----:B------:R-:W-:Y:S05]  /*0080*/  @!P0 BRA `(.L_x_1) ;  /* 0x0000000000508947 */ /* 0x000fea0003800000 */
[----:B------:R-:W-:Y:S02]  /*0090*/  ULDC.64 UR4, c[0x0][0x198] ;  /* 0x0000660000047ab9 */ /* 0x000fe40000000a00 */
[----:B------:R-:W-:Y:S02]  /*00a0*/  UIADD3 UR6, UP0, UR4, 0xf0, URZ ;  /* 0x000000f004067890 */ /* 0x000fe4000ff1e03f */
[----:B------:R-:W-:Y:S02]  /*00b0*/  UIADD3 UR8, UP1, UR4, 0x1f0, URZ ;  /* 0x000001f004087890 */ /* 0x000fe4000ff3e03f */
[----:B------:R-:W-:Y:S02]  /*00c0*/  UIADD3 UR10, UP2, UR4, 0x2f0, URZ ;  /* 0x000002f0040a7890 */ /* 0x000fe4000ff5e03f */
[----:B------:R-:W-:Y:S02]  /*00d0*/  UIADD3 UR12, UP3, UR4, 0x3f0, URZ ;  /* 0x000003f0040c7890 */ /* 0x000fe4000ff7e03f */
[----:B------:R-:W-:-:S02]  /*00e0*/  UIADD3 UR14, UP4, UR4, 0x670, URZ ;  /* 0x00000670040e7890 */ /* 0x000fc4000ff9e03f */
[----:B------:R-:W-:Y:S02]  /*00f0*/  UIADD3.X UR7, URZ, UR5, URZ, UP0, !UPT ;  /* 0x000000053f077290 */ /* 0x000fe400087fe43f */
[----:B------:R-:W-:Y:S02]  /*0100*/  UIADD3 UR4, UP5, UR4, 0x770, URZ ;  /* 0x0000077004047890 */ /* 0x000fe4000ffbe03f */
[----:B------:R-:W-:Y:S02]  /*0110*/  UIADD3.X UR9, URZ, UR5, URZ, UP1, !UPT ;  /* 0x000000053f097290 */ /* 0x000fe40008ffe43f */
[----:B------:R-:W-:Y:S02]  /*0120*/  UIADD3.X UR11, URZ, UR5, URZ, UP2, !UPT ;  /* 0x000000053f0b7290 */ /* 0x000fe400097fe43f */
[----:B------:R-:W-:Y:S01]  /*0130*/  UIADD3.X UR13, URZ, UR5, URZ, UP3, !UPT ;  /* 0x000000053f0d7290 */ /* 0x000fe20009ffe43f */
[----:B------:R1:W-:Y:S01]  /*0140*/  UTMACCTL.PF [UR6] ;  /* 0x00000000060079b9 */ /* 0x0003e20008040000 */
[----:B------:R-:W-:-:S03]  /*0150*/  UIADD3.X UR15, URZ, UR5, URZ, UP4, !UPT ;  /* 0x000000053f0f7290 */ /* 0x000fc6000a7fe43f */
[----:B------:R1:W-:Y:S01]  /*0160*/  UTMACCTL.PF [UR8] ;  /* 0x00000000080079b9 */ /* 0x0003e20008040000 */
[----:B------:R-:W-:Y:S01]  /*0170*/  UIADD3.X UR5, URZ, UR5, URZ, UP5, !UPT ;  /* 0x000000053f057290 */ /* 0x000fe2000affe43f */
[----:B------:R1:W-:Y:S02]  /*0180*/  UTMACCTL.PF [UR10] ;  /* 0x000000000a0079b9 */ /* 0x0003e40008040000 */
[----:B------:R1:W-:Y:S02]  /*0190*/  UTMACCTL.PF [UR12] ;  /* 0x000000000c0079b9 */ /* 0x0003e40008040000 */
[----:B------:R1:W-:Y:S04]  /*01a0*/  UTMACCTL.PF [UR14] ;  /* 0x000000000e0079b9 */ /* 0x0003e80008040000 */
[----:B------:R1:W-:Y:S02]  /*01b0*/  UTMACCTL.PF [UR4] ;  /* 0x00000000040079b9 */ /* 0x0003e40008040000 */
[----:B-1----:R-:W-:Y:S01]  /*01c0*/  NOP ;  /* 0x0000000000007918 */ /* 0x002fe20000000000 */
.L_x_1:
[----:B------:R-:W-:Y:S05]  /*01d0*/  BSYNC B0 ;  /* 0x0000000000007941 */ /* 0x000fea0003800000 */
.L_x_0:
[----:B------:R-:W-:Y:S01]  /*01e0*/  VOTEU.ANY UP0, P0 ;  /* 0x00000000003f7886 */ /* 0x000fe20000000100 */
[----:B------:R-:W1:Y:S01]  /*01f0*/  SHFL.IDX PT, R0, R2, RZ, 0x1f ;  /* 0x00001fff02007589 */ /* 0x000e6200000e0000 */
[----:B------:R-:W-:-:S03]  /*0200*/  UMOV UR4, 0x1 ;  /* 0x0000000100047882 */ /* 0x000fc60000000000 */
[----:B------:R-:W2:Y:S01]  /*0210*/  @UP0 S2UR UR7, SR_CgaCtaId ;  /* 0x00000000000709c3 */ /* 0x000ea20000008800 */
[----:B------:R-:W-:Y:S01]  /*0220*/  @UP0 UMOV UR6, 0x400 ;  /* 0x0000040000060882 */ /* 0x000fe20000000000 */
[----:B------:R-:W-:-:S04]  /*0230*/  @UP0 UIADD3 UR4, -UR4, 0x100000, URZ ;  /* 0x0010000004040890 */ /* 0x000fc8000fffe13f */
[----:B------:R-:W-:Y:S02]  /*0240*/  @UP0 USHF.L.U32 UR5, UR4, 0xb, URZ ;  /* 0x0000000b04050899 */ /* 0x000fe4000800063f */
[----:B------:R-:W-:Y:S01]  /*0250*/  @UP0 USHF.L.U32 UR4, UR4, 0x1, URZ ;  /* 0x0000000104040899 */ /* 0x000fe2000800063f */
[----:B-1----:R-:W-:Y:S02]  /*0260*/  ISETP.NE.AND P1, PT, R0, RZ, PT ;  /* 0x000000ff0000720c */ /* 0x002fe40003f25270 */
[----:B------:R-:W-:Y:S01]  /*0270*/  SHF.R.U32.HI R0, RZ, 0x7, R4 ;  /* 0x00000007ff007819 */ /* 0x000fe20000011604 */
[----:B--2---:R-:W-:Y:S01]  /*0280*/  @UP0 ULEA UR6, UR7, UR6, 0x18 ;  /* 0x0000000607060291 */ /* 0x004fe2000f8ec03f */
[----:B------:R-:W-:-:S04]  /*0290*/  VOTEU.ANY UP0, P0 ;  /* 0x00000000003f7886 */ /* 0x000fc80000000100 */
[----:B------:R-:W1:Y:S04]  /*02a0*/  SHFL.IDX PT, R0, R0, RZ, 0x1f ;  /* 0x00001fff00007589 */ /* 0x000e6800000e0000 */
[----:B------:R-:W2:Y:S03]  /*02b0*/  FENCE.VIEW.ASYNC.S ;  /* 0x00000000000073c6 */ /* 0x000ea60000000000 */
[----:B--2---:R2:W3:Y:S01]  /*02c0*/  @UP0 SYNCS.EXCH.64 URZ, [UR6+0x31800], UR4 ;  /* 0x03180004063f05b2 */ /* 0x0044e20008000100 */
[----:B------:R-:W-:Y:S05]  /*02d0*/  @P1 BRA `(.L_x_2) ;  /* 0x0000000000481947 */ /* 0x000fea0003800000 */
[----:B--2---:R-:W2:Y:S01]  /*02e0*/  S2UR UR5, SR_CgaCtaId ;  /* 0x00000000000579c3 */ /* 0x004ea20000008800 */
[----:B------:R-:W-:Y:S01]  /*02f0*/  UMOV UR4, 0x400 ;  /* 0x0000040000047882 */ /* 0x000fe20000000000 */
[----:B------:R-:W-:Y:S01]  /*0300*/  UMOV UR6, 0x1 ;  /* 0x0000000100067882 */ /* 0x000fe20000000000 */
[----:B------:R-:W-:Y:S01]  /*0310*/  UMOV UR9, 0x100 ;  /* 0x0000010000097882 */ /* 0x000fe20000000000 */
[----:B------:R-:W-:-:S04]  /*0320*/  UIADD3 UR6, -UR6, 0x100000, URZ ;  /* 0x0010000006067890 */ /* 0x000fc8000fffe13f */
[----:B------:R-:W-:Y:S02]  /*0330*/  USHF.L.U32 UR7, UR6, 0xb, URZ ;  /* 0x0000000b06077899 */ /* 0x000fe4000800063f */
[----:B------:R-:W-:Y:S01]  /*0340*/  USHF.L.U32 UR6, UR6, 0x1, URZ ;  /* 0x0000000106067899 */ /* 0x000fe2000800063f */
[----:B------:R-:W-:Y:S01]  /*0350*/  ELECT P0, URZ, PT ;  /* 0x00000000003f782f */ /* 0x000fe20003800000 */
[----:B--2---:R-:W-:Y:S02]  /*0360*/  ULEA UR8, UR5, UR4, 0x18 ;  /* 0x0000000405087291 */ /* 0x004fe4000f8ec03f */
[----:B------:R-:W-:-:S04]  /*0370*/  UIADD3 UR4, -UR9, 0x100000, URZ ;  /* 0x0010000009047890 */ /* 0x000fc8000fffe13f */
[----:B------:R-:W-:Y:S02]  /*0380*/  USHF.L.U32 UR5, UR4, 0xb, URZ ;  /* 0x0000000b04057899 */ /* 0x000fe4000800063f */
[----:B------:R-:W-:Y:S01]  /*0390*/  USHF.L.U32 UR4, UR4, 0x1, URZ ;  /* 0x0000000104047899 */ /* 0x000fe2000800063f */
[----:B------:R-:W2:Y:S03]  /*03a0*/  FENCE.VIEW.ASYNC.S ;  /* 0x00000000000073c6 */ /* 0x000ea60000000000 */
[----:B--2---:R4:W2:Y:S08]  /*03b0*/  SYNCS.EXCH.64 URZ, [UR8+0x31810], UR6 ;  /* 0x03181006083f75b2 */ /* 0x0048b00008000100 */
[----:B------:R4:W1:Y:S01]  /*03c0*/  SYNCS.EXCH.64 URZ, [UR8+0x31820], UR4 ;  /* 0x03182004083f75b2 */ /* 0x0008620008000100 */
[----:B------:R4:W1:Y:S01]  /*03d0*/  SYNCS.EXCH.64 URZ, [UR8+0x31818], UR6 ;  /* 0x03181806083f75b2 */ /* 0x0008620008000100 */
[----:B------:R4:W1:Y:S02]  /*03e0*/  SYNCS.EXCH.64 URZ, [UR8+0x31828], UR4 ;  /* 0x03182804083f75b2 */ /* 0x0008640008000100 */
[----:B----4-:R-:W-:Y:S01]  /*03f0*/  NOP ;  /* 0x0000000000007918 */ /* 0x010fe20000000000 */
.L_x_2:
[----:B------:R-:W4:Y:S01]  /*0400*/  SHFL.IDX PT, R3, R2, RZ, 0x1f ;  /* 0x00001fff02037589 */ /* 0x000f2200000e0000 */
[----:B------:R-:W-:Y:S01]  /*0410*/  NOP ;  /* 0x0000000000007918 */ /* 0x000fe20000000000 */
[----:B----4-:R-:W-:-:S13]  /*0420*/  ISETP.NE.AND P0, PT, R3, RZ, PT ;  /* 0x000000ff0300720c */ /* 0x010fda0003f05270 */
[----:B------:R-:W-:Y:S05]  /*0430*/  @P0 BRA `(.L_x_3) ;  /* 0x0000000000400947 */ /* 0x000fea0003800000 */
[----:B--2---:R-:W2:Y:S01]  /*0440*/  S2UR UR5, SR_CgaCtaId ;  /* 0x00000000000579c3 */ /* 0x004ea20000008800 */
[----:B------:R-:W-:Y:S01]  /*0450*/  UMOV UR4, 0x400 ;  /* 0x0000040000047882 */ /* 0x000fe20000000000 */
[----:B------:R-:W-:Y:S01]  /*0460*/  UMOV UR6, 0x1 ;  /* 0x0000000100067882 */ /* 0x000fe20000000000 */
[----:B------:R-:W-:Y:S01]  /*0470*/  UMOV UR7, 0x100 ;  /* 0x0000010000077882 */ /* 0x000fe20000000000 */
[----:B------:R-:W-:Y:S01]  /*0480*/  ELECT P0, URZ, PT ;  /* 0x00000000003f782f */ /* 0x000fe20003800000 */
[----:B--2---:R-:W-:Y:S02]  /*0490*/  ULEA UR8, UR5, UR4, 0x18 ;  /* 0x0000000405087291 */ /* 0x004fe4000f8ec03f */
[----:B------:R-:W-:-:S04]  /*04a0*/  UIADD3 UR4, -UR6, 0x100000, URZ ;  /* 0x0010000006047890 */ /* 0x000fc8000fffe13f */
[----:B------:R-:W-:Y:S02]  /*04b0*/  USHF.L.U32 UR5, UR4, 0xb, URZ ;  /* 0x0000000b04057899 */ /* 0x000fe4000800063f */
[----:B------:R-:W-:Y:S02]  /*04c0*/  USHF.L.U32 UR4, UR4, 0x1, URZ ;  /* 0x0000000104047899 */ /* 0x000fe4000800063f */
[----:B------:R-:W-:-:S04]  /*04d0*/  UIADD3 UR6, -UR7, 0x100000, URZ ;  /* 0x0010000007067890 */ /* 0x000fc8000fffe13f */
[----:B------:R-:W-:Y:S02]  /*04e0*/  USHF.L.U32 UR7, UR6, 0xb, URZ ;  /* 0x0000000b06077899 */ /* 0x000fe4000800063f */
[----:B------:R-:W-:Y:S01]  /*04f0*/  USHF.L.U32 UR6, UR6, 0x1, URZ ;  /* 0x0000000106067899 */ /* 0x000fe2000800063f */
[----:B------:R-:W2:Y:S03]  /*0500*/  FENCE.VIEW.ASYNC.S ;  /* 0x00000000000073c6 */ /* 0x000ea60000000000 */
[----:B--2---:R4:W2:Y:S08]  /*0510*/  SYNCS.EXCH.64 URZ, [UR8+0x31830], UR4 ;  /* 0x03183004083f75b2 */ /* 0x0048b00008000100 */
[----:B------:R4:W1:Y:S02]  /*0520*/  SYNCS.EXCH.64 URZ, [UR8+0x31838], UR6 ;  /* 0x03183806083f75b2 */ /* 0x0008640008000100 */
[----:B----4-:R-:W-:Y:S01]  /*0530*/  NOP ;  /* 0x0000000000007918 */ /* 0x010fe20000000000 */
.L_x_3:
[----:B-1----:R-:W-:Y:S01]  /*0540*/  ISETP.NE.AND P0, PT, R0, RZ, PT ;  /* 0x000000ff0000720c */ /* 0x002fe20003f05270 */
[----:B------:R-:W-:Y:S01]  /*0550*/  IMAD.MOV.U32 R0, RZ, RZ, 0x1 ;  /* 0x00000001ff007424 */ /* 0x000fe200078e00ff */
[----:B------:R-:W-:Y:S01]  /*0560*/  NOP ;  /* 0x0000000000007918 */ /* 0x000fe20000000000 */
[----:B------:R-:W-:-:S03]  /*0570*/  LOP3.LUT R21, R4, 0x7f, RZ, 0xc0, !PT ;  /* 0x0000007f04157812 */ /* 0x000fc600078ec0ff */
[----:B------:R-:W-:Y:S01]  /*0580*/  SEL R0, R0, 0x2, !P0 ;  /* 0x0000000200007807 */ /* 0x000fe20004000000 */
[----:B--23--:R-:W-:Y:S06]  /*0590*/  BAR.SYNC.DEFER_BLOCKING 0x0 ;  /* 0x0000000000007b1d */ /* 0x00cfec0000010000 */
[----:B------:R-:W-:Y:S05]  /*05a0*/  @!P0 BRA `(.L_x_4) ;  /* 0x000000a4002c8947 */ /* 0x000fea0003800000 */
.L_x_5:
[----:B------:R-:W-:-:S08]  /*05b0*/  NOP ;  /* 0x0000000000007918 */ /* 0x000fd00000000000 */
[----:B------:R-:W1:Y:S02]  /*05c0*/  USETMAXREG.TRY_ALLOC.CTAPOOL UP0, 0xf0 ;  /* 0x000000f0000079c8 */ /* 0x000e640008000600 */
[----:B-1----:R-:W-:-:S13]  /*05d0*/  PLOP3.LUT P0, PT, PT, PT, UP0, 0x80, 0x0 ;  /* 0x000000000000781c */ /* 0x002fda0003f0f008 */
[----:B------:R-:W-:Y:S05]  /*05e0*/  @!P0 BRA `(.L_x_5) ;  /* 0xfffffffc00f08947 */ /* 0x000fea000383ffff */
[----:B------:R-:W1:Y:S02]  /*05f0*/  S2UR UR5, SR_CTAID.Z ;  /* 0x00000000000579c3 */ /* 0x000e640000002700 */
[----:B-1----:R-:W-:-:S13]  /*0600*/  ISETP.LE.AND P0, PT, RZ, UR5, PT ;  /* 0x00000005ff007c0c */ /* 0x002fda000bf03270 */
[----:B------:R-:W-:Y:S05]  /*0610*/  @!P0 EXIT ;  /* 0x000000000000894d */ /* 0x000fea0003800000 */
[----:B------:R-:W1:Y:S01]  /*0620*/  S2UR UR4, SR_CgaCtaId ;  /* 0x00000000000479c3 */ /* 0x000e620000008800 */
[----:B------:R-:W-:Y:S01]  /*0630*/  UMOV UR60, 0x400 ;  /* 0x00000400003c7882 */ /* 0x000fe20000000000 */
[----:B------:R-:W2:Y:S01]  /*0640*/  S2R R2, SR_TID.X ;  /* 0x0000000000027919 */ /* 0x000ea20000002100 */
[----:B------:R-:W-:Y:S01]  /*0650*/  SHF.L.U32 R3, RZ, 0x1f, RZ ;  /* 0x0000001fff037819 */ /* 0x000fe200000006ff */
[----:B-1----:R-:W-:-:S09]  /*0660*/  ULEA UR60, UR4, UR60, 0x18 ;  /* 0x0000003c043c7291 */ /* 0x002fd2000f8ec03f */
[----:B------:R-:W1:Y:S01]  /*0670*/  SYNCS.PHASECHK.TRANS64.TRYWAIT P0, [UR60+0x31800], R3 ;  /* 0x03180003ff0075a7 */ /* 0x000e62000800017c */
[----:B--2---:R-:W-:-:S05]  /*0680*/  VIADD R5, R2, 0xffffff80 ;  /* 0xffffff8002057836 */ /* 0x004fca0000000000 */
[----:B------:R-:W-:-:S04]  /*0690*/  SHF.R.S32.HI R6, RZ, 0x1f, R5 ;  /* 0x0000001fff067819 */ /* 0x000fc80000011405 */
[----:B------:R-:W-:-:S04]  /*06a0*/  LEA.HI R2, R6, R5, RZ, 0x7 ;  /* 0x0000000506027211 */ /* 0x000fc800078f38ff */
[----:B------:R-:W-:Y:S02]  /*06b0*/  SHF.R.S32.HI R7, RZ, 0x7, R2 ;  /* 0x00000007ff077819 */ /* 0x000fe40000011402 */
[----:B------:R-:W-:-:S03]  /*06c0*/  LOP3.LUT R2, R2, 0xffffff80, RZ, 0xc0, !PT ;  /* 0xffffff8002027812 */ /* 0x000fc600078ec0ff */
[----:B------:R2:W3:Y:S02]  /*06d0*/  SHFL.IDX PT, R4, R7, RZ, 0x1f ;  /* 0x00001fff07047589 */ /* 0x0004e400000e0000 */
[----:B-12---:R-:W-:Y:S05]  /*06e0*/  @P0 BRA `(.L_x_6) ;  /* 0x0000000000080947 */ /* 0x006fea0003800000 */
[----:B------:R-:W1:Y:S02]  /*06f0*/  SYNCS.PHASECHK.TRANS64.TRYWAIT P0, [UR60+0x31800], R3 ;  /* 0x03180003ff0075a7 */ /* 0x000e64000800017c */
[----:B-1----:R-:W-:Y:S05]  /*0700*/  @!P0 BRA `(.L_x_7) ;  /* 0x000000b800f48947 */ /* 0x002fea0003800000 */
.L_x_6:
[----:B------:R-:W-:Y:S01]  /*0710*/  IMAD.IADD R10, R5, 0x1, -R2 ;  /* 0x00000001050a7824 */ /* 0x000fe200078e0a02 */
[----:B------:R-:W2:Y:S01]  /*0720*/  S2UR UR4, SR_CTAID.Y ;  /* 0x00000000000479c3 */ /* 0x000ea20000002600 */
[----:B------:R-:W-:Y:S02]  /*0730*/  LEA.HI R13, R6, R5, RZ, 0x5 ;  /* 0x00000005060d7211 */ /* 0x000fe400078f28ff */
[----:B------:R-:W-:Y:S01]  /*0740*/  CS2R R214, SRZ ;  /* 0x0000000000d67805 */ /* 0x000fe2000001ff00 */
[--C-:B------:R-:W-:Y:S01]  /*0750*/  IMAD R2, R7, 0x800, R10.reuse ;  /* 0x0000080007027824 */ /* 0x100fe200078e020a */
[----:B------:R-:W-:Y:S02]  /*0760*/  SHF.R.S32.HI R9, RZ, 0x1f, R10 ;  /* 0x0000001fff097819 */ /* 0x000fe4000001140a */
[----:B------:R-:W-:Y:S02]  /*0770*/  CS2R R212, SRZ ;  /* 0x0000000000d47805 */ /* 0x000fe4000001ff00 */
[--C-:B------:R-:W-:Y:S01]  /*0780*/  SHF.R.S32.HI R234, RZ, 0x5, R13.reuse ;  /* 0x00000005ffea7819 */ /* 0x100fe2000001140d */
[----:B------:R-:W-:Y:S01]  /*0790*/  IMAD.SHL.U32 R2, R2, 0x4, RZ ;  /* 0x0000000402027824 */ /* 0x000fe200078e00ff */
[----:B------:R-:W-:Y:S01]  /*07a0*/  LEA.HI R12, R9, R10, RZ, 0x2 ;  /* 0x0000000a090c7211 */ /* 0x000fe200078f10ff */
[----:B------:R-:W4:Y:S01]  /*07b0*/  LDC.64 R16, c[0x0][0x2d8] ;  /* 0x0000b600ff107b82 */ /* 0x000f220000000a00 */
[----:B------:R-:W-:-:S02]  /*07c0*/  SHF.R.S32.HI R13, RZ, 0x1f, R13 ;  /* 0x0000001fff0d7819 */ /* 0x000fc4000001140d */
[----:B------:R-:W-:Y:S02]  /*07d0*/  CS2R R210, SRZ ;  /* 0x0000000000d27805 */ /* 0x000fe4000001ff00 */
[--C-:B-1----:R-:W-:Y:S02]  /*07e0*/  SHF.R.S32.HI R8, RZ, 0x2, R12.reuse ;  /* 0x00000002ff087819 */ /* 0x102fe4000001140c */
[----:B------:R-:W-:Y:S02]  /*07f0*/  CS2R R208, SRZ ;  /* 0x0000000000d07805 */ /* 0x000fe4000001ff00 */
[----:B------:R-:W-:Y:S02]  /*0800*/  SHF.R.S32.HI R3, RZ, 0x1f, R12 ;  /* 0x0000001fff037819 */ /* 0x000fe4000001140c */
[----:B------:R-:W-:Y:S02]  /*0810*/  CS2R R206, SRZ ;  /* 0x0000000000ce7805 */ /* 0x000fe4000001ff00 */
[----:B------:R-:W-:Y:S01]  /*0820*/  LEA.HI R13, R13, R234, RZ, 0x2 ;  /* 0x000000ea0d0d7211 */ /* 0x000fe200078f10ff */
[----:B------:R-:W1:Y:S01]  /*0830*/  LDC.64 R230, c[0x0][0x2e0] ;  /* 0x0000b800ffe67b82 */ /* 0x000e620000000a00 */
[----:B------:R-:W-:-:S02]  /*0840*/  LEA.HI R3, R3, R8, RZ, 0x3 ;  /* 0x0000000803037211 */ /* 0x000fc400078f18ff */
[----:B------:R-:W-:Y:S02]  /*0850*/  CS2R R204, SRZ ;  /* 0x0000000000cc7805 */ /* 0x000fe4000001ff00 */
[----:B------:R-:W-:Y:S02]  /*0860*/  LOP3.LUT R13, R13, 0xfffffffc, RZ, 0xc0, !PT ;  /* 0xfffffffc0d0d7812 */ /* 0x000fe400078ec0ff */
[----:B------:R-:W-:Y:S02]  /*0870*/  CS2R R202, SRZ ;  /* 0x0000000000ca7805 */ /* 0x000fe4000001ff00 */
[----:B------:R-:W-:Y:S02]  /*0880*/  LOP3.LUT R11, R3, 0xfffffff8, RZ, 0xc0, !PT ;  /* 0xfffffff8030b7812 */ /* 0x000fe400078ec0ff */
[----:B------:R-:W-:Y:S01]  /*0890*/  CS2R R200, SRZ ;  /* 0x0000000000c87805 */ /* 0x000fe2000001ff00 */
[----:B--2---:R-:W-:Y:S01]  /*08a0*/  USHF.R.S32.HI UR6, URZ, 0x1f, UR4 ;  /* 0x0000001f3f067899 */ /* 0x004fe20008011404 */
[----:B------:R-:W-:Y:S01]  /*08b0*/  SHF.R.S32.HI R3, RZ, 0x1f, R2 ;  /* 0x0000001fff037819 */ /* 0x000fe20000011402 */
[----:B------:R-:W-:Y:S01]  /*08c0*/  IMAD.IADD R234, R234, 0x1, -R13 ;  /* 0x00000001eaea7824 */ /* 0x000fe200078e0a0d */
[----:B------:R-:W-:Y:S01]  /*08d0*/  CS2R R198, SRZ ;  /* 0x0000000000c67805 */ /* 0x000fe2000001ff00 */
[----:B------:R-:W-:Y:S01]  /*08e0*/  IMAD.IADD R14, R8, 0x1, -R11 ;  /* 0x00000001080e7824 */ /* 0x000fe200078e0a0b */
[----:B------:R-:W-:-:S02]  /*08f0*/  LEA.HI R11, R9, R10, RZ, 0x5 ;  /* 0x0000000a090b7211 */ /* 0x000fc400078f28ff */
[----:B------:R-:W-:Y:S02]  /*0900*/  CS2R R196, SRZ ;  /* 0x0000000000c47805 */ /* 0x000fe4000001ff00 */
[----:B------:R-:W-:Y:S02]  /*0910*/  CS2R R194, SRZ ;  /* 0x0000000000c27805 */ /* 0x000fe4000001ff00 */
[----:B------:R-:W-:Y:S02]  /*0920*/  CS2R R192, SRZ ;  /* 0x0000000000c07805 */ /* 0x000fe4000001ff00 */
[----:B------:R-:W-:Y:S01]  /*0930*/  SHF.R.S32.HI R11, RZ, 0x5, R11 ;  /* 0x00000005ff0b7819 */ /* 0x000fe2000001140b */
[C---:B----4-:R-:W-:Y:S01]  /*0940*/  IMAD R8, R16.reuse, UR6, RZ ;  /* 0x0000000610087c24 */ /* 0x050fe2000f8e02ff */
[----:B------:R-:W-:Y:S01]  /*0950*/  CS2R R190, SRZ ;  /* 0x0000000000be7805 */ /* 0x000fe2000001ff00 */
[----:B------:R-:W-:Y:S01]  /*0960*/  IMAD.WIDE.U32 R2, R16, UR4, R2 ;  /* 0x0000000410027c25 */ /* 0x000fe2000f8e0002 */
[----:B------:R-:W-:-:S02]  /*0970*/  CS2R R188, SRZ ;  /* 0x0000000000bc7805 */ /* 0x000fc4000001ff00 */
[----:B------:R-:W-:Y:S02]  /*0980*/  CS2R R186, SRZ ;  /* 0x0000000000ba7805 */ /* 0x000fe4000001ff00 */
[----:B------:R-:W-:Y:S01]  /*0990*/  CS2R R184, SRZ ;  /* 0x0000000000b87805 */ /* 0x000fe2000001ff00 */
[----:B------:R-:W-:Y:S01]  /*09a0*/  IMAD R229, R11, 0x10, R14 ;  /* 0x000000100be57824 */ /* 0x000fe200078e020e */
[----:B------:R-:W-:Y:S01]  /*09b0*/  CS2R R182, SRZ ;  /* 0x0000000000b67805 */ /* 0x000fe2000001ff00 */
[----:B------:R-:W2:Y:S01]  /*09c0*/  LDC R11, c[0x0][0x280] ;  /* 0x0000a000ff0b7b82 */ /* 0x000ea20000000800 */
[----:B------:R-:W-:Y:S01]  /*09d0*/  IMAD R15, R17, UR4, R8 ;  /* 0x00000004110f7c24 */ /* 0x000fe2000f8e0208 */
[----:B------:R-:W-:Y:S01]  /*09e0*/  USHF.R.S32.HI UR4, URZ, 0x1f, UR5 ;  /* 0x0000001f3f047899 */ /* 0x000fe20008011405 */
[----:B---3--:R-:W-:Y:S02]  /*09f0*/  LEA.HI R8, R4, R4, RZ, 0x1 ;  /* 0x0000000404087211 */ /* 0x008fe400078f08ff */
[----:B------:R-:W-:Y:S01]  /*0a00*/  CS2R R180, SRZ ;  /* 0x0000000000b47805 */ /* 0x000fe2000001ff00 */
[----:B------:R-:W-:Y:S01]  /*0a10*/  IMAD.IADD R3, R3, 0x1, R15 ;  /* 0x0000000103037824 */ /* 0x000fe200078e020f */
[----:B------:R-:W-:-:S02]  /*0a20*/  CS2R R178, SRZ ;  /* 0x0000000000b27805 */ /* 0x000fc4000001ff00 */
[----:B------:R-:W-:Y:S01]  /*0a30*/  LOP3.LUT R9, R8, 0xfffffffe, RZ, 0xc0, !PT ;  /* 0xfffffffe08097812 */ /* 0x000fe200078ec0ff */
[----:B-1----:R-:W-:Y:S01]  /*0a40*/  IMAD R8, R230, UR4, RZ ;  /* 0x00000004e6087c24 */ /* 0x002fe2000f8e02ff */
[----:B------:R-:W-:Y:S02]  /*0a50*/  CS2R R176, SRZ ;  /* 0x0000000000b07805 */ /* 0x000fe4000001ff00 */
[----:B------:R-:W-:Y:S02]  /*0a60*/  CS2R R174, SRZ ;  /* 0x0000000000ae7805 */ /* 0x000fe4000001ff00 */
[----:B------:R-:W-:Y:S01]  /*0a70*/  CS2R R172, SRZ ;  /* 0x0000000000ac7805 */ /* 0x000fe2000001ff00 */
[----:B------:R-:W-:Y:S01]  /*0a80*/  IMAD R13, R231, UR5, R8 ;  /* 0x00000005e70d7c24 */ /* 0x000fe2000f8e0208 */
[----:B------:R-:W-:Y:S01]  /*0a90*/  CS2R R170, SRZ ;  /* 0x0000000000aa7805 */ /* 0x000fe2000001ff00 */
[----:B------:R-:W-:Y:S01]  /*0aa0*/  IMAD.IADD R4, R4, 0x1, -R9 ;  /* 0x0000000104047824 */ /* 0x000fe200078e0a09 */
[----:B------:R-:W-:Y:S01]  /*0ab0*/  CS2R R168, SRZ ;  /* 0x0000000000a87805 */ /* 0x000fe2000001ff00 */
[----:B------:R-:W-:Y:S01]  /*0ac0*/  IMAD.WIDE.U32 R230, R230, UR5, R2 ;  /* 0x00000005e6e67c25 */ /* 0x000fe2000f8e0002 */
[----:B------:R-:W-:-:S02]  /*0ad0*/  CS2R R166, SRZ ;  /* 0x0000000000a67805 */ /* 0x000fc4000001ff00 */
[----:B------:R-:W-:Y:S02]  /*0ae0*/  CS2R R164, SRZ ;  /* 0x0000000000a47805 */ /* 0x000fe4000001ff00 */
[----:B------:R-:W-:Y:S02]  /*0af0*/  CS2R R162, SRZ ;  /* 0x0000000000a27805 */ /* 0x000fe4000001ff00 */
[----:B------:R-:W-:Y:S02]  /*0b00*/  CS2R R160, SRZ ;  /* 0x0000000000a07805 */ /* 0x000fe4000001ff00 */
[----:B------:R-:W-:Y:S02]  /*0b10*/  CS2R R158, SRZ ;  /* 0x00000000009e7805 */ /* 0x000fe4000001ff00 */
[----:B------:R-:W-:Y:S02]  /*0b20*/  CS2R R156, SRZ ;  /* 0x00000000009c7805 */ /* 0x000fe4000001ff00 */
[----:B------:R-:W-:-:S02]  /*0b30*/  CS2R R154, SRZ ;  /* 0x00000000009a7805 */ /* 0x000fc4000001ff00 */
[----:B--2---:R-:W-:Y:S02]  /*0b40*/  ISETP.GE.AND P0, PT, R11, 0x1, PT ;  /* 0x000000010b00780c */ /* 0x004fe40003f06270 */
[----:B------:R-:W-:Y:S02]  /*0b50*/  CS2R R152, SRZ ;  /* 0x0000000000987805 */ /* 0x000fe4000001ff00 */
[----:B------:R-:W-:Y:S02]  /*0b60*/  CS2R R150, SRZ ;  /* 0x0000000000967805 */ /* 0x000fe4000001ff00 */
[----:B------:R-:W-:Y:S02]  /*0b70*/  CS2R R148, SRZ ;  /* 0x0000000000947805 */ /* 0x000fe4000001ff00 */
[----:B------:R-:W-:Y:S02]  /*0b80*/  CS2R R146, SRZ ;  /* 0x0000000000927805 */ /* 0x000fe4000001ff00 */
[----:B------:R-:W-:-:S02]  /*0b90*/  CS2R R144, SRZ ;  /* 0x0000000000907805 */ /* 0x000fc4000001ff00 */
[----:B------:R-:W-:Y:S02]  /*0ba0*/  CS2R R142, SRZ ;  /* 0x00000000008e7805 */ /* 0x000fe4000001ff00 */
        /* <DEDUP_REMOVED lines=42> */
[----:B------:R-:W-:Y:S01]  /*0e50*/  CS2R R56, SRZ ;  /* 0x0000000000387805 */ /* 0x000fe2000001ff00 */
[----:B------:R-:W-:Y:S06]  /*0e60*/  @!P0 BRA `(.L_x_8) ;  /* 0x0000008400a48947 */ /* 0x000fec0003800000 */
[----:B------:R-:W1:Y:S01]  /*0e70*/  S2R R9, SR_CTAID.X ;  /* 0x0000000000097919 */ /* 0x000e620000002500 */
[----:B------:R-:W1:Y:S01]  /*0e80*/  LDC R14, c[0x0][0x290] ;  /* 0x0000a400ff0e7b82 */ /* 0x000e620000000800 */
[----:B------:R-:W-:Y:S01]  /*0e90*/  LEA.HI R6, R6, R5, RZ, 0x4 ;  /* 0x0000000506067211 */ /* 0x000fe200078f20ff */
[----:B------:R-:W-:Y:S01]  /*0ea0*/  VIADD R11, R11, 0x3f ;  /* 0x0000003f0b0b7836 */ /* 0x000fe20000000000 */
[----:B------:R-:W-:Y:S01]  /*0eb0*/  LEA.HI R2, R7, R7, RZ, 0x1 ;  /* 0x0000000707027211 */ /* 0x000fe200078f08ff */
[----:B------:R-:W-:Y:S01]  /*0ec0*/  IMAD.IADD R232, R231, 0x1, R13 ;  /* 0x00000001e7e87824 */ /* 0x000fe200078e020d */
[----:B------:R-:W-:Y:S01]  /*0ed0*/  LOP3.LUT R6, R6, 0xffffff0, RZ, 0xc0, !PT ;  /* 0x0ffffff006067812 */ /* 0x000fe200078ec0ff */
[----:B------:R-:W-:Y:S01]  /*0ee0*/  IMAD.MOV.U32 R16, RZ, RZ, RZ ;  /* 0x000000ffff107224 */ /* 0x000fe200078e00ff */
[----:B------:R-:W-:Y:S02]  /*0ef0*/  LOP3.LUT R2, R2, 0xfffffffe, RZ, 0xc0, !PT ;  /* 0xfffffffe02027812 */ /* 0x000fe400078ec0ff */
[----:B------:R-:W-:-:S02]  /*0f00*/  CS2R R18, SRZ ;  /* 0x0000000000127805 */ /* 0x000fc4000001ff00 */
[----:B------:R-:W-:Y:S01]  /*0f10*/  LOP3.LUT R3, R12, 0xfffffffc, RZ, 0xc0, !PT ;  /* 0xfffffffc0c037812 */ /* 0x000fe200078ec0ff */
[----:B------:R-:W-:Y:S01]  /*0f20*/  IMAD.IADD R6, R5, 0x1, -R6 ;  /* 0x0000000105067824 */ /* 0x000fe200078e0a06 */
[----:B------:R-:W-:Y:S01]  /*0f30*/  LOP3.LUT R228, R0, 0x1, RZ, 0xfc, !PT ;  /* 0x0000000100e47812 */ /* 0x000fe200078efcff */
[C---:B------:R-:W-:Y:S01]  /*0f40*/  IMAD.IADD R8, R7.reuse, 0x1, -R2 ;  /* 0x0000000107087824 */ /* 0x040fe200078e0a02 */
[----:B------:R-:W-:Y:S01]  /*0f50*/  ULDC UR61, c[0x0][0x744] ;  /* 0x0001d100003d7ab9 */ /* 0x000fe20000000800 */
[----:B------:R-:W-:Y:S02]  /*0f60*/  IMAD R7, R7, 0x40, R6 ;  /* 0x0000004007077824 */ /* 0x000fe400078e0206 */
[----:B------:R-:W-:Y:S01]  /*0f70*/  IMAD.IADD R2, R10, 0x1, -R3 ;  /* 0x000000010a027824 */ /* 0x000fe200078e0a03 */
[----:B------:R-:W-:Y:S01]  /*0f80*/  SHF.R.S32.HI R10, RZ, 0x1f, R11 ;  /* 0x0000001fff0a7819 */ /* 0x000fe2000001140b */
[----:B------:R-:W-:Y:S02]  /*0f90*/  IMAD R0, R234, 0x10, R7 ;  /* 0x00000010ea007824 */ /* 0x000fe400078e0207 */
[----:B------:R-:W-:Y:S01]  /*0fa0*/  IMAD.MOV.U32 R3, RZ, RZ, RZ ;  /* 0x000000ffff037224 */ /* 0x000fe200078e00ff */
[----:B------:R-:W-:Y:S01]  /*0fb0*/  LEA.HI R10, R10, R11, RZ, 0x6 ;  /* 0x0000000b0a0a7211 */ /* 0x000fe200078f30ff */
[----:B------:R-:W-:-:S02]  /*0fc0*/  IMAD.SHL.U32 R0, R0, 0x8, RZ ;  /* 0x0000000800007824 */ /* 0x000fc400078e00ff */
[----:B------:R-:W-:Y:S01]  /*0fd0*/  IMAD.MOV.U32 R215, RZ, RZ, RZ ;  /* 0x000000ffffd77224 */ /* 0x000fe200078e00ff */
[----:B------:R-:W-:Y:S02]  /*0fe0*/  SHF.R.S32.HI R233, RZ, 0x6, R10 ;  /* 0x00000006ffe97819 */ /* 0x000fe4000001140a */
[----:B------:R-:W-:Y:S01]  /*0ff0*/  LEA R0, R0, UR60, 0x1 ;  /* 0x0000003c00007c11 */ /* 0x000fe2000f8e08ff */
[----:B-1----:R-:W-:-:S04]  /*1000*/  IMAD R9, R9, -0x50, R14 ;  /* 0xffffffb009097824 */ /* 0x002fc800078e020e */
[----:B------:R-:W-:-:S04]  /*1010*/  IMAD R9, R8, -0x8, R9 ;  /* 0xfffffff808097824 */ /* 0x000fc800078e0209 */
[----:B------:R-:W-:-:S07]  /*1020*/  IMAD R2, R2, -0x2, R9 ;  /* 0xfffffffe02027824 */ /* 0x000fce00078e0209 */
.L_x_19:
[----:B------:R-:W-:-:S13]  /*1030*/  ISETP.NE.AND P0, PT, R228, 0x3, PT ;  /* 0x00000003e400780c */ /* 0x000fda0003f05270 */
[----:B-1----:R-:W-:Y:S05]  /*1040*/  @!P0 BRA `(.L_x_9) ;  /* 0x0000000000048947 */ /* 0x002fea0003800000 */
[----:B------:R-:W-:Y:S01]  /*1050*/  BPT.TRAP 0x1 ;  /* 0x000000040000795c */ /* 0x000fe20000300000 */
.L_x_9:
[----:B------:R-:W-:Y:S02]  /*1060*/  LEA R17, R3, UR60, 0x3 ;  /* 0x0000003c03117c11 */ /* 0x000fe4000f8e18ff */
[----:B------:R-:W-:-:S04]  /*1070*/  SHF.L.U32 R10, R19, 0x1f, RZ ;  /* 0x0000001f130a7819 */ /* 0x000fc800000006ff */
[----:B------:R1:W2:Y:S01]  /*1080*/  SYNCS.PHASECHK.TRANS64.TRYWAIT P1, [R17+URZ+0x31810], R10 ;  /* 0x0318100a110075a7 */ /* 0x0002a2000802017f */
[----:B------:R-:W-:Y:S05]  /*1090*/  @!P0 BRA `(.L_x_10) ;  /* 0x0000000000048947 */ /* 0x000fea0003800000 */
[----:B------:R-:W-:Y:S01]  /*10a0*/  BPT.TRAP 0x1 ;  /* 0x000000040000795c */ /* 0x000fe20000300000 */
.L_x_10:
[----:B------:R-:W-:Y:S01]  /*10b0*/  IMAD.U32 R5, RZ, RZ, UR60 ;  /* 0x0000003cff057e24 */ /* 0x000fe2000f8e00ff */
[----:B------:R-:W-:-:S03]  /*10c0*/  LEA R6, R4, UR60, 0xa ;  /* 0x0000003c04067c11 */ /* 0x000fc6000f8e50ff */
[----:B------:R-:W-:Y:S01]  /*10d0*/  VIADD R7, R5, 0x14100 ;  /* 0x0001410005077836 */ /* 0x000fe20000000000 */
[----:B------:R-:W-:-:S04]  /*10e0*/  SHF.R.U32.HI R8, RZ, 0x4, R6 ;  /* 0x00000004ff087819 */ /* 0x000fc80000011606 */
[----:B------:R-:W-:Y:S02]  /*10f0*/  SHF.R.U32.HI R7, RZ, 0x4, R7 ;  /* 0x00000004ff077819 */ /* 0x000fe40000011607 */
[----:B------:R-:W-:Y:S02]  /*1100*/  LOP3.LUT R8, R8, 0x3fff, RZ, 0xc0, !PT ;  /* 0x00003fff08087812 */ /* 0x000fe400078ec0ff */
[----:B------:R-:W-:-:S04]  /*1110*/  LOP3.LUT R7, R7, 0x3fff, RZ, 0xc0, !PT ;  /* 0x00003fff07077812 */ /* 0x000fc800078ec0ff */
[----:B------:R-:W-:Y:S02]  /*1120*/  LOP3.LUT R12, R7, 0x10000, RZ, 0xfc, !PT ;  /* 0x00010000070c7812 */ /* 0x000fe400078efcff */
[----:B------:R-:W-:-:S03]  /*1130*/  LOP3.LUT R7, R8, 0x10000, RZ, 0xfc, !PT ;  /* 0x0001000008077812 */ /* 0x000fc600078efcff */
[----:B------:R-:W-:Y:S01]  /*1140*/  IMAD R8, R3, 0x800, R12 ;  /* 0x0000080003087824 */ /* 0x000fe200078e020c */
[----:B--2---:R-:W-:Y:S06]  /*1150*/  @P1 BRA `(.L_x_11) ;  /* 0x0000000000081947 */ /* 0x004fec0003800000 */
[----:B------:R-:W2:Y:S02]  /*1160*/  SYNCS.PHASECHK.TRANS64.TRYWAIT P1, [R17+URZ+0x31810], R10 ;  /* 0x0318100a110075a7 */ /* 0x000ea4000802017f */
[----:B--2---:R-:W-:Y:S05]  /*1170*/  @!P1 BRA `(.L_x_12) ;  /* 0x000000b000709947 */ /* 0x004fea0003800000 */
.L_x_11:
[C---:B------:R-:W-:Y:S01]  /*1180*/  R2UR UR6, R7.reuse ;  /* 0x00000000070672ca */ /* 0x040fe200000e0000 */
[----:B------:R-:W-:Y:S01]  /*1190*/  WARPGROUP.ARRIVE ;  /* 0x00000000000079c5 */ /* 0x000fe20000000000 */
[----:B------:R-:W-:Y:S01]  /*11a0*/  R2UR UR4, R8 ;  /* 0x00000000080472ca */ /* 0x000fe200000e0000 */
[----:B------:R-:W-:Y:S01]  /*11b0*/  UMOV UR7, 0x40000000 ;  /* 0x4000000000077882 */ /* 0x000fe20000000000 */
[----:B------:R-:W-:Y:S01]  /*11c0*/  UMOV UR5, 0x40000040 ;  /* 0x4000004000057882 */ /* 0x000fe20000000000 */
[C---:B------:R-:W-:Y:S02]  /*11d0*/  VIADD R9, R7.reuse, 0x80 ;  /* 0x0000008007097836 */ /* 0x040fe40000000000 */
[----:B-12---:R-:W-:-:S03]  /*11e0*/  VIADD R10, R7, 0x100 ;  /* 0x00000100070a7836 */ /* 0x006fc60000000000 */
[----:B------:R-:W-:Y:S01]  /*11f0*/  R2UR UR8, R9 ;  /* 0x00000000090872ca */ /* 0x000fe200000e0000 */
[C---:B------:R-:W-:Y:S01]  /*1200*/  VIADD R9, R7.reuse, 0x180 ;  /* 0x0000018007097836 */ /* 0x040fe20000000000 */
[----:B------:R-:W-:Y:S01]  /*1210*/  R2UR UR9, R10 ;  /* 0x000000000a0972ca */ /* 0x000fe200000e0000 */
[----:B------:R-:W-:Y:S02]  /*1220*/  VIADD R10, R7, 0x200 ;  /* 0x00000200070a7836 */ /* 0x000fe40000000000 */
[----:B------:R-:W-:Y:S01]  /*1230*/  HGMMA.64x8x16.F32 R24, gdesc[UR4], RZ, !UPT, gsb0 ;  /* 0x00000000041879f0 */ /* 0x000fe2000c0008ff */
[----:B------:R-:W-:Y:S01]  /*1240*/  UMOV UR7, 0x40000000 ;  /* 0x4000000000077882 */ /* 0x000fe20000000000 */
[----:B------:R-:W-:Y:S01]  /*1250*/  R2UR UR10, R9 ;  /* 0x00000000090a72ca */ /* 0x000fe200000e0000 */
[----:B------:R-:W-:Y:S01]  /*1260*/  VIADD R9, R8, 0x2 ;  /* 0x0000000208097836 */ /* 0x000fe20000000000 */
[----:B------:R-:W-:Y:S01]  /*1270*/  R2UR UR11, R10 ;  /* 0x000000000a0b72ca */ /* 0x000fe200000e0000 */
[----:B------:R-:W-:-:S03]  /*1280*/  VIADD R10, R7, 0x2 ;  /* 0x00000002070a7836 */ /* 0x000fc60000000000 */
[----:B------:R-:W-:Y:S01]  /*1290*/  UMOV UR6, UR8 ;  /* 0x0000000800067c82 */ /* 0x000fe20008000000 */
[----:B------:R-:W-:Y:S02]  /*12a0*/  WARPGROUP.DEPBAR.LE gsb0, 0x0 ;  /* 0x00008000000079c5 */ /* 0x000fe40000010000 */
[----:B------:R-:W-:-:S06]  /*12b0*/  WARPGROUP.ARRIVE ;  /* 0x00000000000079c5 */ /* 0x000fcc0000000000 */
[----:B------:R-:W-:Y:S01]  /*12c0*/  HGMMA.64x8x16.F32 R28, gdesc[UR4], RZ, !UPT, gsb0 ;  /* 0x00000000041c79f0 */ /* 0x000fe2000c0008ff */
[----:B------:R-:W-:Y:S01]  /*12d0*/  UMOV UR6, UR9 ;  /* 0x0000000900067c82 */ /* 0x000fe20008000000 */
[----:B------:R-:W-:Y:S01]  /*12e0*/  UMOV UR7, 0x40000000 ;  /* 0x4000000000077882 */ /* 0x000fe20000000000 */
        /* <DEDUP_REMOVED lines=13> */
[----:B------:R-:W-:Y:S01]  /*13c0*/  R2UR UR6, R10 ;  /* 0x000000000a0672ca */ /* 0x000fe200000e0000 */
[----:B------:R-:W-:Y:S01]  /*13d0*/  UMOV UR7, 0x40000000 ;  /* 0x4000000000077882 */ /* 0x000fe20000000000 */
[----:B------:R-:W-:Y:S01]  /*13e0*/  R2UR UR4, R9 ;  /* 0x00000000090472ca */ /* 0x000fe200000e0000 */
[----:B------:R-:W-:Y:S01]  /*13f0*/  UMOV UR5, 0x40000040 ;  /* 0x4000004000057882 */ /* 0x000fe20000000000 */
[C---:B------:R-:W-:Y:S02]  /*1400*/  VIADD R10, R7.reuse, 0x82 ;  /* 0x00000082070a7836 */ /* 0x040fe40000000000 */
[----:B------:R-:W-:-:S03]  /*1410*/  VIADD R9, R7, 0x102 ;  /* 0x0000010207097836 */ /* 0x000fc60000000000 */
[----:B------:R-:W-:Y:S01]  /*1420*/  R2UR UR8, R10 ;  /* 0x000000000a0872ca */ /* 0x000fe200000e0000 */
[----:B------:R-:W-:Y:S01]  /*1430*/  VIADD R10, R7, 0x182 ;  /* 0x00000182070a7836 */ /* 0x000fe20000000000 */
[----:B------:R-:W-:Y:S01]  /*1440*/  R2UR UR9, R9 ;  /* 0x00000000090972ca */ /* 0x000fe200000e0000 */
[----:B------:R-:W-:-:S03]  /*1450*/  VIADD R9, R7, 0x202 ;  /* 0x0000020207097836 */ /* 0x000fc60000000000 */
[----:B------:R-:W-:Y:S01]  /*1460*/  R2UR UR10, R10 ;  /* 0x000000000a0a72ca */ /* 0x000fe200000e0000 */
[----:B------:R-:W-:Y:S01]  /*1470*/  VIADD R10, R7, 0x4 ;  /* 0x00000004070a7836 */ /* 0x000fe20000000000 */
[----:B------:R-:W-:Y:S01]  /*1480*/  R2UR UR11, R9 ;  /* 0x00000000090b72ca */ /* 0x000fe200000e0000 */
[----:B------:R-:W-:Y:S01]  /*1490*/  VIADD R9, R8, 0x4 ;  /* 0x0000000408097836 */ /* 0x000fe20000000000 */
[----:B------:R-:W-:Y:S02]  /*14a0*/  WARPGROUP.DEPBAR.LE gsb0, 0x0 ;  /* 0x00008000000079c5 */ /* 0x000fe40000010000 */
[----:B------:R-:W-:-:S06]  /*14b0*/  WARPGROUP.ARRIVE ;  /* 0x00000000000079c5 */ /* 0x000fcc0000000000 */
[----:B------:R-:W-:Y:S01]  /*14c0*/  HGMMA.64x8x16.F32 R24, gdesc[UR4], R24, gsb0 ;  /* 0x00000000041879f0 */ /* 0x000fe20008000818 */
[----:B------:R-:W-:Y:S01]  /*14d0*/  UMOV UR6, UR8 ;  /* 0x0000000800067c82 */ /* 0x000fe20008000000 */
[----:B------:R-:W-:Y:S01]  /*14e0*/  UMOV UR7, 0x40000000 ;  /* 0x4000000000077882 */ /* 0x000fe20000000000 */
        /* <DEDUP_REMOVED lines=438> */
[C---:B------:R-:W-:Y:S02]  /*3050*/  VIADD R9, R8.reuse, 0x604 ;  /* 0x0000060408097836 */ /* 0x040fe40000000000 */
        /* <DEDUP_REMOVED lines=34> */
[----:B------:R-:W-:Y:S02]  /*3280*/  R2UR UR10, R10 ;  /* 0x000000000a0a72ca */ /* 0x000fe400000e0000 */
        /* <DEDUP_REMOVED lines=32> */
[C---:B------:R-:W-:Y:S01]  /*3490*/  VIADD R9, R7.reuse, 0x906 ;  /* 0x0000090607097836 */ /* 0x040fe20000000000 */
[----:B------:R-:W-:Y:S01]  /*34a0*/  R2UR UR9, R8 ;  /* 0x00000000080972ca */ /* 0x000fe200000e0000 */
[----:B------:R-:W-:-:S03]  /*34b0*/  VIADD R7, R7, 0x986 ;  /* 0x0000098607077836 */ /* 0x000fc60000000000 */
[----:B------:R-:W-:Y:S02]  /*34c0*/  R2UR UR10, R9 ;  /* 0x00000000090a72ca */ /* 0x000fe400000e0000 */
[----:B------:R-:W-:Y:S01]  /*34d0*/  R2UR UR11, R7 ;  /* 0x00000000070b72ca */ /* 0x000fe200000e0000 */
[----:B------:R-:W-:-:S05]  /*34e0*/  IMAD R7, R3, 0x40, R229 ;  /* 0x0000004003077824 */ /* 0x000fca00078e02e5 */
[----:B------:R-:W-:Y:S01]  /*34f0*/  LEA R7, R7, UR60, 0x2 ;  /* 0x0000003c07077c11 */ /* 0x000fe2000f8e10ff */
        /* <DEDUP_REMOVED lines=22> */
[----:B------:R-:W-:Y:S03]  /*3660*/  HGMMA.64x8x16.F32 R40, gdesc[UR4], R40, gsb0 ;  /* 0x00000000042879f0 */ /* 0x000fe60008000828 */
[----:B------:R-:W-:Y:S02]  /*3670*/  WARPGROUP.DEPBAR.LE gsb0, 0x0 ;  /* 0x00008000000079c5 */ /* 0x000fe40000010000 */
[----:B------:R1:W2:Y:S04]  /*3680*/  LDS R10, [R7+0x2c100] ;  /* 0x02c10000070a7984 */ /* 0x0002a80000000800 */
[----:B------:R1:W3:Y:S01]  /*3690*/  LDS R9, [R7+0x2c120] ;  /* 0x02c1200007097984 */ /* 0x0002e20000000800 */
[----:B------:R-:W-:Y:S05]  /*36a0*/  @!P0 BRA `(.L_x_13) ;  /* 0x0000000000048947 */ /* 0x000fea0003800000 */
[----:B------:R-:W-:Y:S01]  /*36b0*/  BPT.TRAP 0x1 ;  /* 0x000000040000795c */ /* 0x000fe20000300000 */
.L_x_13:
[----:B------:R-:W-:-:S04]  /*36c0*/  SHF.L.U32 R12, R18, 0x1f, RZ ;  /* 0x0000001f120c7819 */ /* 0x000fc800000006ff */
[----:B------:R4:W1:Y:S01]  /*36d0*/  SYNCS.PHASECHK.TRANS64.TRYWAIT P1, [UR60+0x31830], R12 ;  /* 0x0318300cff0075a7 */ /* 0x000862000802017c */
[----:B------:R-:W-:Y:S05]  /*36e0*/  @!P0 BRA `(.L_x_14) ;  /* 0x0000000000048947 */ /* 0x000fea0003800000 */
[----:B------:R-:W-:Y:S01]  /*36f0*/  BPT.TRAP 0x1 ;  /* 0x000000040000795c */ /* 0x000fe20000300000 */
.L_x_14:
[----:B------:R-:W-:Y:S02]  /*3700*/  VIADD R6, R6, 0xa000 ;  /* 0x0000a00006067836 */ /* 0x000fe40000000000 */
[----:B-1----:R-:W-:-:S03]  /*3710*/  VIADD R7, R5, 0x24100 ;  /* 0x0002410005077836 */ /* 0x002fc60000000000 */
[----:B------:R-:W-:Y:S02]  /*3720*/  SHF.R.U32.HI R6, RZ, 0x4, R6 ;  /* 0x00000004ff067819 */ /* 0x000fe40000011606 */
[----:B------:R-:W-:Y:S02]  /*3730*/  SHF.R.U32.HI R8, RZ, 0x4, R7 ;  /* 0x00000004ff087819 */ /* 0x000fe40000011607 */
[----:B------:R-:W-:Y:S02]  /*3740*/  LOP3.LUT R6, R6, 0x3fff, RZ, 0xc0, !PT ;  /* 0x00003fff06067812 */ /* 0x000fe400078ec0ff */
[----:B------:R-:W-:Y:S02]  /*3750*/  LOP3.LUT R8, R8, 0x3fff, RZ, 0xc0, !PT ;  /* 0x00003fff08087812 */ /* 0x000fe400078ec0ff */
[----:B------:R-:W-:-:S05]  /*3760*/  LOP3.LUT R6, R6, 0x10000, RZ, 0xfc, !PT ;  /* 0x0001000006067812 */ /* 0x000fca00078efcff */
[----:B------:R-:W-:Y:S01]  /*3770*/  VIADD R13, R6, 0x80 ;  /* 0x00000080060d7836 */ /* 0x000fe20000000000 */
[----:B------:R-:W-:Y:S06]  /*3780*/  @P1 BRA `(.L_x_15) ;  /* 0x0000000000081947 */ /* 0x000fec0003800000 */
[----:B------:R-:W1:Y:S02]  /*3790*/  SYNCS.PHASECHK.TRANS64.TRYWAIT P1, [UR60+0x31830], R12 ;  /* 0x0318300cff0075a7 */ /* 0x000e64000802017c */
[----:B-1----:R-:W-:Y:S05]  /*37a0*/  @!P1 BRA `(.L_x_16) ;  /* 0x0000008800f89947 */ /* 0x002fea0003800000 */
.L_x_15:
[----:B------:R-:W-:Y:S01]  /*37b0*/  LOP3.LUT R11, R8, 0x10000, RZ, 0xfc, !PT ;  /* 0x00010000080b7812 */ /* 0x000fe200078efcff */
[----:B------:R-:W-:Y:S01]  /*37c0*/  WARPGROUP.ARRIVE ;  /* 0x00000000000079c5 */ /* 0x000fe20000000000 */
[C---:B------:R-:W-:Y:S01]  /*37d0*/  R2UR UR6, R6.reuse ;  /* 0x00000000060672ca */ /* 0x040fe200000e0000 */
[----:B------:R-:W-:Y:S01]  /*37e0*/  UMOV UR5, 0x40000040 ;  /* 0x4000004000057882 */ /* 0x000fe20000000000 */
[----:B------:R-:W-:Y:S01]  /*37f0*/  R2UR UR4, R11 ;  /* 0x000000000b0472ca */ /* 0x000fe200000e0000 */
[----:B------:R-:W-:Y:S01]  /*3800*/  UMOV UR7, 0x40000000 ;  /* 0x4000000000077882 */ /* 0x000fe20000000000 */
[----:B------:R-:W-:Y:S01]  /*3810*/  R2UR UR8, R13 ;  /* 0x000000000d0872ca */ /* 0x000fe200000e0000 */
[----:B------:R-:W-:Y:S01]  /*3820*/  VIADD R8, R6, 0x100 ;  /* 0x0000010006087836 */ /* 0x000fe20000000000 */
[----:B------:R-:W-:Y:S01]  /*3830*/  ISETP.GT.AND P1, PT, R2, RZ, PT ;  /* 0x000000ff0200720c */ /* 0x000fe20003f24270 */
[----:B----4-:R-:W-:Y:S01]  /*3840*/  VIADD R12, R6, 0x180 ;  /* 0x00000180060c7836 */ /* 0x010fe20000000000 */
[----:B------:R-:W-:Y:S01]  /*3850*/  ISETP.GT.AND P3, PT, R2, 0x10, PT ;  /* 0x000000100200780c */ /* 0x000fe20003f64270 */
[----:B------:R-:W-:Y:S01]  /*3860*/  VIADD R13, R11, 0x2 ;  /* 0x000000020b0d7836 */ /* 0x000fe20000000000 */
[----:B------:R-:W-:Y:S01]  /*3870*/  R2UR UR9, R8 ;  /* 0x00000000080972ca */ /* 0x000fe200000e0000 */
[----:B------:R-:W-:Y:S01]  /*3880*/  VIADD R8, R6, 0x200 ;  /* 0x0000020006087836 */ /* 0x000fe20000000000 */
[----:B------:R-:W-:Y:S01]  /*3890*/  R2UR UR10, R12 ;  /* 0x000000000c0a72ca */ /* 0x000fe200000e0000 */
[----:B------:R-:W-:Y:S01]  /*38a0*/  VIADD R12, R6, 0x2 ;  /* 0x00000002060c7836 */ /* 0x000fe20000000000 */
[----:B------:R-:W-:Y:S01]  /*38b0*/  R2UR UR13, R13 ;  /* 0x000000000d0d72ca */ /* 0x000fe200000e0000 */
[----:B------:R-:W-:Y:S01]  /*38c0*/  HGMMA.64x8x16.F32 R44, gdesc[UR4], RZ, !UPT, gsb0 ;  /* 0x00000000042c79f0 */ /* 0x000fe2000c0008ff */
[----:B------:R-:W-:Y:S01]  /*38d0*/  UMOV UR7, 0x40000000 ;  /* 0x4000000000077882 */ /* 0x000fe20000000000 */
[----:B------:R-:W-:Y:S01]  /*38e0*/  UMOV UR6, UR8 ;  /* 0x0000000800067c82 */ /* 0x000fe20008000000 */
[----:B------:R-:W-:Y:S01]  /*38f0*/  R2UR UR11, R8 ;  /* 0x00000000080b72ca */ /* 0x000fe200000e0000 */
[----:B------:R-:W-:Y:S01]  /*3900*/  VIADD R14, R6, 0x82 ;  /* 0x00000082060e7836 */ /* 0x000fe20000000000 */
[----:B------:R-:W-:Y:S01]  /*3910*/  R2UR UR12, R12 ;  /* 0x000000000c0c72ca */ /* 0x000fe200000e0000 */
[----:B------:R-:W-:Y:S01]  /*3920*/  VIADD R8, R6, 0x102 ;  /* 0x0000010206087836 */ /* 0x000fe20000000000 */
[----:B------:R-:W-:Y:S01]  /*3930*/  ISETP.GT.AND P2, PT, R2, 0x1, PT ;  /* 0x000000010200780c */ /* 0x000fe20003f44270 */
[----:B------:R-:W-:Y:S01]  /*3940*/  UMOV UR57, 0x40000040 ;  /* 0x4000004000397882 */ /* 0x000fe20000000000 */
[----:B------:R-:W-:Y:S01]  /*3950*/  R2UR UR14, R14 ;  /* 0x000000000e0e72ca */ /* 0x000fe200000e0000 */
[----:B------:R-:W-:Y:S01]  /*3960*/  UMOV UR59, 0x40 ;  /* 0x00000040003b7882 */ /* 0x000fe20000000000 */
[----:B------:R-:W-:Y:S01]  /*3970*/  R2UR UR15, R8 ;  /* 0x00000000080f72ca */ /* 0x000fe200000e0000 */
[----:B------:R-:W-:Y:S01]  /*3980*/  VIADD R8, R6, 0x182 ;  /* 0x0000018206087836 */ /* 0x000fe20000000000 */
[----:B------:R-:W-:Y:S01]  /*3990*/  ISETP.GT.AND P4, PT, R2, 0x11, PT ;  /* 0x000000110200780c */ /* 0x000fe20003f84270 */
[----:B------:R-:W-:Y:S01]  /*39a0*/  UMOV UR21, UR57 ;  /* 0x0000003900157c82 */ /* 0x000fe20008000000 */
[----:B------:R-:W-:Y:S01]  /*39b0*/  FSEL R13, R24, -INF , P1 ;  /* 0xff800000180d7808 */ /* 0x000fe20000800000 */
[----:B------:R-:W-:Y:S01]  /*39c0*/  UMOV UR23, 0x40 ;  /* 0x0000004000177882 */ /* 0x000fe20000000000 */
[----:B------:R-:W-:Y:S01]  /*39d0*/  R2UR UR8, R8 ;  /* 0x00000000080872ca */ /* 0x000fe200000e0000 */
[----:B------:R-:W-:Y:S01]  /*39e0*/  VIADD R8, R6, 0x202 ;  /* 0x0000020206087836 */ /* 0x000fe20000000000 */
[----:B------:R-:W-:Y:S01]  /*39f0*/  FSEL R20, R26, -INF , P1 ;  /* 0xff8000001a147808 */ /* 0x000fe20000800000 */
[----:B------:R-:W-:Y:S01]  /*3a00*/  UMOV UR19, 0x40 ;  /* 0x0000004000137882 */ /* 0x000fe20000000000 */
[----:B------:R-:W-:Y:S01]  /*3a10*/  FSEL R15, R28, -INF , P3 ;  /* 0xff8000001c0f7808 */ /* 0x000fe20001800000 */
[----:B------:R-:W-:Y:S01]  /*3a20*/  UMOV UR49, 0x40000040 ;  /* 0x4000004000317882 */ /* 0x000fe20000000000 */
[----:B------:R-:W-:Y:S01]  /*3a30*/  FSEL R25, R25, -INF , P2 ;  /* 0xff80000019197808 */ /* 0x000fe20001000000 */
[--C-:B---3--:R-:W-:Y:S01]  /*3a40*/  FFMA.FTZ R24, R20, UR61, -R9.reuse ;  /* 0x0000003d14187c23 */ /* 0x108fe20008010809 */
[----:B------:R-:W-:Y:S01]  /*3a50*/  FSEL R22, R27, -INF , P2 ;  /* 0xff8000001b167808 */ /* 0x000fe20001000000 */
[--C-:B--2---:R-:W-:Y:S01]  /*3a60*/  FFMA.FTZ R14, R15, UR61, -R10.reuse ;  /* 0x0000003d0f0e7c23 */ /* 0x104fe2000801080a */
[----:B------:R-:W-:Y:S01]  /*3a70*/  FSEL R30, R30, -INF , P3 ;  /* 0xff8000001e1e7808 */ /* 0x000fe20001800000 */
[--C-:B------:R-:W-:Y:S01]  /*3a80*/  FFMA.FTZ R23, R25, UR61, -R10.reuse ;  /* 0x0000003d19177c23 */ /* 0x100fe2000801080a */
[----:B------:R-:W-:Y:S01]  /*3a90*/  FSEL R29, R29, -INF , P4 ;  /* 0xff8000001d1d7808 */ /* 0x000fe20002000000 */
[--C-:B------:R-:W-:Y:S01]  /*3aa0*/  FFMA.FTZ R25, R22, UR61, -R9.reuse ;  /* 0x0000003d16197c23 */ /* 0x100fe20008010809 */
[----:B------:R-:W-:Y:S01]  /*3ab0*/  FSEL R28, R31, -INF , P4 ;  /* 0xff8000001f1c7808 */ /* 0x000fe20002000000 */
[----:B------:R-:W-:Y:S01]  /*3ac0*/  FFMA.FTZ R22, R30, UR61, -R9 ;  /* 0x0000003d1e167c23 */ /* 0x000fe20008010809 */
[C---:B------:R-:W-:Y:S01]  /*3ad0*/  ISETP.GT.AND P1, PT, R2.reuse, 0x20, PT ;  /* 0x000000200200780c */ /* 0x040fe20003f24270 */
[----:B------:R-:W-:Y:S01]  /*3ae0*/  FFMA.FTZ R21, R29, UR61, -R10 ;  /* 0x0000003d1d157c23 */ /* 0x000fe2000801080a */
[C---:B------:R-:W-:Y:S01]  /*3af0*/  ISETP.GT.AND P2, PT, R2.reuse, 0x21, PT ;  /* 0x000000210200780c */ /* 0x040fe20003f44270 */
[----:B------:R-:W-:Y:S01]  /*3b00*/  MUFU.EX2 R23, R23 ;  /* 0x0000001700177308 */ /* 0x000fe20000000800 */
[C---:B------:R-:W-:Y:S01]  /*3b10*/  ISETP.GT.AND P3, PT, R2.reuse, 0x30, PT ;  /* 0x000000300200780c */ /* 0x040fe20003f64270 */
[----:B------:R-:W-:Y:S01]  /*3b20*/  UMOV UR51, 0x40 ;  /* 0x0000004000337882 */ /* 0x000fe20000000000 */
[C---:B------:R-:W-:Y:S01]  /*3b30*/  ISETP.GT.AND P4, PT, R2.reuse, 0x31, PT ;  /* 0x000000310200780c */ /* 0x040fe20003f84270 */
[----:B------:R-:W-:Y:S01]  /*3b40*/  UMOV UR53, UR49 ;  /* 0x0000003100357c82 */ /* 0x000fe20008000000 */
[C---:B------:R-:W-:Y:S01]  /*3b50*/  ISETP.GT.AND P5, PT, R2.reuse, 0x40, PT ;  /* 0x000000400200780c */ /* 0x040fe20003fa4270 */
[----:B------:R-:W-:Y:S01]  /*3b60*/  UMOV UR55, 0x40 ;  /* 0x0000004000377882 */ /* 0x000fe20000000000 */
[----:B------:R-:W-:Y:S01]  /*3b70*/  ISETP.GT.AND P6, PT, R2, 0x41, PT ;  /* 0x000000410200780c */ /* 0x000fe20003fc4270 */
[----:B------:R-:W-:Y:S01]  /*3b80*/  MUFU.EX2 R24, R24 ;  /* 0x0000001800187308 */ /* 0x000fe20000000800 */
[----:B------:R-:W-:Y:S01]  /*3b90*/  FSEL R33, R33, -INF , P2 ;  /* 0xff80000021217808 */ /* 0x000fe20001000000 */
[----:B------:R-:W-:Y:S01]  /*3ba0*/  UMOV UR45, UR49 ;  /* 0x00000031002d7c82 */ /* 0x000fe20008000000 */
[----:B------:R-:W-:Y:S01]  /*3bb0*/  FSEL R27, R36, -INF , P3 ;  /* 0xff800000241b7808 */ /* 0x000fe20001800000 */
[----:B------:R-:W-:-:S02]  /*3bc0*/  WARPGROUP.DEPBAR.LE gsb0, 0x0 ;  /* 0x00008000000079c5 */ /* 0x000fc40000010000 */
[----:B------:R-:W-:Y:S01]  /*3bd0*/  WARPGROUP.ARRIVE ;  /* 0x00000000000079c5 */ /* 0x000fe20000000000 */
[----:B------:R-:W-:Y:S01]  /*3be0*/  FSEL R37, R37, -INF , P4 ;  /* 0xff80000025257808 */ /* 0x000fe20002000000 */
[----:B------:R-:W-:Y:S01]  /*3bf0*/  FFMA.FTZ R15, R33, UR61, -R10 ;  /* 0x0000003d210f7c23 */ /* 0x000fe2000801080a */
[----:B------:R-:W-:Y:S01]  /*3c00*/  FSEL R31, R40, -INF , P5 ;  /* 0xff800000281f7808 */ /* 0x000fe20002800000 */
[----:B------:R-:W-:Y:S01]  /*3c10*/  MUFU.EX2 R25, R25 ;  /* 0x0000001900197308 */ /* 0x000fe20000000800 */
[----:B------:R-:W-:Y:S01]  /*3c20*/  FSEL R41, R41, -INF , P6 ;  /* 0xff80000029297808 */ /* 0x000fe20003000000 */
[----:B------:R-:W-:Y:S01]  /*3c30*/  HGMMA.64x8x16.F32 R48, gdesc[UR4], RZ, !UPT, gsb0 ;  /* 0x00000000043079f0 */ /* 0x000fe2000c0008ff */
[----:B------:R-:W-:Y:S01]  /*3c40*/  UMOV UR6, UR9 ;  /* 0x0000000900067c82 */ /* 0x000fe20008000000 */
[----:B------:R-:W-:Y:S01]  /*3c50*/  UMOV UR7, 0x40000000 ;  /* 0x4000000000077882 */ /* 0x000fe20000000000 */
[----:B------:R-:W-:Y:S01]  /*3c60*/  R2UR UR9, R8 ;  /* 0x00000000080972ca */ /* 0x000fe200000e0000 */
[----:B------:R-:W-:-:S02]  /*3c70*/  VIADD R8, R6, 0x4 ;  /* 0x0000000406087836 */ /* 0x000fc40000000000 */
[--C-:B------:R-:W-:Y:S01]  /*3c80*/  FFMA.FTZ R37, R37, UR61, -R10.reuse ;  /* 0x0000003d25257c23 */ /* 0x100fe2000801080a */
[--C-:B------:R-:W-:Y:S01]  /*3c90*/  FFMA.FTZ R31, R31, UR61, -R10.reuse ;  /* 0x0000003d1f1f7c23 */ /* 0x100fe2000801080a */
[----:B------:R-:W-:Y:S01]  /*3ca0*/  FFMA.FTZ R41, R41, UR61, -R10 ;  /* 0x0000003d29297c23 */ /* 0x000fe2000801080a */
[----:B------:R-:W-:Y:S01]  /*3cb0*/  LEA R29, R229, UR60, 0x2 ;  /* 0x0000003ce51d7c11 */ /* 0x000fe2000f8e10ff */
[----:B------:R-:W-:Y:S01]  /*3cc0*/  MUFU.EX2 R14, R14 ;  /* 0x0000000e000e7308 */ /* 0x000fe20000000800 */
[----:B------:R-:W-:Y:S01]  /*3cd0*/  FSEL R34, R34, -INF , P1 ;  /* 0xff80000022227808 */ /* 0x000fe20000800000 */
[----:B------:R-:W-:Y:S01]  /*3ce0*/  UMOV UR47, 0x40 ;  /* 0x00000040002f7882 */ /* 0x000fe20000000000 */
[----:B------:R-:W-:Y:S01]  /*3cf0*/  FSEL R30, R35, -INF , P2 ;  /* 0xff800000231e7808 */ /* 0x000fe20001000000 */
[----:B------:R-:W-:Y:S01]  /*3d00*/  UMOV UR29, 0x40000040 ;  /* 0x40000040001d7882 */ /* 0x000fe20000000000 */
[----:B------:R-:W-:Y:S01]  /*3d10*/  FSEL R38, R38, -INF , P3 ;  /* 0xff80000026267808 */ /* 0x000fe20001800000 */
[----:B------:R-:W-:Y:S01]  /*3d20*/  UMOV UR31, 0x40 ;  /* 0x00000040001f7882 */ /* 0x000fe20000000000 */
[----:B------:R-:W-:Y:S01]  /*3d30*/  FSEL R42, R42, -INF , P5 ;  /* 0xff8000002a2a7808 */ /* 0x000fe20002800000 */
[----:B------:R-:W-:Y:S01]  /*3d40*/  MUFU.EX2 R21, R21 ;  /* 0x0000001500157308 */ /* 0x000fe20000000800 */
[----:B------:R-:W-:Y:S01]  /*3d50*/  UMOV UR41, UR29 ;  /* 0x0000001d00297c82 */ /* 0x000fe20008000000 */
[----:B------:R-:W-:Y:S01]  /*3d60*/  FFMA.FTZ R36, R38, UR61, -R9 ;  /* 0x0000003d26247c23 */ /* 0x000fe20008010809 */
[----:B------:R-:W-:Y:S01]  /*3d70*/  UMOV UR43, 0x40 ;  /* 0x00000040002b7882 */ /* 0x000fe20000000000 */
[----:B------:R-:W-:Y:S01]  /*3d80*/  UMOV UR37, UR29 ;  /* 0x0000001d00257c82 */ /* 0x000fe20008000000 */
[----:B------:R-:W-:Y:S01]  /*3d90*/  UMOV UR39, 0x40 ;  /* 0x0000004000277882 */ /* 0x000fe20000000000 */
[----:B------:R-:W-:Y:S01]  /*3da0*/  UMOV UR33, UR29 ;  /* 0x0000001d00217c82 */ /* 0x000fe20008000000 */
[----:B------:R-:W-:Y:S01]  /*3db0*/  UMOV UR35, 0x40 ;  /* 0x0000004000237882 */ /* 0x000fe20000000000 */
[----:B------:R-:W-:Y:S01]  /*3dc0*/  MUFU.EX2 R15, R15 ;  /* 0x0000000f000f7308 */ /* 0x000fe20000000800 */
[----:B------:R-:W-:Y:S01]  /*3dd0*/  UMOV UR25, UR29 ;  /* 0x0000001d00197c82 */ /* 0x000fe20008000000 */
[----:B------:R-:W-:Y:S01]  /*3de0*/  UMOV UR27, 0x40 ;  /* 0x00000040001b7882 */ /* 0x000fe20000000000 */
[----:B------:R-:W-:-:S05]  /*3df0*/  IMAD R5, R4, 0x2800, R5 ;  /* 0x0000280004057824 */ /* 0x000fca00078e0205 */
[----:B------:R-:W-:Y:S01]  /*3e00*/  MUFU.EX2 R22, R22 ;  /* 0x0000001600167308 */ /* 0x000fe20000000800 */
[----:B------:R-:W-:-:S04]  /*3e10*/  SHF.R.U32.HI R5, RZ, 0x4, R5 ;  /* 0x00000004ff057819 */ /* 0x000fc80000011605 */
[----:B------:R-:W-:-:S03]  /*3e20*/  LOP3.LUT R5, R5, 0x3fff, RZ, 0xc0, !PT ;  /* 0x00003fff05057812 */ /* 0x000fc600078ec0ff */
[----:B------:R-:W-:Y:S01]  /*3e30*/  MUFU.EX2 R36, R36 ;  /* 0x0000002400247308 */ /* 0x000fe20000000800 */
[----:B------:R-:W-:Y:S02]  /*3e40*/  WARPGROUP.DEPBAR.LE gsb0, 0x0 ;  /* 0x00008000000079c5 */ /* 0x000fe40000010000 */
[----:B------:R-:W-:-:S06]  /*3e50*/  WARPGROUP.ARRIVE ;  /* 0x00000000000079c5 */ /* 0x000fcc0000000000 */
[----:B------:R-:W-:Y:S01]  /*3e60*/  HGMMA.64x8x16.F32 R52, gdesc[UR4], RZ, !UPT, gsb0 ;  /* 0x00000000043479f0 */ /* 0x000fe2000c0008ff */
[----:B------:R-:W-:Y:S01]  /*3e70*/  UMOV UR6, UR10 ;  /* 0x0000000a00067c82 */ /* 0x000fe20008000000 */
[----:B------:R-:W-:Y:S01]  /*3e80*/  UMOV UR7, 0x40000000 ;  /* 0x4000000000077882 */ /* 0x000fe20000000000 */
[----:B------:R-:W-:Y:S01]  /*3e90*/  R2UR UR10, R8 ;  /* 0x00000000080a72ca */ /* 0x000fe200000e0000 */
[----:B------:R-:W-:Y:S01]  /*3ea0*/  VIADD R8, R11, 0x4 ;  /* 0x000000040b087836 */ /* 0x000fe20000000000 */
[----:B------:R-:W-:Y:S02]  /*3eb0*/  WARPGROUP.DEPBAR.LE gsb0, 0x0 ;  /* 0x00008000000079c5 */ /* 0x000fe40000010000 */
[----:B------:R-:W-:-:S06]  /*3ec0*/  WARPGROUP.ARRIVE ;  /* 0x00000000000079c5 */ /* 0x000fcc0000000000 */
[----:B------:R-:W-:Y:S01]  /*3ed0*/  HGMMA.64x8x16.F32 R216, gdesc[UR4], RZ, !UPT, gsb0 ;  /* 0x0000000004d879f0 */ /* 0x000fe2000c0008ff */
[----:B------:R-:W-:Y:S01]  /*3ee0*/  UMOV UR6, UR11 ;  /* 0x0000000b00067c82 */ /* 0x000fe20008000000 */
[----:B------:R-:W-:Y:S01]  /*3ef0*/  UMOV UR7, 0x40000000 ;  /* 0x4000000000077882 */ /* 0x000fe20000000000 */
[----:B------:R-:W-:Y:S01]  /*3f00*/  R2UR UR11, R8 ;  /* 0x00000000080b72ca */ /* 0x000fe200000e0000 */
[----:B------:R-:W-:-:S05]  /*3f10*/  VIADD R8, R6, 0x84 ;  /* 0x0000008406087836 */ /* 0x000fca0000000000 */
[----:B------:R-:W-:Y:S01]  /*3f20*/  R2UR UR16, R8 ;  /* 0x00000000081072ca */ /* 0x000fe200000e0000 */
[----:B------:R-:W-:-:S05]  /*3f30*/  VIADD R8, R6, 0x104 ;  /* 0x0000010406087836 */ /* 0x000fca0000000000 */
[----:B------:R-:W-:Y:S01]  /*3f40*/  R2UR UR17, R8 ;  /* 0x00000000081172ca */ /* 0x000fe200000e0000 */
[----:B------:R-:W-:-:S05]  /*3f50*/  VIADD R8, R6, 0x184 ;  /* 0x0000018406087836 */ /* 0x000fca0000000000 */
[----:B------:R-:W-:Y:S01]  /*3f60*/  R2UR UR18, R8 ;  /* 0x00000000081272ca */ /* 0x000fe200000e0000 */
[----:B------:R-:W-:Y:S01]  /*3f70*/  VIADD R8, R6, 0x204 ;  /* 0x0000020406087836 */ /* 0x000fe20000000000 */
[----:B------:R-:W-:Y:S02]  /*3f80*/  WARPGROUP.DEPBAR.LE gsb0, 0x0 ;  /* 0x00008000000079c5 */ /* 0x000fe40000010000 */
[----:B------:R-:W-:-:S06]  /*3f90*/  WARPGROUP.ARRIVE ;  /* 0x00000000000079c5 */ /* 0x000fcc0000000000 */
[----:B------:R-:W-:Y:S01]  /*3fa0*/  HGMMA.64x8x16.F32 R220, gdesc[UR4], RZ, !UPT, gsb0 ;  /* 0x0000000004dc79f0 */ /* 0x000fe2000c0008ff */
[----:B------:R-:W-:Y:S01]  /*3fb0*/  UMOV UR6, UR12 ;  /* 0x0000000c00067c82 */ /* 0x000fe20008000000 */
[----:B------:R-:W-:Y:S01]  /*3fc0*/  UMOV UR7, 0x40000000 ;  /* 0x4000000000077882 */ /* 0x000fe20000000000 */
        /* <DEDUP_REMOVED lines=17> */
[----:B------:R-:W-:Y:S01]  /*40e0*/  R2UR UR8, R8 ;  /* 0x00000000080872ca */ /* 0x000fe200000e0000 */
[----:B------:R-:W-:Y:S01]  /*40f0*/  VIADD R8, R6, 0x6 ;  /* 0x0000000606087836 */ /* 0x000fe20000000000 */
[----:B------:R-:W-:Y:S02]  /*4100*/  WARPGROUP.DEPBAR.LE gsb0, 0x0 ;  /* 0x00008000000079c5 */ /* 0x000fe40000010000 */
[----:B------:R-:W-:-:S06]  /*4110*/  WARPGROUP.ARRIVE ;  /* 0x00000000000079c5 */ /* 0x000fcc0000000000 */
[----:B------:R-:W-:Y:S01]  /*4120*/  HGMMA.64x8x16.F32 R216, gdesc[UR4], R216, gsb0 ;  /* 0x0000000004d879f0 */ /* 0x000fe200080008d8 */
        /* <DEDUP_REMOVED lines=14> */
[----:B------:R-:W-:Y:S01]  /*4210*/  HGMMA.64x8x16.F32 R220, gdesc[UR4], R220, gsb0 ;  /* 0x0000000004dc79f0 */ /* 0x000fe200080008dc */
        /* <DEDUP_REMOVED lines=417> */
[C---:B------:R-:W-:Y:S02]  /*5c30*/  VIADD R8, R11.reuse, 0x604 ;  /* 0x000006040b087836 */ /* 0x040fe40000000000 */
[----:B------:R-:W-:-:S03]  /*5c40*/  VIADD R11, R11, 0x606 ;  /* 0x000006060b0b7836 */ /* 0x000fc60000000000 */
        /* <DEDUP_REMOVED lines=20> */
[----:B------:R-:W-:Y:S01]  /*5d90*/  UMOV UR13, UR57 ;  /* 0x00000039000d7c82 */ /* 0x000fe20008000000 */
        /* <DEDUP_REMOVED lines=10> */
[----:B------:R-:W-:Y:S01]  /*5e40*/  UMOV UR15, 0x40 ;  /* 0x00000040000f7882 */ /* 0x000fe20000000000 */
[----:B------:R-:W-:Y:S02]  /*5e50*/  WARPGROUP.DEPBAR.LE gsb0, 0x0 ;  /* 0x00008000000079c5 */ /* 0x000fe40000010000 */
[----:B------:R-:W-:-:S06]  /*5e60*/  WARPGROUP.ARRIVE ;  /* 0x00000000000079c5 */ /* 0x000fcc0000000000 */
[----:B------:R-:W-:Y:S01]  /*5e70*/  HGMMA.64x8x16.F32 R216, gdesc[UR4], R216, gsb0 ;  /* 0x0000000004d879f0 */ /* 0x000fe200080008d8 */
[----:B------:R-:W-:Y:S01]  /*5e80*/  UMOV UR6, UR8 ;  /* 0x0000000800067c82 */ /* 0x000fe20008000000 */
[----:B------:R-:W-:Y:S01]  /*5e90*/  UMOV UR7, 0x40000000 ;  /* 0x4000000000077882 */ /* 0x000fe20000000000 */
[----:B------:R-:W-:Y:S01]  /*5ea0*/  R2UR UR8, R8 ;  /* 0x00000000080872ca */ /* 0x000fe200000e0000 */
[----:B------:R-:W-:Y:S01]  /*5eb0*/  FFMA.FTZ R8, R13, UR61, -R10 ;  /* 0x0000003d0d087c23 */ /* 0x000fe2000801080a */
[----:B------:R-:W-:Y:S02]  /*5ec0*/  FSEL R13, R32, -INF , P1 ;  /* 0xff800000200d7808 */ /* 0x000fe40000800000 */
[----:B------:R-:W-:-:S03]  /*5ed0*/  FSEL R32, R39, -INF , P4 ;  /* 0xff80000027207808 */ /* 0x000fc60002000000 */
[--C-:B------:R-:W-:Y:S01]  /*5ee0*/  FFMA.FTZ R12, R13, UR61, -R10.reuse ;  /* 0x0000003d0d0c7c23 */ /* 0x100fe2000801080a */
[----:B------:R-:W-:Y:S01]  /*5ef0*/  FFMA.FTZ R13, R27, UR61, -R10 ;  /* 0x0000003d1b0d7c23 */ /* 0x000fe2000801080a */
[----:B------:R-:W-:Y:S02]  /*5f00*/  VIADD R10, R6, 0x786 ;  /* 0x00000786060a7836 */ /* 0x000fe40000000000 */
[--C-:B------:R-:W-:Y:S01]  /*5f10*/  FFMA.FTZ R27, R28, UR61, -R9.reuse ;  /* 0x0000003d1c1b7c23 */ /* 0x100fe20008010809 */
[----:B------:R-:W-:Y:S01]  /*5f20*/  FFMA.FTZ R28, R34, UR61, -R9 ;  /* 0x0000003d221c7c23 */ /* 0x000fe20008010809 */
[----:B------:R-:W-:Y:S01]  /*5f30*/  FSEL R34, R43, -INF , P6 ;  /* 0xff8000002b227808 */ /* 0x000fe20003000000 */
[----:B------:R-:W1:Y:S08]  /*5f40*/  MUFU.EX2 R8, R8 ;  /* 0x0000000800087308 */ /* 0x000e700000000800 */
[----:B------:R-:W2:Y:S08]  /*5f50*/  MUFU.EX2 R27, R27 ;  /* 0x0000001b001b7308 */ /* 0x000eb00000000800 */
[----:B------:R-:W3:Y:S08]  /*5f60*/  MUFU.EX2 R12, R12 ;  /* 0x0000000c000c7308 */ /* 0x000ef00000000800 */
[----:B------:R-:W-:Y:S01]  /*5f70*/  MUFU.EX2 R13, R13 ;  /* 0x0000000d000d7308 */ /* 0x000fe20000000800 */
[----:B------:R-:W-:-:S02]  /*5f80*/  WARPGROUP.DEPBAR.LE gsb0, 0x0 ;  /* 0x00008000000079c5 */ /* 0x000fc40000010000 */
[----:B------:R-:W-:-:S05]  /*5f90*/  WARPGROUP.ARRIVE ;  /* 0x00000000000079c5 */ /* 0x000fca0000000000 */
[----:B------:R-:W-:Y:S01]  /*5fa0*/  MUFU.EX2 R28, R28 ;  /* 0x0000001c001c7308 */ /* 0x000fe20000000800 */
        /* <DEDUP_REMOVED lines=38> */
[----:B------:R-:W-:Y:S01]  /*6210*/  VIADD R6, R6, 0x986 ;  /* 0x0000098606067836 */ /* 0x000fe20000000000 */
[----:B------:R4:W-:Y:S02]  /*6220*/  MUFU.EX2 R11, R31 ;  /* 0x0000001f000b7308 */ /* 0x0009e40000000800 */
[----:B------:R-:W-:Y:S02]  /*6230*/  R2UR UR9, R10 ;  /* 0x000000000a0972ca */ /* 0x000fe400000e0000 */
[----:B------:R-:W-:-:S04]  /*6240*/  R2UR UR11, R6 ;  /* 0x00000000060b72ca */ /* 0x000fc800000e0000 */
[----:B------:R5:W3:Y:S01]  /*6250*/  MUFU.EX2 R10, R37 ;  /* 0x00000025000a7308 */ /* 0x000ae20000000800 */
[----:B----4-:R-:W-:-:S07]  /*6260*/  FFMA.FTZ R31, R42, UR61, -R9 ;  /* 0x0000003d2a1f7c23 */ /* 0x010fce0008010809 */
[----:B------:R-:W-:Y:S01]  /*6270*/  MUFU.EX2 R6, R41 ;  /* 0x0000002900067308 */ /* 0x000fe20000000800 */
[----:B-----5:R-:W-:-:S07]  /*6280*/  FFMA.FTZ R37, R32, UR61, -R9 ;  /* 0x0000003d20257c23 */ /* 0x020fce0008010809 */
[----:B------:R-:W-:Y:S08]  /*6290*/  MUFU.EX2 R37, R37 ;  /* 0x0000002500257308 */ /* 0x000ff00000000800 */
[----:B------:R-:W-:Y:S01]  /*62a0*/  MUFU.EX2 R31, R31 ;  /* 0x0000001f001f7308 */ /* 0x000fe20000000800 */
        /* <DEDUP_REMOVED lines=24> */
[----:B------:R-:W-:Y:S01]  /*6430*/  UIADD3 UR4, UR60, 0x2c500, URZ ;  /* 0x0002c5003c047890 */ /* 0x000fe2000fffe03f */
[----:B------:R-:W-:-:S03]  /*6440*/  UMOV UR7, 0x40 ;  /* 0x0000004000077882 */ /* 0x000fc60000000000 */
[----:B------:R-:W-:-:S04]  /*6450*/  USHF.R.U32.HI UR4, URZ, 0x4, UR4 ;  /* 0x000000043f047899 */ /* 0x000fc80008011604 */
[----:B------:R-:W-:-:S04]  /*6460*/  ULOP3.LUT UR4, UR4, 0x3fff, URZ, 0xc0, !UPT ;  /* 0x00003fff04047892 */ /* 0x000fc8000f8ec03f */
[----:B------:R-:W-:-:S04]  /*6470*/  ULOP3.LUT UR4, UR4, 0x80000, URZ, 0xfc, !UPT ;  /* 0x0008000004047892 */ /* 0x000fc8000f8efc3f */
[----:B------:R-:W-:Y:S02]  /*6480*/  UIADD3 UR5, UR4, 0x80, URZ ;  /* 0x0000008004057890 */ /* 0x000fe4000fffe03f */
[----:B------:R-:W-:Y:S02]  /*6490*/  UIADD3 UR6, UR4, 0x100, URZ ;  /* 0x0000010004067890 */ /* 0x000fe4000fffe03f */
[----:B------:R-:W-:Y:S01]  /*64a0*/  UMOV UR58, UR4 ;  /* 0x00000004003a7c82 */ /* 0x000fe20008000000 */
[----:B------:R-:W-:Y:S02]  /*64b0*/  UIADD3 UR50, UR4, 0x10, URZ ;  /* 0x0000001004327890 */ /* 0x000fe4000fffe03f */
[----:B------:R-:W-:Y:S01]  /*64c0*/  UMOV UR22, UR5 ;  /* 0x0000000500167c82 */ /* 0x000fe20008000000 */
[----:B------:R-:W-:Y:S01]  /*64d0*/  UIADD3 UR5, UR4, 0x180, URZ ;  /* 0x0000018004057890 */ /* 0x000fe2000fffe03f */
[----:B------:R-:W-:Y:S01]  /*64e0*/  UMOV UR14, UR6 ;  /* 0x00000006000e7c82 */ /* 0x000fe20008000000 */
[----:B------:R-:W-:Y:S01]  /*64f0*/  UIADD3 UR6, UR4, 0x200, URZ ;  /* 0x0000020004067890 */ /* 0x000fe2000fffe03f */
[----:B------:R-:W-:Y:S01]  /*6500*/  UMOV UR8, UR22 ;  /* 0x0000001600087c82 */ /* 0x000fe20008000000 */
[----:B------:R-:W-:-:S03]  /*6510*/  UIADD3 UR54, UR4, 0x190, URZ ;  /* 0x0000019004367890 */ /* 0x000fc6000fffe03f */
[----:B------:R-:W-:Y:S01]  /*6520*/  UMOV UR18, UR5 ;  /* 0x0000000500127c82 */ /* 0x000fe20008000000 */
[----:B------:R-:W-:Y:S02]  /*6530*/  UIADD3 UR5, UR4, 0x90, URZ ;  /* 0x0000009004057890 */ /* 0x000fe4000fffe03f */
[----:B------:R-:W-:Y:S02]  /*6540*/  UIADD3 UR46, UR4, 0x210, URZ ;  /* 0x00000210042e7890 */ /* 0x000fe4000fffe03f */
[----:B------:R-:W-:Y:S02]  /*6550*/  UIADD3 UR30, UR4, 0x20, URZ ;  /* 0x00000020041e7890 */ /* 0x000fe4000fffe03f */
[----:B------:R-:W-:Y:S02]  /*6560*/  UIADD3 UR42, UR4, 0xa0, URZ ;  /* 0x000000a0042a7890 */ /* 0x000fe4000fffe03f */
[----:B------:R-:W-:Y:S02]  /*6570*/  UIADD3 UR38, UR4, 0x120, URZ ;  /* 0x0000012004267890 */ /* 0x000fe4000fffe03f */
[----:B------:R-:W-:-:S02]  /*6580*/  UIADD3 UR34, UR4, 0x1a0, URZ ;  /* 0x000001a004227890 */ /* 0x000fc4000fffe03f */
[----:B------:R-:W-:Y:S01]  /*6590*/  UIADD3 UR26, UR4, 0x220, URZ ;  /* 0x00000220041a7890 */ /* 0x000fe2000fffe03f */
[----:B------:R-:W-:Y:S02]  /*65a0*/  WARPGROUP.DEPBAR.LE gsb0, 0x0 ;  /* 0x00008000000079c5 */ /* 0x000fe40000010000 */
[----:B------:R-:W4:Y:S04]  /*65b0*/  LDS R26, [R29+0x2c300] ;  /* 0x02c300001d1a7984 */ /* 0x000f280000000800 */
[----:B------:R5:W1:Y:S02]  /*65c0*/  LDS R20, [R29+0x2c320] ;  /* 0x02c320001d147984 */ /* 0x000a640000000800 */
[--C-:B-----5:R-:W-:Y:S01]  /*65d0*/  FFMA.FTZ R29, R30, UR61, -R9.reuse ;  /* 0x0000003d1e1d7c23 */ /* 0x120fe20008010809 */
[----:B------:R-:W-:-:S05]  /*65e0*/  FFMA.FTZ R30, R34, UR61, -R9 ;  /* 0x0000003d221e7c23 */ /* 0x000fca0008010809 */
[----:B------:R-:W5:Y:S08]  /*65f0*/  MUFU.EX2 R29, R29 ;  /* 0x0000001d001d7308 */ /* 0x000f700000000800 */
[----:B------:R-:W5:Y:S01]  /*6600*/  MUFU.EX2 R30, R30 ;  /* 0x0000001e001e7308 */ /* 0x000f620000000800 */
[--C-:B----4-:R-:W-:Y:S01]  /*6610*/  FADD.FTZ R9, R44, -R26.reuse ;  /* 0x8000001a2c097221 */ /* 0x110fe20000010000 */
[--C-:B------:R-:W-:Y:S01]  /*6620*/  FADD.FTZ R40, R45, -R26.reuse ;  /* 0x8000001a2d287221 */ /* 0x100fe20000010000 */
[--C-:B------:R-:W-:Y:S01]  /*6630*/  FADD.FTZ R35, R48, -R26.reuse ;  /* 0x8000001a30237221 */ /* 0x100fe20000010000 */
[--C-:B------:R-:W-:Y:S01]  /*6640*/  FADD.FTZ R34, R49, -R26.reuse ;  /* 0x8000001a31227221 */ /* 0x100fe20000010000 */
[--C-:B------:R-:W-:Y:S01]  /*6650*/  FADD.FTZ R33, R52, -R26.reuse ;  /* 0x8000001a34217221 */ /* 0x100fe20000010000 */
[--C-:B------:R-:W-:Y:S01]  /*6660*/  FADD.FTZ R32, R53, -R26.reuse ;  /* 0x8000001a35207221 */ /* 0x100fe20000010000 */
[--C-:B------:R-:W-:Y:S01]  /*6670*/  FADD.FTZ R216, R216, -R26.reuse ;  /* 0x8000001ad8d87221 */ /* 0x100fe20000010000 */
[--C-:B------:R-:W-:Y:S01]  /*6680*/  FADD.FTZ R217, R217, -R26.reuse ;  /* 0x8000001ad9d97221 */ /* 0x100fe20000010000 */
[--C-:B------:R-:W-:Y:S01]  /*6690*/  FADD.FTZ R220, R220, -R26.reuse ;  /* 0x8000001adcdc7221 */ /* 0x100fe20000010000 */
[----:B------:R-:W-:Y:S01]  /*66a0*/  FADD.FTZ R221, R221, -R26 ;  /* 0x8000001adddd7221 */ /* 0x000fe20000010000 */
[--C-:B-1----:R-:W-:Y:S01]  /*66b0*/  FADD.FTZ R26, R47, -R20.reuse ;  /* 0x800000142f1a7221 */ /* 0x102fe20000010000 */
[----:B------:R-:W-:Y:S01]  /*66c0*/  FMUL.FTZ R38, R8, R9 ;  /* 0x0000000908267220 */ /* 0x000fe20000410000 */
[--C-:B------:R-:W-:Y:S01]  /*66d0*/  FADD.FTZ R44, R51, -R20.reuse ;  /* 0x80000014332c7221 */ /* 0x100fe20000010000 */
[C---:B------:R-:W-:Y:S01]  /*66e0*/  F2FP.F16.F32.PACK_AB R8, R23.reuse, R8 ;  /* 0x000000081708723e */ /* 0x040fe200000000ff */
[----:B------:R-:W-:Y:S01]  /*66f0*/  FMUL.FTZ R39, R23, R40 ;  /* 0x0000002817277220 */ /* 0x000fe20000410000 */
[C---:B------:R-:W-:Y:S01]  /*6700*/  F2FP.F16.F32.PACK_AB R9, R25.reuse, R24 ;  /* 0x000000181909723e */ /* 0x040fe200000000ff */
[----:B------:R-:W-:Y:S01]  /*6710*/  BAR.SYNC.DEFER_BLOCKING 0x9, 0x100 ;  /* 0x0244000000007b1d */ /* 0x000fe20000010000 */
[----:B------:R-:W-:Y:S01]  /*6720*/  FMUL.FTZ R40, R25, R26 ;  /* 0x0000001a19287220 */ /* 0x000fe20000410000 */
[----:B------:R-:W-:Y:S01]  /*6730*/  FMUL.FTZ R35, R14, R35 ;  /* 0x000000230e237220 */ /* 0x000fe20000410000 */
[----:B------:R-:W-:Y:S01]  /*6740*/  F2FP.F16.F32.PACK_AB R26, R21, R14 ;  /* 0x0000000e151a723e */ /* 0x000fe200000000ff */
[C---:B--2---:R-:W-:Y:S01]  /*6750*/  FMUL.FTZ R44, R27.reuse, R44 ;  /* 0x0000002c1b2c7220 */ /* 0x044fe20000410000 */
[----:B------:R-:W-:Y:S01]  /*6760*/  F2FP.F16.F32.PACK_AB R27, R27, R22 ;  /* 0x000000161b1b723e */ /* 0x000fe200000000ff */
[C---:B------:R-:W-:Y:S01]  /*6770*/  FMUL.FTZ R32, R15.reuse, R32 ;  /* 0x000000200f207220 */ /* 0x040fe20000410000 */
[----:B---3--:R-:W-:Y:S01]  /*6780*/  F2FP.F16.F32.PACK_AB R14, R15, R12 ;  /* 0x0000000c0f0e723e */ /* 0x008fe200000000ff */
[----:B------:R-:W-:Y:S01]  /*6790*/  FMUL.FTZ R217, R10, R217 ;  /* 0x000000d90ad97220 */ /* 0x000fe20000410000 */
[----:B-----5:R-:W-:Y:S01]  /*67a0*/  F2FP.F16.F32.PACK_AB R15, R29, R28 ;  /* 0x0000001c1d0f723e */ /* 0x020fe200000000ff */
[----:B------:R-:W-:Y:S01]  /*67b0*/  FMUL.FTZ R220, R11, R220 ;  /* 0x000000dc0bdc7220 */ /* 0x000fe20000410000 */
[--C-:B------:R-:W-:Y:S01]  /*67c0*/  FADD.FTZ R47, R50, -R20.reuse ;  /* 0x80000014322f7221 */ /* 0x100fe20000010000 */
[----:B------:R-:W-:Y:S01]  /*67d0*/  FMUL.FTZ R34, R21, R34 ;  /* 0x0000002215227220 */ /* 0x000fe20000410000 */
[--C-:B------:R-:W-:Y:S01]  /*67e0*/  FADD.FTZ R45, R46, -R20.reuse ;  /* 0x800000142e2d7221 */ /* 0x100fe20000010000 */
[----:B------:R-:W-:Y:S01]  /*67f0*/  FADD.FTZ R43, R54, -R20 ;  /* 0x80000014362b7221 */ /* 0x000fe20000010000 */
[----:B------:R-:W-:Y:S01]  /*6800*/  FMUL.FTZ R21, R22, R47 ;  /* 0x0000002f16157220 */ /* 0x000fe20000410000 */
[----:B------:R-:W-:-:S02]  /*6810*/  IMAD R22, R4, 0x2000, R7 ;  /* 0x0000200004167824 */ /* 0x000fc400078e0207 */
[--C-:B------:R-:W-:Y:S01]  /*6820*/  FADD.FTZ R42, R55, -R20.reuse ;  /* 0x80000014372a7221 */ /* 0x100fe20000010000 */
[----:B------:R-:W-:Y:S01]  /*6830*/  FMUL.FTZ R23, R24, R45 ;  /* 0x0000002d18177220 */ /* 0x000fe20000410000 */
[--C-:B------:R-:W-:Y:S01]  /*6840*/  FADD.FTZ R41, R218, -R20.reuse ;  /* 0x80000014da297221 */ /* 0x100fe20000010000 */
[--C-:B------:R-:W-:Y:S01]  /*6850*/  FADD.FTZ R219, R219, -R20.reuse ;  /* 0x80000014dbdb7221 */ /* 0x100fe20000010000 */
[--C-:B------:R-:W-:Y:S01]  /*6860*/  FADD.FTZ R222, R222, -R20.reuse ;  /* 0x80000014dede7221 */ /* 0x100fe20000010000 */
[----:B------:R-:W-:Y:S01]  /*6870*/  FMUL.FTZ R221, R6, R221 ;  /* 0x000000dd06dd7220 */ /* 0x000fe20000410000 */
[----:B------:R-:W-:Y:S01]  /*6880*/  FADD.FTZ R20, R223, -R20 ;  /* 0x80000014df147221 */ /* 0x000fe20000010000 */
[----:B------:R1:W-:Y:S01]  /*6890*/  STSM.16.M88.2 [R0+0x2c500], R8 ;  /* 0x02c5000800007844 */ /* 0x0003e20000000100 */
[----:B------:R-:W-:Y:S01]  /*68a0*/  FMUL.FTZ R33, R12, R33 ;  /* 0x000000210c217220 */ /* 0x000fe20000410000 */
[----:B------:R-:W-:Y:S01]  /*68b0*/  FMUL.FTZ R43, R28, R43 ;  /* 0x0000002b1c2b7220 */ /* 0x000fe20000410000 */
[----:B------:R-:W-:Y:S01]  /*68c0*/  FMUL.FTZ R42, R29, R42 ;  /* 0x0000002a1d2a7220 */ /* 0x000fe20000410000 */
[----:B------:R-:W-:Y:S01]  /*68d0*/  STSM.16.M88.2 [R0+0x2cd00], R26 ;  /* 0x02cd001a00007844 */ /* 0x000fe20000000100 */
[----:B------:R-:W-:Y:S01]  /*68e0*/  F2FP.F16.F32.PACK_AB R38, R39, R38 ;  /* 0x000000262726723e */ /* 0x000fe200000000ff */
[----:B------:R-:W-:Y:S01]  /*68f0*/  FMUL.FTZ R216, R13, R216 ;  /* 0x000000d80dd87220 */ /* 0x000fe20000410000 */
[----:B------:R-:W-:Y:S01]  /*6900*/  FMUL.FTZ R41, R36, R41 ;  /* 0x0000002924297220 */ /* 0x000fe20000410000 */
[----:B------:R-:W-:Y:S01]  /*6910*/  STSM.16.M88.2 [R0+0x2d500], R14 ;  /* 0x02d5000e00007844 */ /* 0x000fe20000000100 */
[----:B------:R-:W-:Y:S01]  /*6920*/  FMUL.FTZ R12, R37, R219 ;  /* 0x000000db250c7220 */ /* 0x000fe20000410000 */
[----:B------:R-:W-:Y:S01]  /*6930*/  F2FP.F16.F32.PACK_AB R39, R40, R23 ;  /* 0x000000172827723e */ /* 0x000fe200000000ff */
[----:B------:R-:W-:Y:S01]  /*6940*/  FMUL.FTZ R222, R31, R222 ;  /* 0x000000de1fde7220 */ /* 0x000fe20000410000 */
[----:B-1----:R-:W-:Y:S01]  /*6950*/  F2FP.F16.F32.PACK_AB R8, R10, R13 ;  /* 0x0000000d0a08723e */ /* 0x002fe200000000ff */
[----:B------:R-:W-:Y:S01]  /*6960*/  FMUL.FTZ R13, R30, R20 ;  /* 0x000000141e0d7220 */ /* 0x000fe20000410000 */
[----:B------:R-:W-:-:S02]  /*6970*/  F2FP.F16.F32.PACK_AB R9, R37, R36 ;  /* 0x000000242509723e */ /* 0x000fc400000000ff */
[----:B------:R-:W-:Y:S02]  /*6980*/  F2FP.F16.F32.PACK_AB R10, R6, R11 ;  /* 0x0000000b060a723e */ /* 0x000fe400000000ff */
[----:B------:R-:W-:Y:S01]  /*6990*/  F2FP.F16.F32.PACK_AB R11, R30, R31 ;  /* 0x0000001f1e0b723e */ /* 0x000fe200000000ff */
[----:B------:R1:W-:Y:S01]  /*69a0*/  STSM.16.M88.2 [R0+0x2dd00], R8 ;  /* 0x02dd000800007844 */ /* 0x0003e20000000100 */
[----:B------:R-:W-:Y:S02]  /*69b0*/  SHF.R.U32.HI R6, RZ, 0x4, R22 ;  /* 0x00000004ff067819 */ /* 0x000fe40000011616 */
[----:B------:R-:W-:Y:S01]  /*69c0*/  F2FP.F16.F32.PACK_AB R20, R34, R35 ;  /* 0x000000232214723e */ /* 0x000fe200000000ff */
[----:B------:R-:W-:Y:S01]  /*69d0*/  STSM.16.M88.2 [R0+0x2e500], R10 ;  /* 0x02e5000a00007844 */ /* 0x000fe20000000100 */
[----:B------:R-:W-:Y:S02]  /*69e0*/  LOP3.LUT R23, R6, 0x3fff, RZ, 0xc0, !PT ;  /* 0x00003fff06177812 */ /* 0x000fe400078ec0ff */
[----:B------:R-:W-:Y:S01]  /*69f0*/  F2FP.F16.F32.PACK_AB R21, R44, R21 ;  /* 0x000000152c15723e */ /* 0x000fe200000000ff */
[----:B------:R-:W-:Y:S01]  /*6a00*/  @!PT LDS RZ, [RZ] ;  /* 0x00000000fffff984 */ /* 0x000fe20000000800 */
[----:B------:R-:W-:Y:S01]  /*6a10*/  @!PT LDS RZ, [RZ] ;  /* 0x00000000fffff984 */ /* 0x000fe20000000800 */
[----:B------:R-:W-:Y:S01]  /*6a20*/  @!PT LDS RZ, [RZ] ;  /* 0x00000000fffff984 */ /* 0x000fe20000000800 */
[----:B------:R-:W-:Y:S01]  /*6a30*/  @!PT LDS RZ, [RZ] ;  /* 0x00000000fffff984 */ /* 0x000fe20000000800 */
[----:B------:R2:W-:Y:S06]  /*6a40*/  MEMBAR.ALL.CTA ;  /* 0x0000000000007992 */ /* 0x0005ec0000008000 */
[----:B--2---:R-:W2:Y:S01]  /*6a50*/  FENCE.VIEW.ASYNC.S ;  /* 0x00000000000073c6 */ /* 0x004ea20000000000 */
[----:B------:R-:W-:Y:S01]  /*6a60*/  F2FP.F16.F32.PACK_AB R32, R32, R33 ;  /* 0x000000212020723e */ /* 0x000fe200000000ff */
[----:B------:R-:W-:Y:S01]  /*6a70*/  VIADD R6, R23, 0x80 ;  /* 0x0000008017067836 */ /* 0x000fe20000000000 */
[----:B------:R-:W-:-:S02]  /*6a80*/  F2FP.F16.F32.PACK_AB R33, R42, R43 ;  /* 0x0000002b2a21723e */ /* 0x000fc400000000ff */
[----:B------:R-:W-:Y:S02]  /*6a90*/  R2UR UR56, R23 ;  /* 0x00000000173872ca */ /* 0x000fe400000e0000 */
[----:B------:R-:W-:Y:S01]  /*6aa0*/  F2FP.F16.F32.PACK_AB R40, R217, R216 ;  /* 0x000000d8d928723e */ /* 0x000fe200000000ff */
[----:B------:R-:W-:Y:S01]  /*6ab0*/  VIADD R217, R23, 0x500 ;  /* 0x0000050017d97836 */ /* 0x000fe20000000000 */
[----:B------:R-:W-:Y:S02]  /*6ac0*/  F2FP.F16.F32.PACK_AB R41, R12, R41 ;  /* 0x000000290c29723e */ /* 0x000fe400000000ff */
[----:B------:R-:W-:Y:S02]  /*6ad0*/  F2FP.F16.F32.PACK_AB R12, R221, R220 ;  /* 0x000000dcdd0c723e */ /* 0x000fe400000000ff */
[----:B------:R-:W-:Y:S02]  /*6ae0*/  F2FP.F16.F32.PACK_AB R13, R13, R222 ;  /* 0x000000de0d0d723e */ /* 0x000fe400000000ff */
[----:B------:R-:W-:Y:S01]  /*6af0*/  R2UR UR48, R6 ;  /* 0x00000000063072ca */ /* 0x000fe200000e0000 */
[C---:B------:R-:W-:Y:S01]  /*6b00*/  VIADD R6, R23.reuse, 0x100 ;  /* 0x0000010017067836 */ /* 0x040fe20000000000 */
[----:B-1----:R-:W-:Y:S01]  /*6b10*/  MOV R8, UR31 ;  /* 0x0000001f00087c02 */ /* 0x002fe20008000f00 */
[----:B------:R-:W-:Y:S01]  /*6b20*/  UMOV UR20, UR56 ;  /* 0x0000003800147c82 */ /* 0x000fe20008000000 */
[----:B------:R-:W-:Y:S01]  /*6b30*/  UMOV UR12, UR56 ;  /* 0x00000038000c7c82 */ /* 0x000fe20008000000 */
[----:B------:R-:W-:Y:S01]  /*6b40*/  UMOV UR16, UR56 ;  /* 0x0000003800107c82 */ /* 0x000fe20008000000 */
[----:B------:R-:W-:Y:S01]  /*6b50*/  R2UR UR28, R6 ;  /* 0x00000000061c72ca */ /* 0x000fe200000e0000 */
[----:B------:R-:W-:Y:S01]  /*6b60*/  VIADD R6, R23, 0x180 ;  /* 0x0000018017067836 */ /* 0x000fe20000000000 */
[----:B------:R-:W-:Y:S01]  /*6b70*/  MOV R9, UR30 ;  /* 0x0000001e00097c02 */ /* 0x000fe20008000f00 */
[----:B--2---:R-:W-:Y:S06]  /*6b80*/  BAR.SYNC.DEFER_BLOCKING 0x9, 0x100 ;  /* 0x0244000000007b1d */ /* 0x004fec0000010000 */
[----:B------:R-:W-:Y:S01]  /*6b90*/  UMOV UR52, UR48 ;  /* 0x0000003000347c82 */ /* 0x000fe20008000000 */
[----:B------:R-:W-:-:S03]  /*6ba0*/  UMOV UR44, UR48 ;  /* 0x00000030002c7c82 */ /* 0x000fc60008000000 */
[----:B------:R-:W-:Y:S01]  /*6bb0*/  UMOV UR40, UR28 ;  /* 0x0000001c00287c82 */ /* 0x000fe20008000000 */
[----:B------:R-:W-:Y:S01]  /*6bc0*/  UMOV UR36, UR28 ;  /* 0x0000001c00247c82 */ /* 0x000fe20008000000 */
[----:B------:R-:W-:Y:S01]  /*6bd0*/  UMOV UR32, UR28 ;  /* 0x0000001c00207c82 */ /* 0x000fe20008000000 */
[----:B------:R-:W-:Y:S01]  /*6be0*/  UMOV UR24, UR28 ;  /* 0x0000001c00187c82 */ /* 0x000fe20008000000 */
[----:B------:R-:W-:Y:S04]  /*6bf0*/  STSM.16.M88.2 [R0+0x2ed00], R38 ;  /* 0x02ed002600007844 */ /* 0x000fe80000000100 */
[----:B------:R1:W-:Y:S04]  /*6c00*/  STSM.16.M88.2 [R0+0x2f500], R20 ;  /* 0x02f5001400007844 */ /* 0x0003e80000000100 */
[----:B------:R-:W-:Y:S04]  /*6c10*/  STSM.16.M88.2 [R0+0x2fd00], R32 ;  /* 0x02fd002000007844 */ /* 0x000fe80000000100 */
[----:B------:R2:W-:Y:S04]  /*6c20*/  STSM.16.M88.2 [R0+0x30500], R40 ;  /* 0x0305002800007844 */ /* 0x0005e80000000100 */
[----:B------:R3:W-:Y:S01]  /*6c30*/  STSM.16.M88.2 [R0+0x30d00], R12 ;  /* 0x030d000c00007844 */ /* 0x0007e20000000100 */
[----:B------:R-:W-:-:S06]  /*6c40*/  WARPGROUP.ARRIVE ;  /* 0x00000000000079c5 */ /* 0x000fcc0000000000 */
[----:B------:R-:W-:Y:S03]  /*6c50*/  HGMMA.64x16x16.F32 R56, gdesc[UR56].tnspA.tnspB, R56, gsb0 ;  /* 0x60200000383879f0 */ /* 0x000fe60008000838 */
[----:B------:R-:W-:Y:S02]  /*6c60*/  WARPGROUP.DEPBAR.LE gsb0, 0x0 ;  /* 0x00008000000079c5 */ /* 0x000fe40000010000 */
[----:B------:R-:W-:-:S06]  /*6c70*/  WARPGROUP.ARRIVE ;  /* 0x00000000000079c5 */ /* 0x000fcc0000000000 */
[----:B------:R-:W-:Y:S01]  /*6c80*/  HGMMA.64x16x16.F32 R72, gdesc[UR20].tnspA.tnspB, R72, gsb0 ;  /* 0x60200000144879f0 */ /* 0x000fe20008000848 */
[----:B------:R-:W-:Y:S01]  /*6c90*/  UMOV UR20, UR48 ;  /* 0x0000003000147c82 */ /* 0x000fe20008000000 */
[----:B------:R-:W-:Y:S01]  /*6ca0*/  UMOV UR21, UR49 ;  /* 0x0000003100157c82 */ /* 0x000fe20008000000 */
[----:B------:R-:W-:Y:S01]  /*6cb0*/  UMOV UR23, 0x40 ;  /* 0x0000004000177882 */ /* 0x000fe20000000000 */
[----:B------:R-:W-:Y:S02]  /*6cc0*/  WARPGROUP.DEPBAR.LE gsb0, 0x0 ;  /* 0x00008000000079c5 */ /* 0x000fe40000010000 */
[----:B------:R-:W-:-:S06]  /*6cd0*/  WARPGROUP.ARRIVE ;  /* 0x00000000000079c5 */ /* 0x000fcc0000000000 */
[----:B------:R-:W-:Y:S01]  /*6ce0*/  HGMMA.64x16x16.F32 R88, gdesc[UR12].tnspA.tnspB, R88, gsb0 ;  /* 0x602000000c5879f0 */ /* 0x000fe20008000858 */
[----:B------:R-:W-:Y:S01]  /*6cf0*/  UMOV UR12, UR14 ;  /* 0x0000000e000c7c82 */ /* 0x000fe20008000000 */
[----:B------:R-:W-:Y:S01]  /*6d00*/  UMOV UR13, UR15 ;  /* 0x0000000f000d7c82 */ /* 0x000fe20008000000 */
[----:B------:R-:W-:Y:S01]  /*6d10*/  UMOV UR14, UR18 ;  /* 0x00000012000e7c82 */ /* 0x000fe20008000000 */
[----:B------:R-:W-:Y:S01]  /*6d20*/  UMOV UR15, UR19 ;  /* 0x00000013000f7c82 */ /* 0x000fe20008000000 */
[----:B------:R-:W-:Y:S02]  /*6d30*/  WARPGROUP.DEPBAR.LE gsb0, 0x0 ;  /* 0x00008000000079c5 */ /* 0x000fe40000010000 */
[----:B------:R-:W-:-:S06]  /*6d40*/  WARPGROUP.ARRIVE ;  /* 0x00000000000079c5 */ /* 0x000fcc0000000000 */
[----:B------:R-:W-:Y:S01]  /*6d50*/  HGMMA.64x16x16.F32 R104, gdesc[UR16].tnspA.tnspB, R104, gsb0 ;  /* 0x60200000106879f0 */ /* 0x000fe20008000868 */
[----:B------:R-:W-:Y:S01]  /*6d60*/  UMOV UR16, UR56 ;  /* 0x0000003800107c82 */ /* 0x000fe20008000000 */
[----:B------:R-:W-:Y:S01]  /*6d70*/  UMOV UR17, UR57 ;  /* 0x0000003900117c82 */ /* 0x000fe20008000000 */
[----:B------:R-:W-:Y:S01]  /*6d80*/  UMOV UR18, UR6 ;  /* 0x0000000600127c82 */ /* 0x000fe20008000000 */
[----:B------:R-:W-:Y:S01]  /*6d90*/  UMOV UR19, 0x40 ;  /* 0x0000004000137882 */ /* 0x000fe20000000000 */
[----:B------:R-:W-:Y:S01]  /*6da0*/  UMOV UR10, UR18 ;  /* 0x00000012000a7c82 */ /* 0x000fe20008000000 */
[----:B------:R-:W-:Y:S01]  /*6db0*/  UMOV UR11, UR19 ;  /* 0x00000013000b7c82 */ /* 0x000fe20008000000 */
[----:B------:R-:W-:Y:S01]  /*6dc0*/  UIADD3 UR6, UR4, 0x110, URZ ;  /* 0x0000011004067890 */ /* 0x000fe2000fffe03f */
[----:B------:R-:W-:-:S06]  /*6dd0*/  UMOV UR57, UR23 ;  /* 0x0000001700397c82 */ /* 0x000fcc0008000000 */
[----:B------:R-:W-:Y:S01]  /*6de0*/  UMOV UR22, UR6 ;  /* 0x0000000600167c82 */ /* 0x000fe20008000000 */
[----:B------:R-:W-:Y:S01]  /*6df0*/  UIADD3 UR6, UR4, 0x230, URZ ;  /* 0x0000023004067890 */ /* 0x000fe2000fffe03f */
        /* <DEDUP_REMOVED lines=8> */
[----:B------:R-:W-:-:S04]  /*6e80*/  UIADD3 UR5, UR60, 0x2ed00, URZ ;  /* 0x0002ed003c057890 */ /* 0x000fc8000fffe03f */
[----:B------:R-:W-:Y:S01]  /*6e90*/  USHF.R.U32.HI UR5, URZ, 0x4, UR5 ;  /* 0x000000043f057899 */ /* 0x000fe20008011605 */
[----:B------:R-:W-:Y:S02]  /*6ea0*/  WARPGROUP.DEPBAR.LE gsb0, 0x0 ;  /* 0x00008000000079c5 */ /* 0x000fe40000010000 */
[----:B------:R-:W-:-:S06]  /*6eb0*/  WARPGROUP.ARRIVE ;  /* 0x00000000000079c5 */ /* 0x000fcc0000000000 */
[----:B------:R-:W-:Y:S01]  /*6ec0*/  HGMMA.64x16x16.F32 R56, gdesc[UR48].tnspA.tnspB, R56, gsb0 ;  /* 0x60200000303879f0 */ /* 0x000fe20008000838 */
[----:B------:R-:W-:Y:S01]  /*6ed0*/  UMOV UR48, UR10 ;  /* 0x0000000a00307c82 */ /* 0x000fe20008000000 */
[----:B------:R-:W-:Y:S01]  /*6ee0*/  UIADD3 UR10, UR4, 0xb0, URZ ;  /* 0x000000b0040a7890 */ /* 0x000fe2000fffe03f */
[----:B------:R-:W-:Y:S01]  /*6ef0*/  UMOV UR49, UR11 ;  /* 0x0000000b00317c82 */ /* 0x000fe20008000000 */
[----:B------:R-:W-:Y:S01]  /*6f00*/  UMOV UR11, 0x40 ;  /* 0x00000040000b7882 */ /* 0x000fe20000000000 */
        /* <DEDUP_REMOVED lines=10> */
[----:B------:R-:W-:Y:S01]  /*6fb0*/  UIADD3 UR22, UR4, 0x130, URZ ;  /* 0x0000013004167890 */ /* 0x000fe2000fffe03f */
[----:B------:R-:W-:Y:S01]  /*6fc0*/  UMOV UR23, 0x40 ;  /* 0x0000004000177882 */ /* 0x000fe20000000000 */
[----:B------:R-:W-:Y:S02]  /*6fd0*/  WARPGROUP.DEPBAR.LE gsb0, 0x0 ;  /* 0x00008000000079c5 */ /* 0x000fe40000010000 */
[----:B------:R-:W-:-:S06]  /*6fe0*/  WARPGROUP.ARRIVE ;  /* 0x00000000000079c5 */ /* 0x000fcc0000000000 */
[----:B------:R-:W-:Y:S01]  /*6ff0*/  HGMMA.64x16x16.F32 R104, gdesc[UR52].tnspA.tnspB, R104, gsb0 ;  /* 0x60200000346879f0 */ /* 0x000fe20008000868 */
[----:B------:R-:W-:Y:S01]  /*7000*/  UMOV UR52, UR16 ;  /* 0x0000001000347c82 */ /* 0x000fe20008000000 */
[----:B------:R-:W-:Y:S01]  /*7010*/  UMOV UR53, UR17 ;  /* 0x0000001100357c82 */ /* 0x000fe20008000000 */
        /* <DEDUP_REMOVED lines=10> */
[----:B------:R-:W-:Y:S01]  /*70c0*/  UMOV UR29, 0x40000040 ;  /* 0x40000040001d7882 */ /* 0x000fe20000000000 */
[----:B------:R-:W-:Y:S02]  /*70d0*/  UMOV UR31, 0x8 ;  /* 0x00000008001f7882 */ /* 0x000fe40000000000 */
[----:B-1----:R-:W-:Y:S01]  /*70e0*/  IMAD.U32 R21, RZ, RZ, UR31 ;  /* 0x0000001fff157e24 */ /* 0x002fe2000f8e00ff */
[----:B------:R-:W-:Y:S02]  /*70f0*/  WARPGROUP.DEPBAR.LE gsb0, 0x0 ;  /* 0x00008000000079c5 */ /* 0x000fe40000010000 */
[----:B------:R-:W-:-:S06]  /*7100*/  WARPGROUP.ARRIVE ;  /* 0x00000000000079c5 */ /* 0x000fcc0000000000 */
[----:B------:R-:W-:Y:S01]  /*7110*/  HGMMA.64x16x16.F32 R72, gdesc[UR40].tnspA.tnspB, R72, gsb0 ;  /* 0x60200000284879f0 */ /* 0x000fe20008000848 */
[----:B------:R-:W-:Y:S01]  /*7120*/  UMOV UR40, UR12 ;  /* 0x0000000c00287c82 */ /* 0x000fe20008000000 */
[----:B------:R-:W-:Y:S01]  /*7130*/  R2UR UR12, R6 ;  /* 0x00000000060c72ca */ /* 0x000fe200000e0000 */
[----:B------:R-:W-:Y:S01]  /*7140*/  UMOV UR41, UR13 ;  /* 0x0000000d00297c82 */ /* 0x000fe20008000000 */
[----:B------:R-:W-:Y:S01]  /*7150*/  UMOV UR13, 0x40000040 ;  /* 0x40000040000d7882 */ /* 0x000fe20000000000 */
[----:B------:R-:W-:Y:S01]  /*7160*/  VIADD R6, R5, 0x80 ;  /* 0x0000008005067836 */ /* 0x000fe20000000000 */
[----:B------:R-:W-:Y:S01]  /*7170*/  UMOV UR21, UR13 ;  /* 0x0000000d00157c82 */ /* 0x000fe20008000000 */
[----:B------:R-:W-:-:S08]  /*7180*/  UMOV UR17, UR13 ;  /* 0x0000000d00117c82 */ /* 0x000fd00008000000 */
        /* <DEDUP_REMOVED lines=23> */
[----:B------:R-:W-:Y:S01]  /*7300*/  UMOV UR57, 0x40000040 ;  /* 0x4000004000397882 */ /* 0x000fe20000000000 */
[----:B------:R-:W-:-:S02]  /*7310*/  WARPGROUP.DEPBAR.LE gsb0, 0x0 ;  /* 0x00008000000079c5 */ /* 0x000fc40000010000 */
[----:B------:R-:W-:-:S06]  /*7320*/  WARPGROUP.ARRIVE ;  /* 0x00000000000079c5 */ /* 0x000fcc0000000000 */
[----:B------:R-:W-:Y:S01]  /*7330*/  HGMMA.64x16x16.F32 R120, gdesc[UR24].tnspA.tnspB, R120, gsb0 ;  /* 0x60200000187879f0 */ /* 0x000fe20008000878 */
[----:B------:R-:W-:Y:S01]  /*7340*/  ULOP3.LUT UR25, UR5, 0x3fff, URZ, 0xc0, !UPT ;  /* 0x00003fff05197892 */ /* 0x000fe2000f8ec03f */
[----:B------:R-:W-:-:S03]  /*7350*/  R2UR UR5, R5 ;  /* 0x00000000050572ca */ /* 0x000fc600000e0000 */
[----:B------:R-:W-:-:S07]  /*7360*/  ULOP3.LUT UR24, UR25, 0x400000, URZ, 0xfc, !UPT ;  /* 0x0040000019187892 */ /* 0x000fce000f8efc3f */
[----:B------:R-:W-:Y:S02]  /*7370*/  UMOV UR30, UR24 ;  /* 0x00000018001e7c82 */ /* 0x000fe40008000000 */
[----:B------:R-:W-:Y:S01]  /*7380*/  IMAD.U32 R20, RZ, RZ, UR30 ;  /* 0x0000001eff147e24 */ /* 0x000fe2000f8e00ff */
[----:B------:R-:W-:Y:S01]  /*7390*/  UMOV UR28, UR5 ;  /* 0x00000005001c7c82 */ /* 0x000fe20008000000 */
[----:B------:R-:W-:Y:S01]  /*73a0*/  UMOV UR5, UR13 ;  /* 0x0000000d00057c82 */ /* 0x000fe20008000000 */
[----:B------:R-:W-:Y:S02]  /*73b0*/  WARPGROUP.DEPBAR.LE gsb0, 0x0 ;  /* 0x00008000000079c5 */ /* 0x000fe40000010000 */
[----:B------:R-:W-:-:S06]  /*73c0*/  WARPGROUP.ARRIVE ;  /* 0x00000000000079c5 */ /* 0x000fcc0000000000 */
[----:B------:R-:W-:Y:S03]  /*73d0*/  HGMMA.64x16x16.F32 R56, gdesc[UR12].tnspA.tnspB, R56, gsb0 ;  /* 0x602000000c3879f0 */ /* 0x000fe60008000838 */
[----:B------:R-:W-:Y:S02]  /*73e0*/  WARPGROUP.DEPBAR.LE gsb0, 0x0 ;  /* 0x00008000000079c5 */ /* 0x000fe40000010000 */
[----:B------:R-:W-:-:S06]  /*73f0*/  WARPGROUP.ARRIVE ;  /* 0x00000000000079c5 */ /* 0x000fcc0000000000 */
[----:B------:R-:W-:Y:S01]  /*7400*/  HGMMA.64x16x16.F32 R72, gdesc[UR8].tnspA.tnspB, R72, gsb0 ;  /* 0x60200000084879f0 */ /* 0x000fe20008000848 */
[----:B------:R-:W-:Y:S01]  /*7410*/  UMOV UR13, 0x40000040 ;  /* 0x40000040000d7882 */ /* 0x000fe20000000000 */
[----:B------:R-:W-:Y:S01]  /*7420*/  ULDC.64 UR8, c[0x0][0x208] ;  /* 0x0000820000087ab9 */ /* 0x000fe20000000a00 */
[----:B------:R-:W-:Y:S02]  /*7430*/  WARPGROUP.DEPBAR.LE gsb0, 0x0 ;  /* 0x00008000000079c5 */ /* 0x000fe40000010000 */
[----:B------:R-:W-:-:S06]  /*7440*/  WARPGROUP.ARRIVE ;  /* 0x00000000000079c5 */ /* 0x000fcc0000000000 */
[----:B------:R-:W-:Y:S03]  /*7450*/  HGMMA.64x16x16.F32 R88, gdesc[UR20].tnspA.tnspB, R88, gsb0 ;  /* 0x60200000145879f0 */ /* 0x000fe60008000858 */
[----:B------:R-:W-:Y:S02]  /*7460*/  WARPGROUP.DEPBAR.LE gsb0, 0x0 ;  /* 0x00008000000079c5 */ /* 0x000fe40000010000 */
[----:B------:R-:W-:-:S06]  /*7470*/  WARPGROUP.ARRIVE ;  /* 0x00000000000079c5 */ /* 0x000fcc0000000000 */
[----:B------:R-:W-:Y:S03]  /*7480*/  HGMMA.64x16x16.F32 R104, gdesc[UR16].tnspA.tnspB, R104, gsb0 ;  /* 0x60200000106879f0 */ /* 0x000fe60008000868 */
[----:B------:R-:W-:Y:S02]  /*7490*/  WARPGROUP.DEPBAR.LE gsb0, 0x0 ;  /* 0x00008000000079c5 */ /* 0x000fe40000010000 */
[----:B------:R-:W-:-:S06]  /*74a0*/  WARPGROUP.ARRIVE ;  /* 0x00000000000079c5 */ /* 0x000fcc0000000000 */
[----:B------:R-:W-:Y:S01]  /*74b0*/  HGMMA.64x16x16.F32 R120, gdesc[UR4].tnspA.tnspB, R120, gsb0 ;  /* 0x60200000047879f0 */ /* 0x000fe20008000878 */
[----:B------:R-:W-:Y:S01]  /*74c0*/  R2UR UR5, R6 ;  /* 0x00000000060572ca */ /* 0x000fe200000e0000 */
[----:B------:R-:W-:Y:S01]  /*74d0*/  UIADD3 UR4, UR24, 0x80, URZ ;  /* 0x0000008018047890 */ /* 0x000fe2000fffe03f */
[----:B------:R-:W-:Y:S01]  /*74e0*/  VIADD R6, R5, 0x100 ;  /* 0x0000010005067836 */ /* 0x000fe20000000000 */
[----:B------:R-:W-:Y:S02]  /*74f0*/  WARPGROUP.DEPBAR.LE gsb0, 0x0 ;  /* 0x00008000000079c5 */ /* 0x000fe40000010000 */
[----:B------:R-:W-:Y:S01]  /*7500*/  @!PT LDS RZ, [RZ] ;  /* 0x00000000fffff984 */ /* 0x000fe20000000800 */
[----:B------:R-:W-:Y:S01]  /*7510*/  @!PT LDS RZ, [RZ] ;  /* 0x00000000fffff984 */ /* 0x000fe20000000800 */
[----:B------:R-:W-:Y:S01]  /*7520*/  @!PT LDS RZ, [RZ] ;  /* 0x00000000fffff984 */ /* 0x000fe20000000800 */
[----:B------:R-:W-:Y:S01]  /*7530*/  @!PT LDS RZ, [RZ] ;  /* 0x00000000fffff984 */ /* 0x000fe20000000800 */
[----:B------:R1:W-:Y:S06]  /*7540*/  MEMBAR.ALL.CTA ;  /* 0x0000000000007992 */ /* 0x0003ec0000008000 */
[----:B-1----:R-:W1:Y:S02]  /*7550*/  FENCE.VIEW.ASYNC.S ;  /* 0x00000000000073c6 */ /* 0x002e640000000000 */
[----:B-1----:R-:W-:Y:S06]  /*7560*/  BAR.SYNC.DEFER_BLOCKING 0x9, 0x100 ;  /* 0x0244000000007b1d */ /* 0x002fec0000010000 */
[----:B--2---:R-:W-:-:S06]  /*7570*/  WARPGROUP.ARRIVE ;  /* 0x00000000000079c5 */ /* 0x004fcc0000000000 */
[----:B------:R-:W-:Y:S01]  /*7580*/  HGMMA.64x64x16.F32 R24, gdesc[UR28].tnspA, RZ, !UPT, gsb0 ;  /* 0x20e000001c1879f0 */ /* 0x000fe2000c0008ff */
[----:B------:R-:W-:Y:S01]  /*7590*/  UMOV UR28, UR5 ;  /* 0x00000005001c7c82 */ /* 0x000fe20008000000 */
[----:B------:R-:W-:Y:S01]  /*75a0*/  UMOV UR29, 0x40000040 ;  /* 0x40000040001d7882 */ /* 0x000fe20000000000 */
[----:B------:R-:W-:Y:S01]  /*75b0*/  UMOV UR30, UR4 ;  /* 0x00000004001e7c82 */ /* 0x000fe20008000000 */
[----:B------:R-:W-:Y:S01]  /*75c0*/  UMOV UR31, 0x8 ;  /* 0x00000008001f7882 */ /* 0x000fe20000000000 */
[----:B------:R-:W-:Y:S01]  /*75d0*/  R2UR UR5, R6 ;  /* 0x00000000060572ca */ /* 0x000fe200000e0000 */
[----:B------:R-:W-:Y:S01]  /*75e0*/  UIADD3 UR4, UR24, 0x100, URZ ;  /* 0x0000010018047890 */ /* 0x000fe2000fffe03f */
[----:B------:R-:W-:Y:S02]  /*75f0*/  IMAD.U32 R14, RZ, RZ, UR30 ;  /* 0x0000001eff0e7e24 */ /* 0x000fe4000f8e00ff */
[----:B------:R-:W-:Y:S02]  /*7600*/  IMAD.U32 R15, RZ, RZ, UR31 ;  /* 0x0000001fff0f7e24 */ /* 0x000fe4000f8e00ff */
[----:B------:R-:W-:Y:S01]  /*7610*/  VIADD R6, R5, 0x180 ;  /* 0x0000018005067836 */ /* 0x000fe20000000000 */
[----:B------:R-:W-:-:S02]  /*7620*/  WARPGROUP.DEPBAR.LE gsb0, 0x0 ;  /* 0x00008000000079c5 */ /* 0x000fc40000010000 */
[----:B------:R-:W-:-:S06]  /*7630*/  WARPGROUP.ARRIVE ;  /* 0x00000000000079c5 */ /* 0x000fcc0000000000 */
[----:B------:R-:W-:Y:S01]  /*7640*/  HGMMA.64x64x16.F32 R24, gdesc[UR28].tnspA, R24, gsb0 ;  /* 0x20e000001c1879f0 */ /* 0x000fe20008000818 */
[----:B------:R-:W-:Y:S01]  /*7650*/  UMOV UR28, UR5 ;  /* 0x00000005001c7c82 */ /* 0x000fe20008000000 */
[----:B------:R-:W-:Y:S01]  /*7660*/  UMOV UR29, 0x40000040 ;  /* 0x40000040001d7882 */ /* 0x000fe20000000000 */
[----:B------:R-:W-:Y:S01]  /*7670*/  UMOV UR30, UR4 ;  /* 0x00000004001e7c82 */ /* 0x000fe20008000000 */
[----:B------:R-:W-:Y:S01]  /*7680*/  UMOV UR31, 0x8 ;  /* 0x00000008001f7882 */ /* 0x000fe20000000000 */
[----:B------:R-:W-:Y:S01]  /*7690*/  R2UR UR5, R6 ;  /* 0x00000000060572ca */ /* 0x000fe200000e0000 */
[----:B------:R-:W-:Y:S01]  /*76a0*/  UIADD3 UR4, UR24, 0x180, URZ ;  /* 0x0000018018047890 */ /* 0x000fe2000fffe03f */
[----:B---3--:R-:W-:Y:S02]  /*76b0*/  IMAD.U32 R12, RZ, RZ, UR30 ;  /* 0x0000001eff0c7e24 */ /* 0x008fe4000f8e00ff */
        /* <DEDUP_REMOVED lines=13> */
[----:B------:R-:W-:-:S05]  /*7790*/  VIADD R6, R23, 0x400 ;  /* 0x0000040017067836 */ /* 0x000fca0000000000 */
[----:B------:R-:W-:Y:S01]  /*77a0*/  R2UR UR56, R6 ;  /* 0x00000000063872ca */ /* 0x000fe200000e0000 */
[----:B------:R-:W-:Y:S02]  /*77b0*/  WARPGROUP.DEPBAR.LE gsb0, 0x0 ;  /* 0x00008000000079c5 */ /* 0x000fe40000010000 */
[----:B------:R-:W-:-:S06]  /*77c0*/  WARPGROUP.ARRIVE ;  /* 0x00000000000079c5 */ /* 0x000fcc0000000000 */
[----:B------:R-:W-:Y:S01]  /*77d0*/  HGMMA.64x64x16.F32 R24, gdesc[UR28].tnspA, R24, gsb0 ;  /* 0x20e000001c1879f0 */ /* 0x000fe20008000818 */
[----:B------:R-:W-:Y:S01]  /*77e0*/  UMOV UR28, UR5 ;  /* 0x00000005001c7c82 */ /* 0x000fe20008000000 */
[----:B------:R-:W-:Y:S01]  /*77f0*/  UMOV UR29, 0x40000040 ;  /* 0x40000040001d7882 */ /* 0x000fe20000000000 */
[----:B------:R-:W-:Y:S01]  /*7800*/  UMOV UR30, UR4 ;  /* 0x00000004001e7c82 */ /* 0x000fe20008000000 */
[----:B------:R-:W-:Y:S01]  /*7810*/  UMOV UR31, 0x8 ;  /* 0x00000008001f7882 */ /* 0x000fe20000000000 */
[----:B------:R-:W-:Y:S01]  /*7820*/  IMAD.U32 R6, RZ, RZ, UR30 ;  /* 0x0000001eff067e24 */ /* 0x000fe2000f8e00ff */
[----:B------:R-:W-:Y:S01]  /*7830*/  ULDC.64 UR4, c[0x0][0x2c0] ;  /* 0x0000b00000047ab9 */ /* 0x000fe20000000a00 */
[----:B------:R-:W-:Y:S01]  /*7840*/  IMAD.U32 R7, RZ, RZ, UR31 ;  /* 0x0000001fff077e24 */ /* 0x000fe2000f8e00ff */
[----:B------:R-:W-:Y:S02]  /*7850*/  WARPGROUP.DEPBAR.LE gsb0, 0x0 ;  /* 0x00008000000079c5 */ /* 0x000fe40000010000 */
[----:B------:R-:W-:-:S06]  /*7860*/  WARPGROUP.ARRIVE ;  /* 0x00000000000079c5 */ /* 0x000fcc0000000000 */
[----:B------:R-:W-:Y:S01]  /*7870*/  HGMMA.64x64x16.F32 R24, gdesc[UR28].tnspA, R24, gsb0 ;  /* 0x20e000001c1879f0 */ /* 0x000fe20008000818 */
[----:B------:R-:W-:Y:S01]  /*7880*/  R2UR UR31, R8 ;  /* 0x00000000081f72ca */ /* 0x000fe200000e0000 */
[----:B------:R-:W-:Y:S01]  /*7890*/  VIADD R8, R23, 0x480 ;  /* 0x0000048017087836 */ /* 0x000fe20000000000 */
[----:B------:R-:W-:Y:S02]  /*78a0*/  R2UR UR30, R9 ;  /* 0x00000000091e72ca */ /* 0x000fe400000e0000 */
[----:B------:R-:W-:Y:S01]  /*78b0*/  R2UR UR28, R217 ;  /* 0x00000000d91c72ca */ /* 0x000fe200000e0000 */
[----:B------:R-:W-:Y:S02]  /*78c0*/  WARPGROUP.DEPBAR.LE gsb0, 0x0 ;  /* 0x00008000000079c5 */ /* 0x000fe40000010000 */
[----:B------:R-:W-:Y:S01]  /*78d0*/  WARPGROUP.ARRIVE ;  /* 0x00000000000079c5 */ /* 0x000fe20000000000 */
[----:B------:R-:W-:Y:S01]  /*78e0*/  UMOV UR29, 0x40000040 ;  /* 0x40000040001d7882 */ /* 0x000fe20000000000 */
[----:B------:R-:W-:-:S02]  /*78f0*/  VIADD R23, R23, 0x580 ;  /* 0x0000058017177836 */ /* 0x000fc40000000000 */
[----:B------:R-:W-:Y:S02]  /*7900*/  IMAD.SHL.U32 R9, R16, 0x4000, RZ ;  /* 0x0000400010097824 */ /* 0x000fe400078e00ff */
[----:B------:R-:W-:Y:S01]  /*7910*/  HGMMA.64x16x16.F32 R64, gdesc[UR56].tnspA.tnspB, R64, gsb0 ;  /* 0x60200000384079f0 */ /* 0x000fe20008000840 */
[----:B------:R-:W-:Y:S01]  /*7920*/  UMOV UR58, UR32 ;  /* 0x00000020003a7c82 */ /* 0x000fe20008000000 */
[----:B------:R-:W-:Y:S01]  /*7930*/  UMOV UR59, UR33 ;  /* 0x00000021003b7c82 */ /* 0x000fe20008000000 */
[----:B------:R-:W-:Y:S02]  /*7940*/  R2UR UR12, R23 ;  /* 0x00000000170c72ca */ /* 0x000fe400000e0000 */
[C---:B------:R-:W-:Y:S01]  /*7950*/  IADD3 R216, P1, R9.reuse, R230, RZ ;  /* 0x000000e609d87210 */ /* 0x040fe20007f3e0ff */
[----:B------:R-:W-:Y:S02]  /*7960*/  WARPGROUP.DEPBAR.LE gsb0, 0x0 ;  /* 0x00008000000079c5 */ /* 0x000fe40000010000 */
[----:B------:R-:W-:Y:S01]  /*7970*/  WARPGROUP.ARRIVE ;  /* 0x00000000000079c5 */ /* 0x000fe20000000000 */
[----:B------:R-:W-:Y:S01]  /*7980*/  UMOV UR32, UR28 ;  /* 0x0000001c00207c82 */ /* 0x000fe20008000000 */
[----:B------:R-:W-:Y:S01]  /*7990*/  UMOV UR33, UR29 ;  /* 0x0000001d00217c82 */ /* 0x000fe20008000000 */
[----:B------:R-:W-:-:S03]  /*79a0*/  LEA.HI.X.SX32 R9, R9, R232, 0x1, P1 ;  /* 0x000000e809097211 */ /* 0x000fc600008f0eff */
[----:B------:R-:W-:Y:S01]  /*79b0*/  HGMMA.64x16x16.F32 R80, gdesc[UR56].tnspA.tnspB, R80, gsb0 ;  /* 0x60200000385079f0 */ /* 0x000fe20008000850 */
[----:B------:R-:W-:Y:S01]  /*79c0*/  UMOV UR58, UR36 ;  /* 0x00000024003a7c82 */ /* 0x000fe20008000000 */
[----:B------:R-:W-:Y:S01]  /*79d0*/  UMOV UR59, UR37 ;  /* 0x00000025003b7c82 */ /* 0x000fe20008000000 */
        /* <DEDUP_REMOVED lines=10> */
[----:B------:R-:W-:Y:S01]  /*7a80*/  R2UR UR48, R8 ;  /* 0x00000000083072ca */ /* 0x000fe200000e0000 */
[----:B------:R-:W-:Y:S01]  /*7a90*/  UMOV UR49, 0x40000040 ;  /* 0x4000004000317882 */ /* 0x000fe20000000000 */
[----:B------:R-:W-:Y:S01]  /*7aa0*/  UMOV UR40, UR28 ;  /* 0x0000001c00287c82 */ /* 0x000fe20008000000 */
[----:B------:R-:W-:Y:S01]  /*7ab0*/  UMOV UR41, UR29 ;  /* 0x0000001d00297c82 */ /* 0x000fe20008000000 */
[----:B------:R-:W-:Y:S01]  /*7ac0*/  UMOV UR36, UR28 ;  /* 0x0000001c00247c82 */ /* 0x000fe20008000000 */
[----:B------:R-:W-:Y:S01]  /*7ad0*/  UMOV UR37, UR29 ;  /* 0x0000001d00257c82 */ /* 0x000fe20008000000 */
[----:B------:R-:W-:-:S04]  /*7ae0*/  LEA R8, P1, R216, UR4, 0x2 ;  /* 0x00000004d8087c11 */ /* 0x000fc8000f8210ff */
[----:B------:R-:W-:-:S05]  /*7af0*/  LEA.HI.X R9, R216, UR5, R9, 0x2, P1 ;  /* 0x00000005d8097c11 */ /* 0x000fca00088f1409 */
[----:B------:R1:W-:Y:S04]  /*7b00*/  REDG.E.ADD.F32x4.FTZ.RN.STRONG.GPU desc[UR8][R8.64], R24 ;  /* 0x00000018080079a6 */ /* 0x0003e8000c10f788 */
[----:B------:R2:W-:Y:S04]  /*7b10*/  REDG.E.ADD.F32x4.FTZ.RN.STRONG.GPU desc[UR8][R8.64+0x800], R28 ;  /* 0x0008001c080079a6 */ /* 0x0005e8000c10f788 */
[----:B------:R2:W-:Y:S04]  /*7b20*/  REDG.E.ADD.F32x4.FTZ.RN.STRONG.GPU desc[UR8][R8.64+0x1000], R32 ;  /* 0x00100020080079a6 */ /* 0x0005e8000c10f788 */
[----:B------:R2:W-:Y:S04]  /*7b30*/  REDG.E.ADD.F32x4.FTZ.RN.STRONG.GPU desc[UR8][R8.64+0x1800], R36 ;  /* 0x00180024080079a6 */ /* 0x0005e8000c10f788 */
[----:B------:R2:W-:Y:S04]  /*7b40*/  REDG.E.ADD.F32x4.FTZ.RN.STRONG.GPU desc[UR8][R8.64+0x2000], R40 ;  /* 0x00200028080079a6 */ /* 0x0005e8000c10f788 */
[----:B------:R2:W-:Y:S04]  /*7b50*/  REDG.E.ADD.F32x4.FTZ.RN.STRONG.GPU desc[UR8][R8.64+0x2800], R44 ;  /* 0x0028002c080079a6 */ /* 0x0005e8000c10f788 */
[----:B------:R2:W-:Y:S04]  /*7b60*/  REDG.E.ADD.F32x4.FTZ.RN.STRONG.GPU desc[UR8][R8.64+0x3000], R48 ;  /* 0x00300030080079a6 */ /* 0x0005e8000c10f788 */
[----:B------:R2:W-:Y:S01]  /*7b70*/  REDG.E.ADD.F32x4.FTZ.RN.STRONG.GPU desc[UR8][R8.64+0x3800], R52 ;  /* 0x00380034080079a6 */ /* 0x0005e2000c10f788 */
[----:B------:R-:W-:-:S02]  /*7b80*/  WARPGROUP.DEPBAR.LE gsb0, 0x0 ;  /* 0x00008000000079c5 */ /* 0x000fc40000010000 */
[----:B------:R-:W-:-:S06]  /*7b90*/  WARPGROUP.ARRIVE ;  /* 0x00000000000079c5 */ /* 0x000fcc0000000000 */
[----:B------:R-:W-:Y:S03]  /*7ba0*/  HGMMA.64x16x16.F32 R128, gdesc[UR56].tnspA.tnspB, R128, gsb0 ;  /* 0x60200000388079f0 */ /* 0x000fe60008000880 */
        /* <DEDUP_REMOVED lines=60> */
[----:B------:R-:W-:-:S05]  /*7f70*/  VIADD R22, R22, 0xffff0000 ;  /* 0xffff000016167836 */ /* 0x000fca0000000000 */
[----:B------:R-:W-:Y:S01]  /*7f80*/  SHF.R.U32.HI R22, RZ, 0x4, R22 ;  /* 0x00000004ff167819 */ /* 0x000fe20000011616 */
[----:B------:R-:W-:Y:S02]  /*7f90*/  WARPGROUP.DEPBAR.LE gsb0, 0x0 ;  /* 0x00008000000079c5 */ /* 0x000fe40000010000 */
[----:B------:R-:W-:-:S06]  /*7fa0*/  WARPGROUP.ARRIVE ;  /* 0x00000000000079c5 */ /* 0x000fcc0000000000 */
[----:B------:R-:W-:Y:S01]  /*7fb0*/  HGMMA.64x16x16.F32 R128, gdesc[UR4].tnspA.tnspB, R128, gsb0 ;  /* 0x60200000048079f0 */ /* 0x000fe20008000880 */
[----:B------:R-:W-:-:S05]  /*7fc0*/  LOP3.LUT R22, R22, 0x3fff, RZ, 0xc0, !PT ;  /* 0x00003fff16167812 */ /* 0x000fca00078ec0ff */
[----:B------:R-:W-:Y:S01]  /*7fd0*/  IMAD R235, R3, 0x800, R22 ;  /* 0x0000080003eb7824 */ /* 0x000fe200078e0216 */
[----:B------:R-:W-:-:S04]  /*7fe0*/  ULOP3.LUT UR8, UR25, 0x80000, URZ, 0xfc, !UPT ;  /* 0x0008000019087892 */ /* 0x000fc8000f8efc3f */
[----:B------:R-:W-:Y:S01]  /*7ff0*/  R2UR UR52, R235 ;  /* 0x00000000eb3472ca */ /* 0x000fe200000e0000 */
[----:B------:R-:W-:Y:S01]  /*8000*/  UMOV UR53, 0x40000040 ;  /* 0x4000004000357882 */ /* 0x000fe20000000000 */
[----:B------:R-:W-:Y:S01]  /*8010*/  UMOV UR55, 0x40 ;  /* 0x0000004000377882 */ /* 0x000fe20000000000 */
[----:B------:R-:W-:Y:S01]  /*8020*/  UMOV UR54, UR8 ;  /* 0x0000000800367c82 */ /* 0x000fe20008000000 */
[----:B------:R-:W-:Y:S02]  /*8030*/  WARPGROUP.DEPBAR.LE gsb0, 0x0 ;  /* 0x00008000000079c5 */ /* 0x000fe40000010000 */
[----:B------:R-:W-:-:S07]  /*8040*/  WARPGROUP.ARRIVE ;  /* 0x00000000000079c5 */ /* 0x000fce0000000000 */
[----:B------:R-:W-:Y:S01]  /*8050*/  HGMMA.64x16x16.F32 R136, gdesc[UR52].tnspA.tnspB, R136, gsb0 ;  /* 0x60200000348879f0 */ /* 0x000fe20008000888 */
[----:B------:R-:W-:Y:S01]  /*8060*/  UIADD3 UR9, UR8, 0x80, URZ ;  /* 0x0000008008097890 */ /* 0x000fe2000fffe03f */
[----:B------:R-:W-:Y:S01]  /*8070*/  UMOV UR44, UR52 ;  /* 0x00000034002c7c82 */ /* 0x000fe20008000000 */
[----:B------:R-:W-:Y:S01]  /*8080*/  UMOV UR45, UR53 ;  /* 0x00000035002d7c82 */ /* 0x000fe20008000000 */
[----:B------:R-:W-:-:S04]  /*8090*/  UMOV UR47, 0x40 ;  /* 0x00000040002f7882 */ /* 0x000fc80000000000 */
[----:B------:R-:W-:Y:S01]  /*80a0*/  UMOV UR46, UR9 ;  /* 0x00000009002e7c82 */ /* 0x000fe20008000000 */
[----:B------:R-:W-:Y:S02]  /*80b0*/  WARPGROUP.DEPBAR.LE gsb0, 0x0 ;  /* 0x00008000000079c5 */ /* 0x000fe40000010000 */
[----:B------:R-:W-:-:S06]  /*80c0*/  WARPGROUP.ARRIVE ;  /* 0x00000000000079c5 */ /* 0x000fcc0000000000 */
        /* <DEDUP_REMOVED lines=10> */
[----:B------:R-:W-:Y:S01]  /*8170*/  IMAD.U32 R216, RZ, RZ, UR14 ;  /* 0x0000000effd87e24 */ /* 0x000fe2000f8e00ff */
[----:B------:R-:W-:Y:S01]  /*8180*/  UMOV UR12, UR52 ;  /* 0x00000034000c7c82 */ /* 0x000fe20008000000 */
[----:B------:R-:W-:Y:S01]  /*8190*/  IMAD.U32 R217, RZ, RZ, UR15 ;  /* 0x0000000fffd97e24 */ /* 0x000fe2000f8e00ff */
[----:B------:R-:W-:Y:S01]  /*81a0*/  UMOV UR13, UR53 ;  /* 0x00000035000d7c82 */ /* 0x000fe20008000000 */
[----:B------:R-:W-:Y:S02]  /*81b0*/  UMOV UR15, 0x40 ;  /* 0x00000040000f7882 */ /* 0x000fe40000000000 */
        /* <DEDUP_REMOVED lines=14> */
[----:B-1----:R-:W-:Y:S02]  /*82a0*/  VIADD R24, R235, 0x80 ;  /* 0x00000080eb187836 */ /* 0x002fe40000000000 */
[----:B------:R-:W-:-:S03]  /*82b0*/  IMAD.U32 R22, RZ, RZ, UR46 ;  /* 0x0000002eff167e24 */ /* 0x000fc6000f8e00ff */
[----:B------:R-:W-:Y:S01]  /*82c0*/  R2UR UR44, R24 ;  /* 0x00000000182c72ca */ /* 0x000fe200000e0000 */
[----:B------:R-:W-:Y:S01]  /*82d0*/  UIADD3 UR46, UR8, 0x10, URZ ;  /* 0x00000010082e7890 */ /* 0x000fe2000fffe03f */
[----:B------:R-:W-:Y:S01]  /*82e0*/  IMAD.U32 R23, RZ, RZ, UR47 ;  /* 0x0000002fff177e24 */ /* 0x000fe2000f8e00ff */
[----:B------:R-:W-:Y:S01]  /*82f0*/  UMOV UR45, 0x40000040 ;  /* 0x40000040002d7882 */ /* 0x000fe20000000000 */
[----:B------:R-:W-:Y:S01]  /*8300*/  UMOV UR47, 0x40 ;  /* 0x00000040002f7882 */ /* 0x000fe20000000000 */
        /* <DEDUP_REMOVED lines=34> */
[----:B------:R-:W-:Y:S01]  /*8530*/  UMOV UR48, UR44 ;  /* 0x0000002c00307c82 */ /* 0x000fe20008000000 */
[----:B------:R-:W-:Y:S01]  /*8540*/  UMOV UR49, UR45 ;  /* 0x0000002d00317c82 */ /* 0x000fe20008000000 */
[----:B------:R-:W-:Y:S01]  /*8550*/  UMOV UR51, 0x40 ;  /* 0x0000004000337882 */ /* 0x000fe20000000000 */
[----:B------:R-:W-:Y:S02]  /*8560*/  WARPGROUP.DEPBAR.LE gsb0, 0x0 ;  /* 0x00008000000079c5 */ /* 0x000fe40000010000 */
[----:B------:R-:W-:-:S06]  /*8570*/  WARPGROUP.ARRIVE ;  /* 0x00000000000079c5 */ /* 0x000fcc0000000000 */
[----:B------:R-:W-:Y:S01]  /*8580*/  HGMMA.64x16x16.F32 R200, gdesc[UR48].tnspA.tnspB, R200, gsb0 ;  /* 0x6020000030c879f0 */ /* 0x000fe200080008c8 */
[----:B------:R-:W-:Y:S01]  /*8590*/  VIADD R24, R235, 0x100 ;  /* 0x00000100eb187836 */ /* 0x000fe20000000000 */
[----:B------:R-:W-:-:S04]  /*85a0*/  UIADD3 UR26, UR8, 0x20, URZ ;  /* 0x00000020081a7890 */ /* 0x000fc8000fffe03f */
[----:B------:R-:W-:Y:S01]  /*85b0*/  R2UR UR24, R24 ;  /* 0x00000000181872ca */ /* 0x000fe200000e0000 */
[----:B------:R-:W-:Y:S01]  /*85c0*/  UMOV UR25, 0x40000040 ;  /* 0x4000004000197882 */ /* 0x000fe20000000000 */
[----:B------:R-:W-:Y:S01]  /*85d0*/  UMOV UR27, 0x40 ;  /* 0x00000040001b7882 */ /* 0x000fe20000000000 */
[----:B------:R-:W-:Y:S02]  /*85e0*/  WARPGROUP.DEPBAR.LE gsb0, 0x0 ;  /* 0x00008000000079c5 */ /* 0x000fe40000010000 */
[----:B------:R-:W-:-:S08]  /*85f0*/  WARPGROUP.ARRIVE ;  /* 0x00000000000079c5 */ /* 0x000fd00000000000 */
        /* <DEDUP_REMOVED lines=51> */
[----:B------:R-:W-:Y:S01]  /*8930*/  IMAD.U32 R226, RZ, RZ, UR14 ;  /* 0x0000000effe27e24 */ /* 0x000fe2000f8e00ff */
[----:B------:R-:W-:Y:S01]  /*8940*/  UIADD3 UR14, UR8, 0x1b0, URZ ;  /* 0x000001b0080e7890 */ /* 0x000fe2000fffe03f */
[----:B------:R-:W-:Y:S01]  /*8950*/  IMAD.U32 R227, RZ, RZ, UR15 ;  /* 0x0000000fffe37e24 */ /* 0x000fe2000f8e00ff */
[----:B------:R-:W-:Y:S01]  /*8960*/  UMOV UR12, UR4 ;  /* 0x00000004000c7c82 */ /* 0x000fe20008000000 */
[----:B------:R-:W-:Y:S01]  /*8970*/  UMOV UR13, UR5 ;  /* 0x00000005000d7c82 */ /* 0x000fe20008000000 */
[----:B------:R-:W-:Y:S01]  /*8980*/  UMOV UR15, 0x40 ;  /* 0x00000040000f7882 */ /* 0x000fe20000000000 */
[----:B------:R-:W-:Y:S02]  /*8990*/  WARPGROUP.DEPBAR.LE gsb0, 0x0 ;  /* 0x00008000000079c5 */ /* 0x000fe40000010000 */
[----:B------:R-:W-:-:S06]  /*89a0*/  WARPGROUP.ARRIVE ;  /* 0x00000000000079c5 */ /* 0x000fcc0000000000 */
[----:B------:R-:W-:Y:S01]  /*89b0*/  HGMMA.64x16x16.F32 R184, gdesc[UR12].tnspA.tnspB, R184, gsb0 ;  /* 0x602000000cb879f0 */ /* 0x000fe200080008b8 */
[----:B------:R-:W-:Y:S01]  /*89c0*/  UIADD3 UR10, UR8, 0x230, URZ ;  /* 0x00000230080a7890 */ /* 0x000fe2000fffe03f */
[----:B------:R-:W-:Y:S02]  /*89d0*/  UMOV UR9, UR5 ;  /* 0x0000000500097c82 */ /* 0x000fe40008000000 */
[----:B------:R-:W-:Y:S01]  /*89e0*/  UMOV UR8, UR4 ;  /* 0x0000000400087c82 */ /* 0x000fe20008000000 */
[----:B------:R-:W-:Y:S01]  /*89f0*/  UMOV UR11, 0x40 ;  /* 0x00000040000b7882 */ /* 0x000fe20000000000 */
[----:B------:R-:W-:Y:S02]  /*8a00*/  WARPGROUP.DEPBAR.LE gsb0, 0x0 ;  /* 0x00008000000079c5 */ /* 0x000fe40000010000 */
[----:B------:R-:W-:-:S06]  /*8a10*/  WARPGROUP.ARRIVE ;  /* 0x00000000000079c5 */ /* 0x000fcc0000000000 */
[----:B------:R-:W-:Y:S03]  /*8a20*/  HGMMA.64x16x16.F32 R200, gdesc[UR8].tnspA.tnspB, R200, gsb0 ;  /* 0x6020000008c879f0 */ /* 0x000fe600080008c8 */
[----:B------:R-:W-:Y:S02]  /*8a30*/  WARPGROUP.DEPBAR.LE gsb0, 0x0 ;  /* 0x00008000000079c5 */ /* 0x000fe40000010000 */
[----:B--2---:R-:W-:Y:S05]  /*8a40*/  @!P0 BRA `(.L_x_17) ;  /* 0x0000000000048947 */ /* 0x004fea0003800000 */
[----:B------:R-:W-:Y:S01]  /*8a50*/  BPT.TRAP 0x1 ;  /* 0x000000040000795c */ /* 0x000fe20000300000 */
.L_x_17:
[----:B------:R-:W-:Y:S01]  /*8a60*/  UIADD3 UR4, UR60, 0x31838, URZ ;  /* 0x000318383c047890 */ /* 0x000fe2000fffe03f */
[----:B------:R-:W-:Y:S01]  /*8a70*/  VIADD R24, R5, 0x500 ;  /* 0x0000050005187836 */ /* 0x000fe20000000000 */
[----:B------:R-:W-:Y:S01]  /*8a80*/  R2UR UR58, R20 ;  /* 0x00000000143a72ca */ /* 0x000fe200000e0000 */
[----:B------:R-:W-:Y:S01]  /*8a90*/  UMOV UR57, 0x40000040 ;  /* 0x4000004000397882 */ /* 0x000fe20000000000 */
[----:B------:R-:W-:Y:S01]  /*8aa0*/  UPRMT UR4, URZ, 0x654, UR4 ;  /* 0x000006543f047896 */ /* 0x000fe20008000004 */
[----:B------:R-:W-:Y:S01]  /*8ab0*/  R2UR UR59, R21 ;  /* 0x00000000153b72ca */ /* 0x000fe200000e0000 */
[----:B------:R-:W-:Y:S01]  /*8ac0*/  VIADD R20, R5, 0x580 ;  /* 0x0000058005147836 */ /* 0x000fe20000000000 */
[----:B------:R-:W-:Y:S01]  /*8ad0*/  R2UR UR56, R24 ;  /* 0x00000000183872ca */ /* 0x000fe200000e0000 */
[----:B------:R-:W-:-:S05]  /*8ae0*/  ULDC.64 UR8, c[0x0][0x208] ;  /* 0x0000820000087ab9 */ /* 0x000fca0000000a00 */
[----:B------:R-:W-:Y:S01]  /*8af0*/  SYNCS.ARRIVE.TRANS64.RED.A1T0 RZ, [UR4], RZ ;  /* 0x000000ffffff79a7 */ /* 0x000fe20008100404 */
[----:B------:R-:W-:-:S06]  /*8b00*/  WARPGROUP.ARRIVE ;  /* 0x00000000000079c5 */ /* 0x000fcc0000000000 */
[----:B------:R-:W-:Y:S01]  /*8b10*/  HGMMA.64x64x16.F32 R24, gdesc[UR56].tnspA, RZ, !UPT, gsb0 ;  /* 0x20e00000381879f0 */ /* 0x000fe2000c0008ff */
[----:B------:R-:W-:Y:S01]  /*8b20*/  R2UR UR56, R20 ;  /* 0x00000000143872ca */ /* 0x000fe200000e0000 */
[----:B------:R-:W-:Y:S01]  /*8b30*/  UMOV UR57, 0x40000040 ;  /* 0x4000004000397882 */ /* 0x000fe20000000000 */
[----:B------:R-:W-:Y:S01]  /*8b40*/  R2UR UR58, R14 ;  /* 0x000000000e3a72ca */ /* 0x000fe200000e0000 */
[----:B------:R-:W-:Y:S01]  /*8b50*/  VIADD R14, R5, 0x600 ;  /* 0x00000600050e7836 */ /* 0x000fe20000000000 */
[----:B------:R-:W-:Y:S01]  /*8b60*/  R2UR UR59, R15 ;  /* 0x000000000f3b72ca */ /* 0x000fe200000e0000 */
[----:B------:R-:W-:Y:S02]  /*8b70*/  WARPGROUP.DEPBAR.LE gsb0, 0x0 ;  /* 0x00008000000079c5 */ /* 0x000fe40000010000 */
[----:B------:R-:W-:-:S10]  /*8b80*/  WARPGROUP.ARRIVE ;  /* 0x00000000000079c5 */ /* 0x000fd40000000000 */
[----:B------:R-:W-:Y:S01]  /*8b90*/  HGMMA.64x64x16.F32 R24, gdesc[UR56].tnspA, R24, gsb0 ;  /* 0x20e00000381879f0 */ /* 0x000fe20008000818 */
[----:B------:R-:W-:Y:S01]  /*8ba0*/  R2UR UR56, R14 ;  /* 0x000000000e3872ca */ /* 0x000fe200000e0000 */
[----:B------:R-:W-:Y:S01]  /*8bb0*/  UMOV UR57, 0x40000040 ;  /* 0x4000004000397882 */ /* 0x000fe20000000000 */
[----:B------:R-:W-:Y:S01]  /*8bc0*/  R2UR UR58, R12 ;  /* 0x000000000c3a72ca */ /* 0x000fe200000e0000 */
[----:B------:R-:W-:Y:S01]  /*8bd0*/  VIADD R12, R5, 0x680 ;  /* 0x00000680050c7836 */ /* 0x000fe20000000000 */
[----:B------:R-:W-:Y:S01]  /*8be0*/  R2UR UR59, R13 ;  /* 0x000000000d3b72ca */ /* 0x000fe200000e0000 */
[----:B------:R-:W-:Y:S01]  /*8bf0*/  VIADD R5, R5, 0x700 ;  /* 0x0000070005057836 */ /* 0x000fe20000000000 */
[----:B------:R-:W-:Y:S02]  /*8c00*/  WARPGROUP.DEPBAR.LE gsb0, 0x0 ;  /* 0x00008000000079c5 */ /* 0x000fe40000010000 */
[----:B------:R-:W-:-:S09]  /*8c10*/  WARPGROUP.ARRIVE ;  /* 0x00000000000079c5 */ /* 0x000fd20000000000 */
[----:B------:R-:W-:Y:S01]  /*8c20*/  HGMMA.64x64x16.F32 R24, gdesc[UR56].tnspA, R24, gsb0 ;  /* 0x20e00000381879f0 */ /* 0x000fe20008000818 */
[----:B------:R-:W-:Y:S01]  /*8c30*/  R2UR UR56, R12 ;  /* 0x000000000c3872ca */ /* 0x000fe200000e0000 */
[----:B------:R-:W-:Y:S01]  /*8c40*/  UMOV UR57, 0x40000040 ;  /* 0x4000004000397882 */ /* 0x000fe20000000000 */
[----:B------:R-:W-:Y:S02]  /*8c50*/  R2UR UR58, R10 ;  /* 0x000000000a3a72ca */ /* 0x000fe400000e0000 */
[----:B------:R-:W-:Y:S01]  /*8c60*/  R2UR UR59, R11 ;  /* 0x000000000b3b72ca */ /* 0x000fe200000e0000 */
[----:B------:R-:W-:Y:S02]  /*8c70*/  WARPGROUP.DEPBAR.LE gsb0, 0x0 ;  /* 0x00008000000079c5 */ /* 0x000fe40000010000 */
[----:B------:R-:W-:-:S10]  /*8c80*/  WARPGROUP.ARRIVE ;  /* 0x00000000000079c5 */ /* 0x000fd40000000000 */
        /* <DEDUP_REMOVED lines=8> */
[----:B------:R-:W-:-:S05]  /*8d10*/  VIADD R5, R235, 0x400 ;  /* 0x00000400eb057836 */ /* 0x000fca0000000000 */
[----:B------:R-:W-:Y:S01]  /*8d20*/  R2UR UR52, R5 ;  /* 0x00000000053472ca */ /* 0x000fe200000e0000 */
[----:B------:R-:W-:Y:S01]  /*8d30*/  UMOV UR53, 0x40000040 ;  /* 0x4000004000357882 */ /* 0x000fe20000000000 */
[----:B------:R-:W-:Y:S02]  /*8d40*/  WARPGROUP.DEPBAR.LE gsb0, 0x0 ;  /* 0x00008000000079c5 */ /* 0x000fe40000010000 */
[----:B------:R-:W-:Y:S01]  /*8d50*/  WARPGROUP.ARRIVE ;  /* 0x00000000000079c5 */ /* 0x000fe20000000000 */
[----:B------:R-:W-:Y:S01]  /*8d60*/  VIADD R5, R235, 0x480 ;  /* 0x00000480eb057836 */ /* 0x000fe20000000000 */
[----:B------:R-:W-:Y:S01]  /*8d70*/  UMOV UR45, 0x40000040 ;  /* 0x40000040002d7882 */ /* 0x000fe20000000000 */
[----:B------:R-:W-:Y:S01]  /*8d80*/  UMOV UR25, 0x40000040 ;  /* 0x4000004000197882 */ /* 0x000fe20000000000 */
[----:B------:R-:W-:Y:S01]  /*8d90*/  UMOV UR5, 0x40000040 ;  /* 0x4000004000057882 */ /* 0x000fe20000000000 */
[----:B------:R1:W-:Y:S04]  /*8da0*/  REDG.E.ADD.F32x4.FTZ.RN.STRONG.GPU desc[UR8][R8.64+0x4000], R24 ;  /* 0x00400018080079a6 */ /* 0x0003e8000c10f788 */
[----:B------:R-:W-:Y:S01]  /*8db0*/  HGMMA.64x16x16.F32 R144, gdesc[UR52].tnspA.tnspB, R144, gsb0 ;  /* 0x60200000349079f0 */ /* 0x000fe20008000890 */
[----:B------:R-:W-:-:S02]  /*8dc0*/  R2UR UR54, R22 ;  /* 0x00000000163672ca */ /* 0x000fc400000e0000 */
[----:B------:R-:W-:Y:S02]  /*8dd0*/  R2UR UR55, R23 ;  /* 0x00000000173772ca */ /* 0x000fe400000e0000 */
[----:B------:R-:W-:Y:S01]  /*8de0*/  R2UR UR44, R5 ;  /* 0x00000000052c72ca */ /* 0x000fe200000e0000 */
[----:B------:R-:W-:Y:S01]  /*8df0*/  UMOV UR41, UR25 ;  /* 0x0000001900297c82 */ /* 0x000fe20008000000 */
[----:B------:R-:W-:Y:S01]  /*8e00*/  UMOV UR37, UR25 ;  /* 0x0000001900257c82 */ /* 0x000fe20008000000 */
[----:B------:R-:W-:Y:S01]  /*8e10*/  UMOV UR33, UR25 ;  /* 0x0000001900217c82 */ /* 0x000fe20008000000 */
[----:B------:R-:W-:Y:S01]  /*8e20*/  UMOV UR21, UR5 ;  /* 0x0000000500157c82 */ /* 0x000fe20008000000 */
[----:B------:R-:W-:Y:S01]  /*8e30*/  UMOV UR17, UR5 ;  /* 0x0000000500117c82 */ /* 0x000fe20008000000 */
[----:B------:R-:W-:Y:S01]  /*8e40*/  UMOV UR13, UR5 ;  /* 0x00000005000d7c82 */ /* 0x000fe20008000000 */
[----:B------:R1:W-:Y:S01]  /*8e50*/  REDG.E.ADD.F32x4.FTZ.RN.STRONG.GPU desc[UR8][R8.64+0x4800], R28 ;  /* 0x0048001c080079a6 */ /* 0x0003e2000c10f788 */
[----:B------:R-:W-:-:S02]  /*8e60*/  WARPGROUP.DEPBAR.LE gsb0, 0x0 ;  /* 0x00008000000079c5 */ /* 0x000fc40000010000 */
[----:B------:R-:W-:Y:S01]  /*8e70*/  WARPGROUP.ARRIVE ;  /* 0x00000000000079c5 */ /* 0x000fe20000000000 */
[C---:B------:R-:W-:Y:S01]  /*8e80*/  VIADD R5, R235.reuse, 0x500 ;  /* 0x00000500eb057836 */ /* 0x040fe20000000000 */
[----:B------:R1:W-:Y:S04]  /*8e90*/  REDG.E.ADD.F32x4.FTZ.RN.STRONG.GPU desc[UR8][R8.64+0x5000], R32 ;  /* 0x00500020080079a6 */ /* 0x0003e8000c10f788 */
[----:B------:R-:W-:Y:S01]  /*8ea0*/  HGMMA.64x16x16.F32 R160, gdesc[UR52].tnspA.tnspB, R160, gsb0 ;  /* 0x6020000034a079f0 */ /* 0x000fe200080008a0 */
[----:B------:R-:W-:Y:S01]  /*8eb0*/  R2UR UR54, R216 ;  /* 0x00000000d83672ca */ /* 0x000fe200000e0000 */
[----:B------:R-:W-:Y:S01]  /*8ec0*/  VIADD R235, R235, 0x580 ;  /* 0x00000580ebeb7836 */ /* 0x000fe20000000000 */
[----:B------:R-:W-:Y:S01]  /*8ed0*/  R2UR UR55, R217 ;  /* 0x00000000d93772ca */ /* 0x000fe200000e0000 */
[----:B------:R1:W-:Y:S01]  /*8ee0*/  REDG.E.ADD.F32x4.FTZ.RN.STRONG.GPU desc[UR8][R8.64+0x5800], R36 ;  /* 0x00580024080079a6 */ /* 0x0003e2000c10f788 */
[----:B------:R-:W-:-:S02]  /*8ef0*/  WARPGROUP.DEPBAR.LE gsb0, 0x0 ;  /* 0x00008000000079c5 */ /* 0x000fc40000010000 */
[----:B------:R-:W-:Y:S01]  /*8f00*/  WARPGROUP.ARRIVE ;  /* 0x00000000000079c5 */ /* 0x000fe20000000000 */
[----:B------:R-:W-:Y:S01]  /*8f10*/  R2UR UR24, R5 ;  /* 0x00000000051872ca */ /* 0x000fe200000e0000 */
[----:B------:R1:W-:Y:S07]  /*8f20*/  REDG.E.ADD.F32x4.FTZ.RN.STRONG.GPU desc[UR8][R8.64+0x6000], R40 ;  /* 0x00600028080079a6 */ /* 0x0003ee000c10f788 */
[----:B------:R-:W-:Y:S01]  /*8f30*/  HGMMA.64x16x16.F32 R176, gdesc[UR52].tnspA.tnspB, R176, gsb0 ;  /* 0x6020000034b079f0 */ /* 0x000fe200080008b0 */
[----:B------:R-:W-:Y:S01]  /*8f40*/  R2UR UR54, R218 ;  /* 0x00000000da3672ca */ /* 0x000fe200000e0000 */
[----:B------:R1:W-:Y:S01]  /*8f50*/  REDG.E.ADD.F32x4.FTZ.RN.STRONG.GPU desc[UR8][R8.64+0x6800], R44 ;  /* 0x0068002c080079a6 */ /* 0x0003e2000c10f788 */
[----:B------:R-:W-:-:S02]  /*8f60*/  R2UR UR55, R219 ;  /* 0x00000000db3772ca */ /* 0x000fc400000e0000 */
[----:B------:R-:W-:Y:S01]  /*8f70*/  R2UR UR4, R235 ;  /* 0x00000000eb0472ca */ /* 0x000fe200000e0000 */
[----:B------:R1:W-:Y:S01]  /*8f80*/  REDG.E.ADD.F32x4.FTZ.RN.STRONG.GPU desc[UR8][R8.64+0x7000], R48 ;  /* 0x00700030080079a6 */ /* 0x0003e2000c10f788 */
[----:B------:R-:W-:Y:S01]  /*8f90*/  UMOV UR40, UR24 ;  /* 0x0000001800287c82 */ /* 0x000fe20008000000 */
[----:B------:R-:W-:Y:S01]  /*8fa0*/  UMOV UR36, UR24 ;  /* 0x0000001800247c82 */ /* 0x000fe20008000000 */
[----:B------:R-:W-:Y:S01]  /*8fb0*/  UMOV UR32, UR24 ;  /* 0x0000001800207c82 */ /* 0x000fe20008000000 */
[----:B------:R1:W-:Y:S08]  /*8fc0*/  REDG.E.ADD.F32x4.FTZ.RN.STRONG.GPU desc[UR8][R8.64+0x7800], R52 ;  /* 0x00780034080079a6 */ /* 0x0003f0000c10f788 */
[----:B------:R-:W-:Y:S01]  /*8fd0*/  UMOV UR20, UR4 ;  /* 0x0000000400147c82 */ /* 0x000fe20008000000 */
[----:B------:R-:W-:Y:S01]  /*8fe0*/  UMOV UR16, UR4 ;  /* 0x0000000400107c82 */ /* 0x000fe20008000000 */
[----:B------:R-:W-:Y:S01]  /*8ff0*/  UMOV UR12, UR4 ;  /* 0x00000004000c7c82 */ /* 0x000fe20008000000 */
[----:B------:R-:W-:-:S02]  /*9000*/  WARPGROUP.DEPBAR.LE gsb0, 0x0 ;  /* 0x00008000000079c5 */ /* 0x000fc40000010000 */
[----:B------:R-:W-:-:S06]  /*9010*/  WARPGROUP.ARRIVE ;  /* 0x00000000000079c5 */ /* 0x000fcc0000000000 */
[----:B------:R-:W-:Y:S01]  /*9020*/  HGMMA.64x16x16.F32 R192, gdesc[UR52].tnspA.tnspB, R192, gsb0 ;  /* 0x6020000034c079f0 */ /* 0x000fe200080008c0 */
[----:B------:R-:W-:Y:S02]  /*9030*/  R2UR UR54, R220 ;  /* 0x00000000dc3672ca */ /* 0x000fe400000e0000 */
[----:B------:R-:W-:Y:S01]  /*9040*/  R2UR UR55, R221 ;  /* 0x00000000dd3772ca */ /* 0x000fe200000e0000 */
[----:B------:R-:W-:Y:S02]  /*9050*/  WARPGROUP.DEPBAR.LE gsb0, 0x0 ;  /* 0x00008000000079c5 */ /* 0x000fe40000010000 */
[----:B------:R-:W-:-:S10]  /*9060*/  WARPGROUP.ARRIVE ;  /* 0x00000000000079c5 */ /* 0x000fd40000000000 */
[----:B------:R-:W-:Y:S03]  /*9070*/  HGMMA.64x16x16.F32 R208, gdesc[UR52].tnspA.tnspB, R208, gsb0 ;  /* 0x6020000034d079f0 */ /* 0x000fe600080008d0 */
[----:B------:R-:W-:Y:S02]  /*9080*/  WARPGROUP.DEPBAR.LE gsb0, 0x0 ;  /* 0x00008000000079c5 */ /* 0x000fe40000010000 */
[----:B------:R-:W-:-:S06]  /*9090*/  WARPGROUP.ARRIVE ;  /* 0x00000000000079c5 */ /* 0x000fcc0000000000 */
[----:B------:R-:W-:Y:S01]  /*90a0*/  HGMMA.64x16x16.F32 R144, gdesc[UR44].tnspA.tnspB, R144, gsb0 ;  /* 0x602000002c9079f0 */ /* 0x000fe20008000890 */
[----:B------:R-:W-:Y:S02]  /*90b0*/  R2UR UR46, R222 ;  /* 0x00000000de2e72ca */ /* 0x000fe400000e0000 */
[----:B------:R-:W-:Y:S01]  /*90c0*/  R2UR UR47, R223 ;  /* 0x00000000df2f72ca */ /* 0x000fe200000e0000 */
[----:B------:R-:W-:Y:S02]  /*90d0*/  WARPGROUP.DEPBAR.LE gsb0, 0x0 ;  /* 0x00008000000079c5 */ /* 0x000fe40000010000 */
[----:B------:R-:W-:-:S10]  /*90e0*/  WARPGROUP.ARRIVE ;  /* 0x00000000000079c5 */ /* 0x000fd40000000000 */
        /* <DEDUP_REMOVED lines=51> */
[----:B-1----:R-:W-:Y:S05]  /*9420*/  @!P0 BRA `(.L_x_18) ;  /* 0x0000000000048947 */ /* 0x002fea0003800000 */
[----:B------:R-:W-:Y:S01]  /*9430*/  BPT.TRAP 0x1 ;  /* 0x000000040000795c */ /* 0x000fe20000300000 */
.L_x_18:
[----:B------:R-:W-:Y:S01]  /*9440*/  VIADD R16, R16, 0x1 ;  /* 0x0000000110107836 */ /* 0x000fe20000000000 */
[----:B------:R-:W-:Y:S01]  /*9450*/  LOP3.LUT R18, R18, 0x1, RZ, 0x3c, !PT ;  /* 0x0000000112127812 */ /* 0x000fe200078e3cff */
[----:B------:R-:W-:Y:S02]  /*9460*/  VIADD R3, R3, 0x1 ;  /* 0x0000000103037836 */ /* 0x000fe40000000000 */
[----:B------:R-:W-:Y:S01]  /*9470*/  VIADD R17, R17, 0x31820 ;  /* 0x0003182011117836 */ /* 0x000fe20000000000 */
[----:B------:R-:W-:Y:S02]  /*9480*/  ISETP.GE.AND P1, PT, R16, R233, PT ;  /* 0x000000e91000720c */ /* 0x000fe40003f26270 */
[----:B------:R-:W-:Y:S02]  /*9490*/  ISETP.NE.AND P0, PT, R3, 0x2, PT ;  /* 0x000000020300780c */ /* 0x000fe40003f05270 */
[----:B------:R-:W-:Y:S02]  /*94a0*/  PRMT R17, RZ, 0x654, R17 ;  /* 0x00000654ff117816 */ /* 0x000fe40000000011 */
[----:B------:R-:W-:-:S02]  /*94b0*/  SEL R6, RZ, 0x1, P0 ;  /* 0x00000001ff067807 */ /* 0x000fc40000000000 */
[----:B------:R1:W-:Y:S01]  /*94c0*/  SYNCS.ARRIVE.TRANS64.RED.A1T0 RZ, [R17+URZ], RZ ;  /* 0x000000ff11ff79a7 */ /* 0x0003e2000810043f */
[----:B------:R-:W-:Y:S02]  /*94d0*/  SEL R3, R3, RZ, P0 ;  /* 0x000000ff03037207 */ /* 0x000fe40000000000 */
[----:B------:R-:W-:Y:S02]  /*94e0*/  LOP3.LUT R19, R19, R6, RZ, 0x3c, !PT ;  /* 0x0000000613137212 */ /* 0x000fe400078e3cff */
[----:B------:R-:W-:Y:S05]  /*94f0*/  @!P1 BRA `(.L_x_19) ;  /* 0xffffff7800cc9947 */ /* 0x000fea000383ffff */
.L_x_8:
[----:B------:R-:W-:Y:S01]  /*9500*/  IMAD.U32 R16, RZ, RZ, UR60 ;  /* 0x0000003cff107e24 */ /* 0x000fe2000f8e00ff */
[----:B------:R-:W-:Y:S02]  /*9510*/  ULDC UR4, c[0x0][0x740] ;  /* 0x0001d00000047ab9 */ /* 0x000fe40000000800 */
[----:B------:R-:W-:Y:S01]  /*9520*/  FMUL.FTZ R136, R136, UR4 ;  /* 0x0000000488887c20 */ /* 0x000fe20008410000 */
[----:B------:R-:W-:Y:S01]  /*9530*/  FMUL.FTZ R137, R137, UR4 ;  /* 0x0000000489897c20 */ /* 0x000fe20008410000 */
[----:B------:R-:W-:Y:S01]  /*9540*/  LOP3.LUT P0, RZ, R16, 0x3ff, RZ, 0xc0, !PT ;  /* 0x000003ff10ff7812 */ /* 0x000fe2000780c0ff */
[----:B------:R-:W-:Y:S01]  /*9550*/  FMUL.FTZ R138, R138, UR4 ;  /* 0x000000048a8a7c20 */ /* 0x000fe20008410000 */
        /* <DEDUP_REMOVED lines=77> */
[----:B------:R-:W-:Y:S06]  /*9a30*/  @!P0 BRA `(.L_x_20) ;  /* 0x0000000000408947 */ /* 0x000fec0003800000 */
[----:B------:R-:W-:Y:S01]  /*9a40*/  MOV R2, 0x0 ;  /* 0x0000000000027802 */ /* 0x000fe20000000f00 */
[----:B------:R-:W-:Y:S01]  /*9a50*/  ULDC.64 UR4, c[0x4][0x70] ;  /* 0x01001c0000047ab9 */ /* 0x000fe20000000a00 */
[----:B------:R-:W-:Y:S01]  /*9a60*/  ULDC.64 UR6, c[0x4][0x8] ;  /* 0x0100020000067ab9 */ /* 0x000fe20000000a00 */
[----:B------:R-:W-:Y:S02]  /*9a70*/  IMAD.U32 R4, RZ, RZ, UR4 ;  /* 0x00000004ff047e24 */ /* 0x000fe4000f8e00ff */
[----:B------:R-:W-:Y:S01]  /*9a80*/  IMAD.U32 R5, RZ, RZ, UR5 ;  /* 0x00000005ff057e24 */ /* 0x000fe2000f8e00ff */
[----:B------:R-:W2:Y:S01]  /*9a90*/  LDC.64 R2, c[0x4][R2] ;  /* 0x0100000002027b82 */ /* 0x000ea20000000a00 */
[----:B------:R-:W-:Y:S01]  /*9aa0*/  ULDC.64 UR4, c[0x4][0x78] ;  /* 0x01001e0000047ab9 */ /* 0x000fe20000000a00 */
[----:B------:R-:W-:Y:S02]  /*9ab0*/  IMAD.U32 R10, RZ, RZ, UR6 ;  /* 0x00000006ff0a7e24 */ /* 0x000fe4000f8e00ff */
[----:B------:R-:W-:-:S02]  /*9ac0*/  IMAD.U32 R6, RZ, RZ, UR4 ;  /* 0x00000004ff067e24 */ /* 0x000fc4000f8e00ff */
[----:B------:R-:W-:Y:S02]  /*9ad0*/  IMAD.U32 R7, RZ, RZ, UR5 ;  /* 0x00000005ff077e24 */ /* 0x000fe4000f8e00ff */
[----:B------:R-:W-:Y:S02]  /*9ae0*/  IMAD.U32 R11, RZ, RZ, UR7 ;  /* 0x00000007ff0b7e24 */ /* 0x000fe4000f8e00ff */
[----:B------:R-:W-:Y:S02]  /*9af0*/  IMAD.MOV.U32 R8, RZ, RZ, 0x70 ;  /* 0x00000070ff087424 */ /* 0x000fe400078e00ff */
[----:B------:R-:W-:Y:S02]  /*9b00*/  IMAD.MOV.U32 R12, RZ, RZ, 0x1 ;  /* 0x00000001ff0c7424 */ /* 0x000fe400078e00ff */
[----:B------:R-:W-:-:S07]  /*9b10*/  IMAD.MOV.U32 R13, RZ, RZ, RZ ;  /* 0x000000ffff0d7224 */ /* 0x000fce00078e00ff */
[----:B------:R-:W-:-:S07]  /*9b20*/  LEPC R20, `(.L_x_20) ;  /* 0x000000001014794e */ /* 0x000fce0000000000 */
[----:B-12---:R-:W-:Y:S05]  /*9b30*/  CALL.ABS.NOINC R2 ;  /* 0x0000000002007343 */ /* 0x006fea0003c00000 */
.L_x_20:
[----:B------:R-:W-:-:S06]  /*9b40*/  UIADD3 UR4, UR60, 0xa000, URZ ;  /* 0x0000a0003c047890 */ /* 0x000fcc000fffe03f */
[----:B-1----:R-:W-:-:S05]  /*9b50*/  IMAD.U32 R17, RZ, RZ, UR4 ;  /* 0x00000004ff117e24 */ /* 0x002fca000f8e00ff */
[----:B------:R-:W-:-:S13]  /*9b60*/  LOP3.LUT P0, RZ, R17, 0x3ff, RZ, 0xc0, !PT ;  /* 0x000003ff11ff7812 */ /* 0x000fda000780c0ff */
[----:B------:R-:W-:Y:S05]  /*9b70*/  @!P0 BRA `(.L_x_21) ;  /* 0x0000000000408947 */ /* 0x000fea0003800000 */
[----:B------:R-:W-:Y:S01]  /*9b80*/  MOV R2, 0x0 ;  /* 0x0000000000027802 */ /* 0x000fe20000000f00 */
[----:B------:R-:W-:Y:S01]  /*9b90*/  ULDC.64 UR4, c[0x4][0x70] ;  /* 0x01001c0000047ab9 */ /* 0x000fe20000000a00 */
[----:B------:R-:W-:Y:S01]  /*9ba0*/  ULDC.64 UR6, c[0x4][0x8] ;  /* 0x0100020000067ab9 */ /* 0x000fe20000000a00 */
[----:B------:R-:W-:Y:S02]  /*9bb0*/  IMAD.U32 R4, RZ, RZ, UR4 ;  /* 0x00000004ff047e24 */ /* 0x000fe4000f8e00ff */
[----:B------:R-:W-:Y:S01]  /*9bc0*/  IMAD.U32 R5, RZ, RZ, UR5 ;  /* 0x00000005ff057e24 */ /* 0x000fe2000f8e00ff */
[----:B------:R-:W1:Y:S01]  /*9bd0*/  LDC.64 R2, c[0x4][R2] ;  /* 0x0100000002027b82 */ /* 0x000e620000000a00 */
        /* <DEDUP_REMOVED lines=9> */
[----:B-1----:R-:W-:Y:S05]  /*9c70*/  CALL.ABS.NOINC R2 ;  /* 0x0000000002007343 */ /* 0x002fea0003c00000 */
.L_x_21:
        /* <DEDUP_REMOVED lines=18> */
.L_x_22:
        /* <DEDUP_REMOVED lines=18> */
.L_x_23:
[----:B------:R-:W1:Y:S01]  /*9ec0*/  S2R R0, SR_TID.X ;  /* 0x0000000000007919 */ /* 0x000e620000002100 */
[----:B------:R-:W-:Y:S01]  /*9ed0*/  IMAD.SHL.U32 R3, R234, 0x10, RZ ;  /* 0x00000010ea037824 */ /* 0x000fe200078e00ff */
[----:B------:R-:W-:Y:S05]  /*9ee0*/  WARPSYNC.ALL ;  /* 0x0000000000007948 */ /* 0x000fea0003800000 */
[----:B------:R-:W-:Y:S01]  /*9ef0*/  BAR.SYNC.DEFER_BLOCKING 0x1, 0x100 ;  /* 0x0044000000007b1d */ /* 0x000fe20000010000 */
[----:B------:R-:W-:Y:S02]  /*9f00*/  F2FP.F16.F32.PACK_AB R56, R57, R56 ;  /* 0x000000383938723e */ /* 0x000fe400000000ff */
[----:B------:R-:W-:-:S02]  /*9f10*/  F2FP.F16.F32.PACK_AB R57, R59, R58 ;  /* 0x0000003a3b39723e */ /* 0x000fc400000000ff */
[----:B------:R-:W-:Y:S02]  /*9f20*/  F2FP.F16.F32.PACK_AB R64, R65, R64 ;  /* 0x000000404140723e */ /* 0x000fe400000000ff */
[----:B------:R-:W-:Y:S02]  /*9f30*/  F2FP.F16.F32.PACK_AB R58, R61, R60 ;  /* 0x0000003c3d3a723e */ /* 0x000fe400000000ff */
[----:B------:R-:W-:Y:S02]  /*9f40*/  F2FP.F16.F32.PACK_AB R59, R63, R62 ;  /* 0x0000003e3f3b723e */ /* 0x000fe400000000ff */
[----:B------:R-:W-:Y:S02]  /*9f50*/  F2FP.F16.F32.PACK_AB R65, R67, R66 ;  /* 0x000000424341723e */ /* 0x000fe400000000ff */
[----:B------:R-:W-:Y:S02]  /*9f60*/  F2FP.F16.F32.PACK_AB R72, R73, R72 ;  /* 0x000000484948723e */ /* 0x000fe400000000ff */
[----:B------:R-:W-:-:S02]  /*9f70*/  F2FP.F16.F32.PACK_AB R66, R69, R68 ;  /* 0x000000444542723e */ /* 0x000fc400000000ff */
[----:B------:R-:W-:Y:S02]  /*9f80*/  F2FP.F16.F32.PACK_AB R67, R71, R70 ;  /* 0x000000464743723e */ /* 0x000fe400000000ff */
[----:B------:R-:W-:Y:S02]  /*9f90*/  F2FP.F16.F32.PACK_AB R73, R75, R74 ;  /* 0x0000004a4b49723e */ /* 0x000fe400000000ff */
[----:B------:R-:W-:Y:S02]  /*9fa0*/  F2FP.F16.F32.PACK_AB R80, R81, R80 ;  /* 0x000000505150723e */ /* 0x000fe400000000ff */
[----:B------:R-:W-:Y:S01]  /*9fb0*/  F2FP.F16.F32.PACK_AB R74, R77, R76 ;  /* 0x0000004c4d4a723e */ /* 0x000fe200000000ff */
[----:B-1----:R-:W-:Y:S01]  /*9fc0*/  VIADD R6, R0, 0xffffff80 ;  /* 0xffffff8000067836 */ /* 0x002fe20000000000 */
[----:B------:R-:W-:Y:S02]  /*9fd0*/  F2FP.F16.F32.PACK_AB R75, R79, R78 ;  /* 0x0000004e4f4b723e */ /* 0x000fe400000000ff */
[----:B------:R-:W-:Y:S01]  /*9fe0*/  F2FP.F16.F32.PACK_AB R81, R83, R82 ;  /* 0x000000525351723e */ /* 0x000fe200000000ff */
[----:B------:R-:W-:Y:S01]  /*9ff0*/  IMAD.SHL.U32 R0, R6, 0x40, RZ ;  /* 0x0000004006007824 */ /* 0x000fe200078e00ff */
[----:B------:R-:W-:-:S02]  /*a000*/  SHF.R.S32.HI R7, RZ, 0x1f, R6 ;  /* 0x0000001fff077819 */ /* 0x000fc40000011406 */
[----:B------:R-:W-:Y:S02]  /*a010*/  F2FP.F16.F32.PACK_AB R88, R89, R88 ;  /* 0x000000585958723e */ /* 0x000fe400000000ff */
[CC--:B------:R-:W-:Y:S02]  /*a020*/  LEA.HI R5, R7.reuse, R6.reuse, RZ, 0x4 ;  /* 0x0000000607057211 */ /* 0x0c0fe400078f20ff */
[----:B------:R-:W-:Y:S02]  /*a030*/  LOP3.LUT R2, R0, 0x1c0, RZ, 0xc0, !PT ;  /* 0x000001c000027812 */ /* 0x000fe400078ec0ff */
[----:B------:R-:W-:Y:S02]  /*a040*/  SHF.R.S32.HI R4, RZ, 0x4, R5 ;  /* 0x00000004ff047819 */ /* 0x000fe40000011405 */
[----:B------:R-:W-:Y:S02]  /*a050*/  LEA.HI R0, R7, R6, RZ, 0x3 ;  /* 0x0000000607007211 */ /* 0x000fe400078f18ff */
[----:B------:R-:W-:-:S02]  /*a060*/  LEA.HI R5, R5, R4, RZ, 0x1 ;  /* 0x0000000405057211 */ /* 0x000fc400078f08ff */
[----:B------:R-:W-:Y:S02]  /*a070*/  LOP3.LUT R3, R2, 0x30, R3, 0xf8, !PT ;  /* 0x0000003002037812 */ /* 0x000fe400078ef803 */
[----:B------:R-:W-:Y:S02]  /*a080*/  LOP3.LUT R5, R5, 0x7ffffe, RZ, 0xc0, !PT ;  /* 0x007ffffe05057812 */ /* 0x000fe400078ec0ff */
[----:B------:R-:W-:Y:S02]  /*a090*/  LEA.HI R8, R7, R6, RZ, 0x7 ;  /* 0x0000000607087211 */ /* 0x000fe400078f38ff */
[----:B------:R-:W-:Y:S01]  /*a0a0*/  LOP3.LUT R0, R3, 0x8, R0, 0xf8, !PT ;  /* 0x0000000803007812 */ /* 0x000fe200078ef800 */
[----:B------:R-:W-:Y:S01]  /*a0b0*/  IMAD.IADD R5, R4, 0x1, -R5 ;  /* 0x0000000104057824 */ /* 0x000fe200078e0a05 */
[----:B------:R-:W-:Y:S02]  /*a0c0*/  SHF.R.U32.HI R3, RZ, 0x3, R2 ;  /* 0x00000003ff037819 */ /* 0x000fe40000011602 */
[----:B------:R-:W-:-:S02]  /*a0d0*/  SHF.R.S32.HI R8, RZ, 0x7, R8 ;  /* 0x00000007ff087819 */ /* 0x000fc40000011408 */
[----:B------:R-:W-:Y:S02]  /*a0e0*/  LOP3.LUT R0, R0, R3, RZ, 0x3c, !PT ;  /* 0x0000000300007212 */ /* 0x000fe400078e3cff */
[----:B------:R-:W-:Y:S01]  /*a0f0*/  F2FP.F16.F32.PACK_AB R82, R85, R84 ;  /* 0x000000545552723e */ /* 0x000fe200000000ff */
[----:B------:R-:W-:Y:S01]  /*a100*/  IMAD R5, R8, 0xa, R5 ;  /* 0x0000000a08057824 */ /* 0x000fe200078e0205 */
[----:B------:R-:W-:Y:S02]  /*a110*/  F2FP.F16.F32.PACK_AB R83, R87, R86 ;  /* 0x000000565753723e */ /* 0x000fe400000000ff */
[----:B------:R-:W-:Y:S01]  /*a120*/  F2FP.F16.F32.PACK_AB R89, R91, R90 ;  /* 0x0000005a5b59723e */ /* 0x000fe200000000ff */
[----:B------:R-:W-:Y:S01]  /*a130*/  IMAD.U32 R0, R5, 0x200, R0 ;  /* 0x0000020005007824 */ /* 0x000fe200078e0000 */
[----:B------:R-:W-:Y:S02]  /*a140*/  F2FP.F16.F32.PACK_AB R96, R97, R96 ;  /* 0x000000606160723e */ /* 0x000fe400000000ff */
[----:B------:R-:W-:-:S02]  /*a150*/  LEA.HI R2, R7, R6, RZ, 0x5 ;  /* 0x0000000607027211 */ /* 0x000fc400078f28ff */
[----:B------:R-:W-:Y:S02]  /*a160*/  LEA R0, R0, UR60, 0x1 ;  /* 0x0000003c00007c11 */ /* 0x000fe4000f8e08ff */
[----:B------:R-:W-:Y:S02]  /*a170*/  F2FP.F16.F32.PACK_AB R90, R93, R92 ;  /* 0x0000005c5d5a723e */ /* 0x000fe400000000ff */
[----:B------:R-:W-:Y:S01]  /*a180*/  F2FP.F16.F32.PACK_AB R91, R95, R94 ;  /* 0x0000005e5f5b723e */ /* 0x000fe200000000ff */
[----:B------:R-:W-:Y:S01]  /*a190*/  STSM.16.MT88.4 [R0+0xa000], R56 ;  /* 0x00a0003800007844 */ /* 0x000fe20000004200 */
[----:B------:R-:W-:Y:S02]  /*a1a0*/  F2FP.F16.F32.PACK_AB R97, R99, R98 ;  /* 0x000000626361723e */ /* 0x000fe400000000ff */
[----:B------:R-:W-:Y:S01]  /*a1b0*/  F2FP.F16.F32.PACK_AB R104, R105, R104 ;  /* 0x000000686968723e */ /* 0x000fe200000000ff */
[----:B------:R-:W-:Y:S01]  /*a1c0*/  STSM.16.MT88.4 [R0+0xf000], R64 ;  /* 0x00f0004000007844 */ /* 0x000fe20000004200 */
[----:B------:R-:W-:-:S02]  /*a1d0*/  F2FP.F16.F32.PACK_AB R98, R101, R100 ;  /* 0x000000646562723e */ /* 0x000fc400000000ff */
[----:B------:R-:W-:Y:S01]  /*a1e0*/  F2FP.F16.F32.PACK_AB R99, R103, R102 ;  /* 0x000000666763723e */ /* 0x000fe200000000ff */
[----:B------:R-:W-:Y:S01]  /*a1f0*/  STSM.16.MT88.4 [R0+0xa800], R72 ;  /* 0x00a8004800007844 */ /* 0x000fe20000004200 */
        /* <DEDUP_REMOVED lines=15> */
[----:B------:R-:W-:-:S02]  /*a2f0*/  SHF.R.S32.HI R2, RZ, 0x5, R2 ;  /* 0x00000005ff027819 */ /* 0x000fc40000011402 */
[----:B------:R-:W-:Y:S02]  /*a300*/  F2FP.F16.F32.PACK_AB R122, R125, R124 ;  /* 0x0000007c7d7a723e */ /* 0x000fe400000000ff */
[----:B------:R-:W-:Y:S02]  /*a310*/  F2FP.F16.F32.PACK_AB R123, R127, R126 ;  /* 0x0000007e7f7b723e */ /* 0x000fe400000000ff */
[----:B------:R-:W-:Y:S01]  /*a320*/  F2FP.F16.F32.PACK_AB R129, R131, R130 ;  /* 0x000000828381723e */ /* 0x000fe200000000ff */
[----:B------:R-:W1:Y:S01]  /*a330*/  SHFL.IDX PT, R2, R2, RZ, 0x1f ;  /* 0x00001fff02027589 */ /* 0x000e6200000e0000 */
[----:B------:R-:W-:Y:S02]  /*a340*/  F2FP.F16.F32.PACK_AB R130, R133, R132 ;  /* 0x000000848582723e */ /* 0x000fe400000000ff */
[----:B------:R-:W-:Y:S01]  /*a350*/  F2FP.F16.F32.PACK_AB R131, R135, R134 ;  /* 0x000000868783723e */ /* 0x000fe200000000ff */
[----:B------:R2:W-:Y:S01]  /*a360*/  STSM.16.MT88.4 [R0+0xc000], R120 ;  /* 0x00c0007800007844 */ /* 0x0005e20000004200 */
[----:B------:R-:W-:-:S02]  /*a370*/  F2FP.F16.F32.PACK_AB R144, R145, R144 ;  /* 0x000000909190723e */ /* 0x000fc400000000ff */
[----:B------:R-:W-:Y:S01]  /*a380*/  F2FP.F16.F32.PACK_AB R4, R137, R136 ;  /* 0x000000888904723e */ /* 0x000fe200000000ff */
[----:B------:R2:W-:Y:S01]  /*a390*/  STSM.16.MT88.4 [R0+0x11000], R128 ;  /* 0x0110008000007844 */ /* 0x0005e20000004200 */
[----:B------:R-:W-:Y:S02]  /*a3a0*/  F2FP.F16.F32.PACK_AB R5, R139, R138 ;  /* 0x0000008a8b05723e */ /* 0x000fe400000000ff */
[----:B------:R-:W-:Y:S02]  /*a3b0*/  F2FP.F16.F32.PACK_AB R6, R141, R140 ;  /* 0x0000008c8d06723e */ /* 0x000fe400000000ff */
[----:B------:R-:W-:Y:S02]  /*a3c0*/  F2FP.F16.F32.PACK_AB R7, R143, R142 ;  /* 0x0000008e8f07723e */ /* 0x000fe400000000ff */
[----:B------:R-:W-:Y:S02]  /*a3d0*/  F2FP.F16.F32.PACK_AB R145, R147, R146 ;  /* 0x000000929391723e */ /* 0x000fe400000000ff */
[----:B------:R-:W-:Y:S01]  /*a3e0*/  F2FP.F16.F32.PACK_AB R152, R153, R152 ;  /* 0x000000989998723e */ /* 0x000fe200000000ff */
[----:B------:R2:W-:Y:S01]  /*a3f0*/  STSM.16.MT88.4 [R0], R4 ;  /* 0x0000000400007844 */ /* 0x0005e20000004200 */
[----:B------:R-:W-:-:S02]  /*a400*/  F2FP.F16.F32.PACK_AB R146, R149, R148 ;  /* 0x000000949592723e */ /* 0x000fc400000000ff */
[----:B------:R-:W-:Y:S02]  /*a410*/  F2FP.F16.F32.PACK_AB R147, R151, R150 ;  /* 0x000000969793723e */ /* 0x000fe400000000ff */
[----:B------:R-:W-:Y:S02]  /*a420*/  F2FP.F16.F32.PACK_AB R153, R155, R154 ;  /* 0x0000009a9b99723e */ /* 0x000fe400000000ff */
[----:B------:R-:W-:Y:S01]  /*a430*/  F2FP.F16.F32.PACK_AB R160, R161, R160 ;  /* 0x000000a0a1a0723e */ /* 0x000fe200000000ff */
[----:B------:R2:W-:Y:S01]  /*a440*/  STSM.16.MT88.4 [R0+0x5000], R144 ;  /* 0x0050009000007844 */ /* 0x0005e20000004200 */
[----:B------:R-:W-:Y:S02]  /*a450*/  F2FP.F16.F32.PACK_AB R154, R157, R156 ;  /* 0x0000009c9d9a723e */ /* 0x000fe400000000ff */
[----:B------:R-:W-:Y:S02]  /*a460*/  F2FP.F16.F32.PACK_AB R155, R159, R158 ;  /* 0x0000009e9f9b723e */ /* 0x000fe400000000ff */
[----:B------:R-:W-:-:S02]  /*a470*/  F2FP.F16.F32.PACK_AB R161, R163, R162 ;  /* 0x000000a2a3a1723e */ /* 0x000fc400000000ff */
[----:B------:R-:W-:Y:S01]  /*a480*/  F2FP.F16.F32.PACK_AB R168, R169, R168 ;  /* 0x000000a8a9a8723e */ /* 0x000fe200000000ff */
[----:B------:R2:W-:Y:S01]  /*a490*/  STSM.16.MT88.4 [R0+0x800], R152 ;  /* 0x0008009800007844 */ /* 0x0005e20000004200 */
[----:B------:R-:W-:Y:S02]  /*a4a0*/  F2FP.F16.F32.PACK_AB R162, R165, R164 ;  /* 0x000000a4a5a2723e */ /* 0x000fe400000000ff */
[----:B------:R-:W-:Y:S02]  /*a4b0*/  F2FP.F16.F32.PACK_AB R163, R167, R166 ;  /* 0x000000a6a7a3723e */ /* 0x000fe400000000ff */
[----:B------:R-:W-:Y:S02]  /*a4c0*/  F2FP.F16.F32.PACK_AB R169, R171, R170 ;  /* 0x000000aaaba9723e */ /* 0x000fe400000000ff */
[----:B------:R-:W-:Y:S01]  /*a4d0*/  F2FP.F16.F32.PACK_AB R176, R177, R176 ;  /* 0x000000b0b1b0723e */ /* 0x000fe200000000ff */
[----:B------:R2:W-:Y:S01]  /*a4e0*/  STSM.16.MT88.4 [R0+0x5800], R160 ;  /* 0x005800a000007844 */ /* 0x0005e20000004200 */
        /* <DEDUP_REMOVED lines=26> */
[----:B-1----:R-:W-:-:S03]  /*a690*/  ISETP.NE.AND P0, PT, R2, 0x7, PT ;  /* 0x000000070200780c */ /* 0x002fc60003f05270 */
[----:B------:R2:W-:Y:S01]  /*a6a0*/  STSM.16.MT88.4 [R0+0x7000], R208 ;  /* 0x007000d000007844 */ /* 0x0005e20000004200 */
[----:B------:R-:W-:Y:S01]  /*a6b0*/  @!PT LDS RZ, [RZ] ;  /* 0x00000000fffff984 */ /* 0x000fe20000000800 */
[----:B------:R-:W-:Y:S01]  /*a6c0*/  @!PT LDS RZ, [RZ] ;  /* 0x00000000fffff984 */ /* 0x000fe20000000800 */
[----:B------:R-:W-:Y:S01]  /*a6d0*/  @!PT LDS RZ, [RZ] ;  /* 0x00000000fffff984 */ /* 0x000fe20000000800 */
[----:B------:R1:W-:Y:S06]  /*a6e0*/  MEMBAR.ALL.CTA ;  /* 0x0000000000007992 */ /* 0x0003ec0000008000 */
[----:B-1----:R-:W1:Y:S02]  /*a6f0*/  FENCE.VIEW.ASYNC.S ;  /* 0x00000000000073c6 */ /* 0x002e640000000000 */
[----:B-1----:R-:W-:Y:S06]  /*a700*/  BAR.ARV 0x1, 0x120 ;  /* 0x0044800000007b1d */ /* 0x002fec0000002000 */
[----:B------:R-:W-:Y:S05]  /*a710*/  @P0 BRA `(.L_x_24) ;  /* 0x0000000000c80947 */ /* 0x000fea0003800000 */
[----:B------:R-:W-:Y:S01]  /*a720*/  BAR.SYNC.DEFER_BLOCKING 0x1, 0x120 ;  /* 0x0044800000007b1d */ /* 0x000fe20000010000 */
[----:B------:R-:W-:-:S05]  /*a730*/  ELECT P0, URZ, PT ;  /* 0x00000000003f782f */ /* 0x000fca0003800000 */
[----:B------:R-:W-:Y:S08]  /*a740*/  BSSY B0, `(.L_x_24) ;  /* 0x000002f000007945 */ /* 0x000ff00003800000 */
[----:B------:R-:W-:Y:S05]  /*a750*/  @!P0 BRA `(.L_x_25) ;  /* 0x0000000000b48947 */ /* 0x000fea0003800000 */
[----:B------:R-:W1:Y:S01]  /*a760*/  S2UR UR10, SR_CTAID.X ;  /* 0x00000000000a79c3 */ /* 0x000e620000002500 */
[----:B------:R-:W-:Y:S01]  /*a770*/  ULDC.64 UR6, c[0x0][0x198] ;  /* 0x0000660000067ab9 */ /* 0x000fe20000000a00 */
[----:B------:R-:W-:Y:S02]  /*a780*/  UIADD3 UR8, UR60, 0xa000, URZ ;  /* 0x0000a0003c087890 */ /* 0x000fe4000fffe03f */
[----:B------:R-:W-:Y:S02]  /*a790*/  UIADD3 UR4, UP0, UR6, 0x770, URZ ;  /* 0x0000077006047890 */ /* 0x000fe4000ff1e03f */
[----:B------:R-:W-:Y:S02]  /*a7a0*/  UIADD3 UR16, UR60, 0xc800, URZ ;  /* 0x0000c8003c107890 */ /* 0x000fe4000fffe03f */
[----:B------:R-:W3:Y:S01]  /*a7b0*/  S2UR UR11, SR_CTAID.Y ;  /* 0x00000000000b79c3 */ /* 0x000ee20000002600 */
[----:B------:R-:W-:Y:S02]  /*a7c0*/  UIADD3.X UR5, URZ, UR7, URZ, UP0, !UPT ;  /* 0x000000073f057290 */ /* 0x000fe400087fe43f */
[----:B------:R-:W-:-:S02]  /*a7d0*/  UIADD3 UR6, UP0, UR6, 0x670, URZ ;  /* 0x0000067006067890 */ /* 0x000fc4000ff1e03f */
[----:B------:R-:W-:Y:S02]  /*a7e0*/  UIADD3 UR40, UR60, 0xf000, URZ ;  /* 0x0000f0003c287890 */ /* 0x000fe4000fffe03f */
[----:B------:R-:W-:Y:S01]  /*a7f0*/  UIADD3 UR32, UR60, 0x11800, URZ ;  /* 0x000118003c207890 */ /* 0x000fe2000fffe03f */
[----:B------:R-:W4:Y:S01]  /*a800*/  S2UR UR12, SR_CTAID.Z ;  /* 0x00000000000c79c3 */ /* 0x000f220000002700 */
[----:B------:R-:W-:Y:S01]  /*a810*/  UIADD3.X UR7, URZ, UR7, URZ, UP0, !UPT ;  /* 0x000000073f077290 */ /* 0x000fe200087fe43f */
[----:B------:R-:W-:Y:S01]  /*a820*/  UMOV UR9, URZ ;  /* 0x0000003f00097c82 */ /* 0x000fe20008000000 */
[----:B------:R-:W-:Y:S01]  /*a830*/  UMOV UR17, 0x40 ;  /* 0x0000004000117882 */ /* 0x000fe20000000000 */
[----:B------:R-:W-:Y:S01]  /*a840*/  UMOV UR41, 0x80 ;  /* 0x0000008000297882 */ /* 0x000fe20000000000 */
[----:B------:R-:W-:Y:S01]  /*a850*/  UMOV UR33, 0xc0 ;  /* 0x000000c000217882 */ /* 0x000fe20000000000 */
[----:B------:R-:W-:Y:S02]  /*a860*/  UIADD3 UR24, UR60, 0x2800, URZ ;  /* 0x000028003c187890 */ /* 0x000fe4000fffe03f */
[----:B-1----:R-:W-:Y:S01]  /*a870*/  UIMAD UR10, UR10, 0x50, URZ ;  /* 0x000000500a0a78a4 */ /* 0x002fe2000f8e023f */
[----:B------:R-:W-:Y:S01]  /*a880*/  UMOV UR25, 0x40 ;  /* 0x0000004000197882 */ /* 0x000fe20000000000 */
[----:B---3--:R-:W-:-:S05]  /*a890*/  UMOV UR19, UR11 ;  /* 0x0000000b00137c82 */ /* 0x008fca0008000000 */
[----:B------:R-:W-:Y:S01]  /*a8a0*/  UMOV UR18, UR10 ;  /* 0x0000000a00127c82 */ /* 0x000fe20008000000 */
[----:B------:R-:W-:Y:S01]  /*a8b0*/  UMOV UR43, UR11 ;  /* 0x0000000b002b7c82 */ /* 0x000fe20008000000 */
[----:B------:R-:W-:Y:S01]  /*a8c0*/  UMOV UR42, UR10 ;  /* 0x0000000a002a7c82 */ /* 0x000fe20008000000 */
[----:B------:R-:W-:Y:S01]  /*a8d0*/  UMOV UR35, UR11 ;  /* 0x0000000b00237c82 */ /* 0x000fe20008000000 */
[----:B------:R-:W-:Y:S01]  /*a8e0*/  UMOV UR34, UR10 ;  /* 0x0000000a00227c82 */ /* 0x000fe20008000000 */
[----:B------:R-:W-:Y:S01]  /*a8f0*/  UMOV UR27, UR11 ;  /* 0x0000000b001b7c82 */ /* 0x000fe20008000000 */
[----:B------:R-:W-:Y:S01]  /*a900*/  UMOV UR26, UR10 ;  /* 0x0000000a001a7c82 */ /* 0x000fe20008000000 */
[----:B----4-:R-:W-:Y:S01]  /*a910*/  UMOV UR20, UR12 ;  /* 0x0000000c00147c82 */ /* 0x010fe20008000000 */
[----:B------:R-:W-:Y:S01]  /*a920*/  UMOV UR44, UR12 ;  /* 0x0000000c002c7c82 */ /* 0x000fe20008000000 */
[----:B------:R1:W-:Y:S01]  /*a930*/  UTMASTG.4D [UR8], [UR4] ;  /* 0x00000008040073b5 */ /* 0x0003e20008018000 */
[----:B------:R-:W-:Y:S01]  /*a940*/  UMOV UR36, UR12 ;  /* 0x0000000c00247c82 */ /* 0x000fe20008000000 */
[----:B------:R-:W-:Y:S01]  /*a950*/  UMOV UR28, UR12 ;  /* 0x0000000c001c7c82 */ /* 0x000fe20008000000 */
[----:B------:R3:W-:Y:S01]  /*a960*/  UTMASTG.4D [UR16], [UR4] ;  /* 0x00000010040073b5 */ /* 0x0007e20008018000 */
[----:B------:R-:W-:Y:S01]  /*a970*/  UTMASTG.4D [UR40], [UR4] ;  /* 0x00000028040073b5 */ /* 0x000fe20008018000 */
[----:B-1----:R-:W-:Y:S01]  /*a980*/  UMOV UR8, UR60 ;  /* 0x0000003c00087c82 */ /* 0x002fe20008000000 */
[----:B------:R-:W-:Y:S01]  /*a990*/  UTMASTG.4D [UR32], [UR4] ;  /* 0x00000020040073b5 */ /* 0x000fe20008018000 */
[----:B---3--:R-:W-:Y:S01]  /*a9a0*/  UIADD3 UR16, UR60, 0x5000, URZ ;  /* 0x000050003c107890 */ /* 0x008fe2000fffe03f */
[----:B------:R-:W-:Y:S01]  /*a9b0*/  UMOV UR17, 0x80 ;  /* 0x0000008000117882 */ /* 0x000fe20000000000 */
[----:B------:R1:W-:Y:S01]  /*a9c0*/  UTMASTG.4D [UR8], [UR6] ;  /* 0x00000008060073b5 */ /* 0x0003e20008018000 */
[----:B------:R3:W-:Y:S06]  /*a9d0*/  UTMASTG.4D [UR24], [UR6] ;  /* 0x00000018060073b5 */ /* 0x0007ec0008018000 */
[----:B------:R3:W-:Y:S01]  /*a9e0*/  UTMASTG.4D [UR16], [UR6] ;  /* 0x00000010060073b5 */ /* 0x0007e20008018000 */
[----:B-1----:R-:W-:Y:S01]  /*a9f0*/  UIADD3 UR8, UR60, 0x7800, URZ ;  /* 0x000078003c087890 */ /* 0x002fe2000fffe03f */
[----:B------:R-:W-:-:S08]  /*aa00*/  UMOV UR9, 0xc0 ;  /* 0x000000c000097882 */ /* 0x000fd00000000000 */
[----:B------:R3:W-:Y:S02]  /*aa10*/  UTMASTG.4D [UR8], [UR6] ;  /* 0x00000008060073b5 */ /* 0x0007e40008018000 */
[----:B---3--:R0:W-:Y:S02]  /*aa20*/  UTMACMDFLUSH ;  /* 0x00000000000079b7 */ /* 0x0081e40000000000 */
.L_x_25:
[----:B------:R-:W-:Y:S05]  /*aa30*/  BSYNC B0 ;  /* 0x0000000000007941 */ /* 0x000fea0003800000 */
.L_x_24:
[----:B------:R-:W-:-:S04]  /*aa40*/  DEPBAR.LE SB0, 0x0 ;  /* 0x000080000000791a */ /* 0x000fc80000000000 */
[----:B------:R-:W-:Y:S05]  /*aa50*/  EXIT ;  /* 0x000000000000794d */ /* 0x000fea0003800000 */
.L_x_4:
[----:B------:R-:W-:-:S08]  /*aa60*/  NOP ;  /* 0x0000000000007918 */ /* 0x000fd00000000000 */
[----:B------:R-:W1:-:S00]  /*aa70*/  USETMAXREG.DEALLOC.CTAPOOL 0x18 ;  /* 0x00000018000079c8 */ /* 0x000e4000080e0500 */
[----:B-1----:R-:W-:-:S06]  /*aa80*/  LOP3.LUT R2, R2, 0x3, RZ, 0xc0, !PT ;  /* 0x0000000302027812 */ /* 0x002fcc00078ec0ff */
[----:B------:R-:W1:Y:S02]  /*aa90*/  SHFL.IDX PT, R2, R2, RZ, 0x1f ;  /* 0x00001fff02027589 */ /* 0x000e6400000e0000 */
[----:B-1----:R-:W-:-:S13]  /*aaa0*/  ISETP.NE.AND P0, PT, R2, RZ, PT ;  /* 0x000000ff0200720c */ /* 0x002fda0003f05270 */
[----:B------:R-:W-:Y:S05]  /*aab0*/  @P0 EXIT ;  /* 0x000000000000094d */ /* 0x000fea0003800000 */
[----:B------:R-:W1:Y:S01]  /*aac0*/  S2UR UR21, SR_CTAID.Z ;  /* 0x00000000001579c3 */ /* 0x000e620000002700 */
[----:B------:R-:W-:Y:S02]  /*aad0*/  IMAD.MOV.U32 R18, RZ, RZ, RZ ;  /* 0x000000ffff127224 */ /* 0x000fe400078e00ff */
[----:B------:R-:W-:Y:S02]  /*aae0*/  IMAD.MOV.U32 R6, RZ, RZ, 0x1 ;  /* 0x00000001ff067424 */ /* 0x000fe400078e00ff */
[----:B------:R-:W-:Y:S01]  /*aaf0*/  IMAD.MOV.U32 R10, RZ, RZ, 0x1 ;  /* 0x00000001ff0a7424 */ /* 0x000fe200078e00ff */
[----:B-1----:R-:W-:-:S13]  /*ab00*/  ISETP.LE.AND P0, PT, RZ, UR21, PT ;  /* 0x00000015ff007c0c */ /* 0x002fda000bf03270 */
[----:B------:R-:W-:Y:S05]  /*ab10*/  @!P0 BRA `(.L_x_26) ;  /* 0x0000001400648947 */ /* 0x000fea0003800000 */
[----:B------:R-:W1:Y:S01]  /*ab20*/  S2R R9, SR_CTAID.Y ;  /* 0x0000000000097919 */ /* 0x000e620000002600 */
[----:B------:R-:W2:Y:S01]  /*ab30*/  LDC.64 R2, c[0x0][0x730] ;  /* 0x0001cc00ff027b82 */ /* 0x000ea20000000a00 */
[----:B------:R-:W-:Y:S01]  /*ab40*/  ULDC UR4, c[0x0][0x2e8] ;  /* 0x0000ba0000047ab9 */ /* 0x000fe20000000800 */
[----:B------:R-:W-:Y:S01]  /*ab50*/  ELECT P0, URZ, PT ;  /* 0x00000000003f782f */ /* 0x000fe20003800000 */
[----:B------:R-:W3:Y:S01]  /*ab60*/  S2R R7, SR_CTAID.Z ;  /* 0x0000000000077919 */ /* 0x000ee20000002700 */
[----:B------:R-:W-:Y:S01]  /*ab70*/  UISETP.NE.AND UP0, UPT, UR4, 0x1, UPT ;  /* 0x000000010400788c */ /* 0x000fe2000bf05270 */
[----:B------:R-:W-:Y:S01]  /*ab80*/  BSSY B0, `(.L_x_26) ;  /* 0x0000152000007945 */ /* 0x000fe20003800000 */
[----:B------:R-:W-:Y:S02]  /*ab90*/  IMAD.MOV.U32 R18, RZ, RZ, RZ ;  /* 0x000000ffff127224 */ /* 0x000fe400078e00ff */
[----:B------:R-:W4:Y:S07]  /*aba0*/  S2UR UR20, SR_CTAID.Y ;  /* 0x00000000001479c3 */ /* 0x000f2e0000002600 */
[----:B------:R-:W-:Y:S01]  /*abb0*/  @UP0 ULDC UR4, c[0x0][0x2ec] ;  /* 0x0000bb0000040ab9 */ /* 0x000fe20000000800 */
[----:B------:R-:W5:Y:S01]  /*abc0*/  LDC.64 R4, c[0x0][0x718] ;  /* 0x0001c600ff047b82 */ /* 0x000f620000000a00 */
[----:B------:R-:W-:Y:S01]  /*abd0*/  @UP0 ULDC UR6, c[0x0][0x2f0] ;  /* 0x0000bc0000060ab9 */ /* 0x000fe20000000800 */
[----:B-1----:R-:W-:Y:S01]  /*abe0*/  SHF.R.S32.HI R9, RZ, 0x1f, R9 ;  /* 0x0000001fff097819 */ /* 0x002fe20000011409 */
[----:B----4-:R-:W-:-:S02]  /*abf0*/  UIMAD.WIDE.U32 UR4, UR20, UR4, URZ ;  /* 0x00000004140472a5 */ /* 0x010fc4000f8e003f */
[----:B------:R-:W-:Y:S01]  /*ac00*/  UMOV UR12, UR20 ;  /* 0x00000014000c7c82 */ /* 0x000fe20008000000 */
[----:B---3--:R-:W-:Y:S01]  /*ac10*/  SHF.R.S32.HI R7, RZ, 0x1f, R7 ;  /* 0x0000001fff077819 */ /* 0x008fe20000011407 */
[C---:B--2---:R-:W-:Y:S01]  /*ac20*/  IMAD R10, R9.reuse, R2, RZ ;  /* 0x00000002090a7224 */ /* 0x044fe200078e02ff */
[----:B------:R-:W-:Y:S01]  /*ac30*/  @UP0 USHF.R.U32.HI UR12, URZ, UR6, UR5 ;  /* 0x000000063f0c0299 */ /* 0x000fe20008011605 */
[----:B-----5:R-:W-:Y:S02]  /*ac40*/  IMAD R8, R9, R4, RZ ;  /* 0x0000000409087224 */ /* 0x020fe400078e02ff */
[----:B------:R-:W-:Y:S02]  /*ac50*/  IMAD R15, R3, UR20, R10 ;  /* 0x00000014030f7c24 */ /* 0x000fe4000f8e020a */
[----:B------:R-:W1:Y:S01]  /*ac60*/  LDC.64 R10, c[0x0][0x720] ;  /* 0x0001c800ff0a7b82 */ /* 0x000e620000000a00 */
[----:B------:R-:W-:Y:S02]  /*ac70*/  IMAD R13, R5, UR20, R8 ;  /* 0x00000014050d7c24 */ /* 0x000fe4000f8e0208 */
[----:B------:R-:W-:-:S04]  /*ac80*/  IMAD.WIDE.U32 R4, R4, UR20, RZ ;  /* 0x0000001404047c25 */ /* 0x000fc8000f8e00ff */
[----:B------:R-:W-:Y:S01]  /*ac90*/  IMAD.WIDE.U32 R2, R2, UR20, RZ ;  /* 0x0000001402027c25 */ /* 0x000fe2000f8e00ff */
[----:B------:R-:W2:Y:S03]  /*aca0*/  LDC.64 R8, c[0x0][0x738] ;  /* 0x0001ce00ff087b82 */ /* 0x000ea60000000a00 */
[----:B------:R-:W-:Y:S02]  /*acb0*/  IMAD.IADD R5, R5, 0x1, R13 ;  /* 0x0000000105057824 */ /* 0x000fe400078e020d */
[----:B------:R-:W-:Y:S02]  /*acc0*/  IMAD.IADD R3, R3, 0x1, R15 ;  /* 0x0000000103037824 */ /* 0x000fe400078e020f */
[----:B-1----:R-:W-:Y:S02]  /*acd0*/  IMAD R12, R7, R10, RZ ;  /* 0x0000000a070c7224 */ /* 0x002fe400078e02ff */
[----:B------:R-:W-:-:S04]  /*ace0*/  IMAD.WIDE.U32 R4, R10, UR21, R4 ;  /* 0x000000150a047c25 */ /* 0x000fc8000f8e0004 */
[----:B------:R-:W-:Y:S02]  /*acf0*/  IMAD R11, R11, UR21, R12 ;  /* 0x000000150b0b7c24 */ /* 0x000fe4000f8e020c */
[----:B--2---:R-:W-:Y:S02]  /*ad00*/  IMAD R12, R7, R8, RZ ;  /* 0x00000008070c7224 */ /* 0x004fe400078e02ff */
[----:B------:R-:W-:-:S04]  /*ad10*/  IMAD.WIDE.U32 R2, R8, UR21, R2 ;  /* 0x0000001508027c25 */ /* 0x000fc8000f8e0002 */
[----:B------:R-:W-:Y:S02]  /*ad20*/  IMAD R9, R9, UR21, R12 ;  /* 0x0000001509097c24 */ /* 0x000fe4000f8e020c */
[----:B------:R-:W-:Y:S01]  /*ad30*/  IMAD.MOV.U32 R10, RZ, RZ, 0x1 ;  /* 0x00000001ff0a7424 */ /* 0x000fe200078e00ff */
[----:B------:R-:W-:Y:S06]  /*ad40*/  @!P0 BRA `(.L_x_27) ;  /* 0x0000001000d48947 */ /* 0x000fec0003800000 */
[----:B------:R-:W1:Y:S01]  /*ad50*/  S2R R7, SR_CgaCtaId ;  /* 0x0000000000077919 */ /* 0x000e620000008800 */
[----:B------:R-:W-:Y:S02]  /*ad60*/  MOV R8, 0x400 ;  /* 0x0000040000087802 */ /* 0x000fe40000000f00 */
[----:B------:R-:W-:Y:S02]  /*ad70*/  ISETP.NE.AND P0, PT, R21, RZ, PT ;  /* 0x000000ff1500720c */ /* 0x000fe40003f05270 */
[----:B-1----:R-:W-:Y:S01]  /*ad80*/  LEA R8, R7, R8, 0x18 ;  /* 0x0000000807087211 */ /* 0x002fe200078ec0ff */
[----:B------:R-:W-:-:S05]  /*ad90*/  IMAD.MOV.U32 R7, RZ, RZ, 0x1 ;  /* 0x00000001ff077424 */ /* 0x000fca00078e00ff */
[----:B------:R-:W-:-:S04]  /*ada0*/  SHF.L.U32 R7, R7, 0x1f, RZ ;  /* 0x0000001f07077819 */ /* 0x000fc800000006ff */
[----:B------:R-:W1:Y:S02]  /*adb0*/  SYNCS.PHASECHK.TRANS64.TRYWAIT P1, [R8+URZ+0x31820], R7 ;  /* 0x03182007080075a7 */ /* 0x000e64000802017f */
[----:B-1----:R-:W-:Y:S05]  /*adc0*/  @!P1 BRA `(.L_x_28) ;  /* 0x0000001400849947 */ /* 0x002fea0003800000 */
.L_x_46:
[----:B------:R-:W-:Y:S02]  /*add0*/  IMAD.IADD R13, R5, 0x1, R11 ;  /* 0x00000001050d7824 */ /* 0x000fe400078e020b */
[----:B-1----:R-:W-:Y:S02]  /*ade0*/  IMAD.IADD R7, R3, 0x1, R9 ;  /* 0x0000000103077824 */ /* 0x002fe400078e0209 */
[----:B------:R-:W-:Y:S01]  /*adf0*/  IMAD.MOV.U32 R6, RZ, RZ, 0x1 ;  /* 0x00000001ff067424 */ /* 0x000fe200078e00ff */
[----:B------:R-:W-:Y:S06]  /*ae00*/  @P0 BRA `(.L_x_29) ;  /* 0x0000000000180947 */ /* 0x000fec0003800000 */
[----:B------:R-:W1:Y:S01]  /*ae10*/  S2R R10, SR_TID.X ;  /* 0x00000000000a7919 */ /* 0x000e620000002100 */
[----:B------:R-:W-:-:S04]  /*ae20*/  IMAD.MOV.U32 R9, RZ, RZ, 0x8100 ;  /* 0x00008100ff097424 */ /* 0x000fc800078e00ff */
[----:B------:R2:W-:Y:S01]  /*ae30*/  SYNCS.ARRIVE.TRANS64 RZ, [R8+URZ+0x31810], R9 ;  /* 0x0318100908ff79a7 */ /* 0x0005e2000800003f */
[----:B-1----:R-:W-:-:S13]  /*ae40*/  LOP3.LUT P1, RZ, R10, 0x1f, RZ, 0xc0, !PT ;  /* 0x0000001f0aff7812 */ /* 0x002fda000782c0ff */
[----:B--2---:R-:W-:Y:S05]  /*ae50*/  @!P1 BRA `(.L_x_29) ;  /* 0x0000000000049947 */ /* 0x004fea0003800000 */
[----:B------:R-:W-:Y:S01]  /*ae60*/  BPT.TRAP 0x1 ;  /* 0x000000040000795c */ /* 0x000fe20000300000 */
.L_x_29:
[----:B------:R-:W1:Y:S01]  /*ae70*/  LDC.64 R10, c[0x0][0x700] ;  /* 0x0001c000ff0a7b82 */ /* 0x000e620000000a00 */
[----:B------:R-:W-:Y:S01]  /*ae80*/  R2UR UR8, R8 ;  /* 0x00000000080872ca */ /* 0x000fe200000e0000 */
[----:B------:R-:W-:Y:S01]  /*ae90*/  UMOV UR19, URZ ;  /* 0x0000003f00137c82 */ /* 0x000fe20008000000 */
[----:B------:R-:W-:Y:S01]  /*aea0*/  UMOV UR30, 0x0 ;  /* 0x00000000001e7882 */ /* 0x000fe20000000000 */
[----:B------:R-:W-:Y:S01]  /*aeb0*/  UMOV UR31, 0x14f00000 ;  /* 0x14f00000001f7882 */ /* 0x000fe20000000000 */
[----:B------:R-:W-:Y:S01]  /*aec0*/  UMOV UR18, URZ ;  /* 0x0000003f00127c82 */ /* 0x000fe20008000000 */
[----:B------:R-:W-:Y:S01]  /*aed0*/  UMOV UR42, 0x40 ;  /* 0x00000040002a7882 */ /* 0x000fe20000000000 */
[----:B------:R-:W-:Y:S01]  /*aee0*/  UMOV UR44, UR20 ;  /* 0x00000014002c7c82 */ /* 0x000fe20008000000 */
[----:B------:R-:W2:Y:S01]  /*aef0*/  LDC.64 R14, c[0x0][0x198] ;  /* 0x00006600ff0e7b82 */ /* 0x000ea20000000a00 */
[----:B------:R-:W-:Y:S01]  /*af00*/  UMOV UR45, UR21 ;  /* 0x00000015002d7c82 */ /* 0x000fe20008000000 */
[----:B------:R-:W-:Y:S01]  /*af10*/  UMOV UR43, UR19 ;  /* 0x00000013002b7c82 */ /* 0x000fe20008000000 */
[----:B------:R-:W-:Y:S01]  /*af20*/  UMOV UR34, 0x80 ;  /* 0x0000008000227882 */ /* 0x000fe20000000000 */
[----:B------:R-:W-:Y:S01]  /*af30*/  UMOV UR36, UR20 ;  /* 0x0000001400247c82 */ /* 0x000fe20008000000 */
[----:B------:R-:W-:Y:S01]  /*af40*/  UMOV UR37, UR21 ;  /* 0x0000001500257c82 */ /* 0x000fe20008000000 */
[----:B------:R-:W-:Y:S01]  /*af50*/  UIADD3 UR16, UR8, 0x14100, URZ ;  /* 0x0001410008107890 */ /* 0x000fe2000fffe03f */
[----:B------:R-:W-:Y:S01]  /*af60*/  IMAD.MOV.U32 R18, RZ, RZ, 0x1 ;  /* 0x00000001ff127424 */ /* 0x000fe200078e00ff */
[----:B------:R-:W3:Y:S01]  /*af70*/  S2UR UR46, SR_CTAID.X ;  /* 0x00000000002e79c3 */ /* 0x000ee20000002500 */
[----:B------:R-:W-:-:S02]  /*af80*/  UIADD3 UR17, UR8, 0x31810, URZ ;  /* 0x0003181008117890 */ /* 0x000fc4000fffe03f */
[----:B------:R-:W-:Y:S02]  /*af90*/  UIADD3 UR40, UR8, 0x16100, URZ ;  /* 0x0001610008287890 */ /* 0x000fe4000fffe03f */
[----:B------:R-:W-:Y:S02]  /*afa0*/  UIADD3 UR32, UR8, 0x18100, URZ ;  /* 0x0001810008207890 */ /* 0x000fe4000fffe03f */
[----:B------:R-:W-:Y:S01]  /*afb0*/  UIADD3 UR24, UR8, 0x1a100, URZ ;  /* 0x0001a10008187890 */ /* 0x000fe2000fffe03f */
[C---:B-1----:R-:W-:Y:S01]  /*afc0*/  LEA R12, P1, R4.reuse, R10, 0x2 ;  /* 0x0000000a040c7211 */ /* 0x042fe200078210ff */
[----:B------:R-:W-:Y:S01]  /*afd0*/  UMOV UR41, UR17 ;  /* 0x0000001100297c82 */ /* 0x000fe20008000000 */
[----:B------:R-:W-:Y:S01]  /*afe0*/  UMOV UR35, UR19 ;  /* 0x0000001300237c82 */ /* 0x000fe20008000000 */
[----:B------:R-:W-:Y:S01]  /*aff0*/  UMOV UR33, UR17 ;  /* 0x0000001100217c82 */ /* 0x000fe20008000000 */
[----:B------:R-:W-:Y:S01]  /*b000*/  LEA.HI.X R13, R4, R11, R13, 0x2, P1 ;  /* 0x0000000b040d7211 */ /* 0x000fe200008f140d */
[----:B------:R-:W-:Y:S01]  /*b010*/  UMOV UR26, 0xc0 ;  /* 0x000000c0001a7882 */ /* 0x000fe20000000000 */
[----:B------:R-:W1:Y:S01]  /*b020*/  LDC R11, c[0x0][0x280] ;  /* 0x0000a000ff0b7b82 */ /* 0x000e620000000800 */
[----:B------:R-:W-:Y:S01]  /*b030*/  R2UR UR22, R12 ;  /* 0x000000000c1672ca */ /* 0x000fe200000e0000 */
[----:B--2---:R-:W-:Y:S01]  /*b040*/  IMAD.MOV.U32 R4, RZ, RZ, R14 ;  /* 0x000000ffff047224 */ /* 0x004fe200078e000e */
[----:B------:R-:W-:Y:S01]  /*b050*/  R2UR UR23, R13 ;  /* 0x000000000d1772ca */ /* 0x000fe200000e0000 */
[----:B------:R-:W-:Y:S01]  /*b060*/  UMOV UR28, UR20 ;  /* 0x00000014001c7c82 */ /* 0x000fe20008000000 */
[----:B------:R-:W-:Y:S01]  /*b070*/  UMOV UR29, UR21 ;  /* 0x00000015001d7c82 */ /* 0x000fe20008000000 */
[----:B------:R-:W-:Y:S01]  /*b080*/  UMOV UR27, UR19 ;  /* 0x00000013001b7c82 */ /* 0x000fe20008000000 */
[C---:B------:R-:W-:Y:S01]  /*b090*/  IADD3 R5, P1, R4.reuse, 0xf0, RZ ;  /* 0x000000f004057810 */ /* 0x040fe20007f3e0ff */
[----:B------:R-:W-:Y:S01]  /*b0a0*/  UMOV UR25, UR17 ;  /* 0x0000001100197c82 */ /* 0x000fe20008000000 */
[----:B------:R-:W-:Y:S01]  /*b0b0*/  UIADD3 UR38, UR8, 0x2c100, URZ ;  /* 0x0002c10008267890 */ /* 0x000fe2000fffe03f */
[----:B------:R-:W-:Y:S01]  /*b0c0*/  IMAD.MOV.U32 R10, RZ, RZ, 0x1 ;  /* 0x00000001ff0a7424 */ /* 0x000fe200078e00ff */
[----:B------:R-:W-:Y:S01]  /*b0d0*/  R2UR UR10, R5 ;  /* 0x00000000050a72ca */ /* 0x000fe200000e0000 */
[----:B------:R-:W-:Y:S01]  /*b0e0*/  UIADD3 UR9, UR8, 0x31800, URZ ;  /* 0x0003180008097890 */ /* 0x000fe2000fffe03f */
[C---:B------:R-:W-:Y:S01]  /*b0f0*/  IADD3 R5, P2, R4.reuse, 0x2f0, RZ ;  /* 0x000002f004057810 */ /* 0x040fe20007f5e0ff */
[----:B------:R-:W-:Y:S01]  /*b100*/  UMOV UR47, 0x10 ;  /* 0x00000010002f7882 */ /* 0x000fe20000000000 */
[----:B------:R-:W-:Y:S01]  /*b110*/  UMOV UR39, UR17 ;  /* 0x0000001100277c82 */ /* 0x000fe20008000000 */
[----:B------:R-:W-:Y:S01]  /*b120*/  UMOV UR14, 0x0 ;  /* 0x00000000000e7882 */ /* 0x000fe20000000000 */
[----:B------:R-:W-:Y:S01]  /*b130*/  R2UR UR6, R5 ;  /* 0x00000000050672ca */ /* 0x000fe200000e0000 */
[----:B------:R-:W-:Y:S01]  /*b140*/  UMOV UR15, 0x10000000 ;  /* 0x10000000000f7882 */ /* 0x000fe20000000000 */
[----:B------:R-:W-:Y:S01]  /*b150*/  IADD3 R5, P3, R4, 0x3f0, RZ ;  /* 0x000003f004057810 */ /* 0x000fe20007f7e0ff */
[----:B------:R-:W-:-:S03]  /*b160*/  UMOV UR13, UR21 ;  /* 0x00000015000d7c82 */ /* 0x000fc60008000000 */
[----:B------:R-:W-:Y:S01]  /*b170*/  R2UR UR4, R5 ;  /* 0x00000000050472ca */ /* 0x000fe200000e0000 */
[----:B------:R-:W-:-:S04]  /*b180*/  IMAD.MOV.U32 R5, RZ, RZ, R15 ;  /* 0x000000ffff057224 */ /* 0x000fc800078e000f */
[----:B------:R-:W-:Y:S01]  /*b190*/  IMAD.X R9, RZ, RZ, R5, P1 ;  /* 0x000000ffff097224 */ /* 0x000fe200008e0605 */
[----:B-1----:R-:W-:-:S04]  /*b1a0*/  ISETP.GE.AND P1, PT, R11, 0x41, PT ;  /* 0x000000410b00780c */ /* 0x002fc80003f26270 */
[----:B------:R-:W-:Y:S01]  /*b1b0*/  R2UR UR11, R9 ;  /* 0x00000000090b72ca */ /* 0x000fe200000e0000 */
[----:B------:R-:W-:-:S05]  /*b1c0*/  IMAD.X R9, RZ, RZ, R5, P2 ;  /* 0x000000ffff097224 */ /* 0x000fca00010e0605 */
[----:B------:R-:W-:Y:S01]  /*b1d0*/  R2UR UR7, R9 ;  /* 0x00000000090772ca */ /* 0x000fe200000e0000 */
[----:B------:R-:W-:-:S05]  /*b1e0*/  IMAD.X R9, RZ, RZ, R5, P3 ;  /* 0x000000ffff097224 */ /* 0x000fca00018e0605 */
[----:B------:R-:W-:Y:S01]  /*b1f0*/  R2UR UR5, R9 ;  /* 0x00000000090572ca */ /* 0x000fe200000e0000 */
[----:B------:R-:W-:Y:S01]  /*b200*/  UTMALDG.4D [UR16], [UR10], desc[UR30] ;  /* 0x00001e100a0075b4 */ /* 0x000fe20008019000 */
[----:B------:R-:W-:Y:S01]  /*b210*/  IMAD.MOV.U32 R9, RZ, RZ, 0x14000 ;  /* 0x00014000ff097424 */ /* 0x000fe200078e00ff */
[----:B------:R1:W-:Y:S01]  /*b220*/  UTMALDG.4D [UR40], [UR10], desc[UR30] ;  /* 0x00001e280a0075b4 */ /* 0x0003e20008019000 */
[----:B------:R2:W-:Y:S01]  /*b230*/  UTMALDG.4D [UR32], [UR10], desc[UR30] ;  /* 0x00001e200a0075b4 */ /* 0x0005e20008019000 */
[----:B------:R3:W-:Y:S01]  /*b240*/  UTMALDG.4D [UR24], [UR10], desc[UR30] ;  /* 0x00001e180a0075b4 */ /* 0x0007e20008019000 */
[----:B------:R-:W-:Y:S01]  /*b250*/  UBLKCP.S.G [UR38], [UR22], UR47 ;  /* 0x00000026160073ba */ /* 0x000fe2000800022f */
[----:B------:R4:W-:Y:S01]  /*b260*/  SYNCS.ARRIVE.TRANS64 RZ, [R8+URZ+0x31800], R9 ;  /* 0x0318000908ff79a7 */ /* 0x0009e2000800003f */
[----:B-1----:R-:W-:Y:S01]  /*b270*/  UIADD3 UR40, UR8, 0x2800, URZ ;  /* 0x0000280008287890 */ /* 0x002fe2000fffe03f */
[----:B------:R-:W-:Y:S01]  /*b280*/  UMOV UR44, UR12 ;  /* 0x0000000c002c7c82 */ /* 0x000fe20008000000 */
[----:B------:R-:W-:Y:S01]  /*b290*/  UMOV UR41, UR9 ;  /* 0x0000000900297c82 */ /* 0x000fe20008000000 */
[----:B--2---:R-:W-:Y:S01]  /*b2a0*/  UIADD3 UR32, UR8, 0x5000, URZ ;  /* 0x0000500008207890 */ /* 0x004fe2000fffe03f */
[----:B----4-:R-:W-:Y:S01]  /*b2b0*/  IMAD.MOV.U32 R9, RZ, RZ, RZ ;  /* 0x000000ffff097224 */ /* 0x010fe200078e00ff */
[----:B------:R-:W-:Y:S01]  /*b2c0*/  UMOV UR36, UR12 ;  /* 0x0000000c00247c82 */ /* 0x000fe20008000000 */
[----:B------:R-:W-:Y:S01]  /*b2d0*/  UMOV UR33, UR9 ;  /* 0x0000000900217c82 */ /* 0x000fe20008000000 */
[----:B---3--:R-:W-:-:S02]  /*b2e0*/  UIMAD UR11, UR46, 0x50, URZ ;  /* 0x000000502e0b78a4 */ /* 0x008fc4000f8e023f */
[----:B------:R-:W-:Y:S01]  /*b2f0*/  UIADD3 UR24, UR8, 0x7800, URZ ;  /* 0x0000780008187890 */ /* 0x000fe2000fffe03f */
[----:B------:R-:W-:Y:S01]  /*b300*/  UMOV UR10, UR18 ;  /* 0x00000012000a7c82 */ /* 0x000fe20008000000 */
[----:B------:R-:W-:Y:S01]  /*b310*/  UMOV UR28, UR12 ;  /* 0x0000000c001c7c82 */ /* 0x000fe20008000000 */
[----:B------:R-:W-:Y:S02]  /*b320*/  UMOV UR25, UR9 ;  /* 0x0000000900197c82 */ /* 0x000fe40008000000 */
[----:B------:R-:W-:Y:S01]  /*b330*/  UMOV UR43, UR11 ;  /* 0x0000000b002b7c82 */ /* 0x000fe20008000000 */
[----:B------:R-:W-:Y:S01]  /*b340*/  UMOV UR35, UR11 ;  /* 0x0000000b00237c82 */ /* 0x000fe20008000000 */
[----:B------:R1:W-:Y:S01]  /*b350*/  UTMALDG.4D [UR8], [UR6], desc[UR14] ;  /* 0x00000e08060075b4 */ /* 0x0003e20008019000 */
[----:B------:R-:W-:Y:S01]  /*b360*/  UMOV UR27, UR11 ;  /* 0x0000000b001b7c82 */ /* 0x000fe20008000000 */
[----:B------:R2:W-:Y:S01]  /*b370*/  UTMALDG.4D [UR40], [UR6], desc[UR14] ;  /* 0x00000e28060075b4 */ /* 0x0005e20008019000 */
[----:B------:R3:W-:Y:S01]  /*b380*/  UTMALDG.4D [UR32], [UR6], desc[UR14] ;  /* 0x00000e20060075b4 */ /* 0x0007e20008019000 */
[----:B------:R4:W-:Y:S01]  /*b390*/  UTMALDG.4D [UR24], [UR6], desc[UR14] ;  /* 0x00000e18060075b4 */ /* 0x0009e20008019000 */
[----:B-1----:R-:W-:Y:S01]  /*b3a0*/  UMOV UR10, 0xc0 ;  /* 0x000000c0000a7882 */ /* 0x002fe20000000000 */
[----:B--2---:R-:W-:Y:S01]  /*b3b0*/  UIADD3 UR40, UR8, 0xa000, URZ ;  /* 0x0000a00008287890 */ /* 0x004fe2000fffe03f */
[----:B------:R-:W-:Y:S01]  /*b3c0*/  UMOV UR42, UR18 ;  /* 0x00000012002a7c82 */ /* 0x000fe20008000000 */
[----:B---3--:R-:W-:-:S07]  /*b3d0*/  UIADD3 UR32, UR8, 0xc800, URZ ;  /* 0x0000c80008207890 */ /* 0x008fce000fffe03f */
[----:B------:R1:W-:Y:S01]  /*b3e0*/  UTMALDG.4D [UR40], [UR4], desc[UR14] ;  /* 0x00000e28040075b4 */ /* 0x0003e20008019000 */
[----:B------:R-:W-:Y:S01]  /*b3f0*/  UMOV UR34, 0x40 ;  /* 0x0000004000227882 */ /* 0x000fe20000000000 */
[----:B----4-:R-:W-:Y:S01]  /*b400*/  UIADD3 UR24, UR8, 0xf000, URZ ;  /* 0x0000f00008187890 */ /* 0x010fe2000fffe03f */
[----:B------:R1:W-:Y:S01]  /*b410*/  UTMALDG.4D [UR32], [UR4], desc[UR14] ;  /* 0x00000e20040075b4 */ /* 0x0003e20008019000 */
[----:B------:R-:W-:Y:S01]  /*b420*/  UIADD3 UR8, UR8, 0x11800, URZ ;  /* 0x0001180008087890 */ /* 0x000fe2000fffe03f */
[----:B------:R-:W-:-:S06]  /*b430*/  UMOV UR26, 0x80 ;  /* 0x00000080001a7882 */ /* 0x000fcc0000000000 */
[----:B------:R1:W-:Y:S02]  /*b440*/  UTMALDG.4D [UR24], [UR4], desc[UR14] ;  /* 0x00000e18040075b4 */ /* 0x0003e40008019000 */
[----:B------:R1:W-:Y:S02]  /*b450*/  UTMALDG.4D [UR8], [UR4], desc[UR14] ;  /* 0x00000e08040075b4 */ /* 0x0003e40008019000 */
[----:B-1----:R-:W-:Y:S05]  /*b460*/  @!P1 BRA `(.L_x_30) ;  /* 0x00000008001c9947 */ /* 0x002fea0003800000 */
[----:B------:R-:W1:Y:S01]  /*b470*/  S2R R16, SR_TID.X ;  /* 0x0000000000107919 */ /* 0x000e620000002100 */
[----:B------:R-:W2:Y:S01]  /*b480*/  LDC.64 R4, c[0x0][0x728] ;  /* 0x0001ca00ff047b82 */ /* 0x000ea20000000a00 */
[----:B------:R-:W-:Y:S02]  /*b490*/  VIADD R11, R11, 0x3f ;  /* 0x0000003f0b0b7836 */ /* 0x000fe40000000000 */
[----:B------:R-:W-:Y:S02]  /*b4a0*/  IMAD.MOV.U32 R10, RZ, RZ, 0x1 ;  /* 0x00000001ff0a7424 */ /* 0x000fe400078e00ff */
[----:B------:R-:W-:Y:S01]  /*b4b0*/  IMAD.MOV.U32 R9, RZ, RZ, RZ ;  /* 0x000000ffff097224 */ /* 0x000fe200078e00ff */
[----:B------:R-:W-:Y:S01]  /*b4c0*/  SHF.R.S32.HI R6, RZ, 0x1f, R11 ;  /* 0x0000001fff067819 */ /* 0x000fe2000001140b */
[----:B------:R-:W-:Y:S02]  /*b4d0*/  IMAD.MOV.U32 R17, RZ, RZ, RZ ;  /* 0x000000ffff117224 */ /* 0x000fe400078e00ff */
[----:B------:R-:W-:Y:S01]  /*b4e0*/  IMAD.MOV.U32 R18, RZ, RZ, RZ ;  /* 0x000000ffff127224 */ /* 0x000fe200078e00ff */
[----:B------:R-:W-:-:S02]  /*b4f0*/  LEA.HI R6, R6, R11, RZ, 0x6 ;  /* 0x0000000b06067211 */ /* 0x000fc400078f30ff */
[----:B------:R-:W-:Y:S02]  /*b500*/  IADD3 R11, P1, R12, 0x100, RZ ;  /* 0x000001000c0b7810 */ /* 0x000fe40007f3e0ff */
[----:B------:R-:W-:Y:S01]  /*b510*/  LEA.HI.SX32 R15, R6, 0xffffffff, 0x1a ;  /* 0xffffffff060f7811 */ /* 0x000fe200078fd2ff */
[----:B------:R-:W-:Y:S02]  /*b520*/  IMAD.MOV.U32 R6, RZ, RZ, 0x1 ;  /* 0x00000001ff067424 */ /* 0x000fe400078e00ff */
[----:B------:R-:W-:Y:S01]  /*b530*/  IMAD.X R13, RZ, RZ, R13, P1 ;  /* 0x000000ffff0d7224 */ /* 0x000fe200008e060d */
[----:B--2---:R-:W-:-:S04]  /*b540*/  LEA R12, P2, R2, R4, 0x2 ;  /* 0x00000004020c7211 */ /* 0x004fc800078410ff */
[----:B------:R-:W-:Y:S02]  /*b550*/  LEA.HI.X R14, R2, R5, R7, 0x2, P2 ;  /* 0x00000005020e7211 */ /* 0x000fe400010f1407 */
[----:B-1----:R-:W-:-:S07]  /*b560*/  LOP3.LUT R16, R16, 0x1f, RZ, 0xc0, !PT ;  /* 0x0000001f10107812 */ /* 0x002fce00078ec0ff */
.L_x_35:
[----:B------:R-:W-:-:S04]  /*b570*/  SHF.L.U32 R5, R10, 0x1f, RZ ;  /* 0x0000001f0a057819 */ /* 0x000fc800000006ff */
[----:B-1----:R-:W1:Y:S02]  /*b580*/  SYNCS.PHASECHK.TRANS64.TRYWAIT P1, [R8+URZ+0x31838], R5 ;  /* 0x03183805080075a7 */ /* 0x002e64000802017f */
[----:B-12--5:R-:W-:Y:S05]  /*b590*/  @!P1 BRA `(.L_x_31) ;  /* 0x0000000c00a49947 */ /* 0x026fea0003800000 */
.L_x_47:
[----:B------:R-:W-:Y:S05]  /*b5a0*/  @P0 BRA `(.L_x_32) ;  /* 0x0000000000140947 */ /* 0x000fea0003800000 */
[----:B------:R-:W-:Y:S01]  /*b5b0*/  ISETP.NE.AND P1, PT, R16, RZ, PT ;  /* 0x000000ff1000720c */ /* 0x000fe20003f25270 */
[----:B-1----:R-:W-:-:S04]  /*b5c0*/  IMAD.MOV.U32 R5, RZ, RZ, 0x8100 ;  /* 0x00008100ff057424 */ /* 0x002fc800078e00ff */
[----:B------:R2:W-:Y:S08]  /*b5d0*/  SYNCS.ARRIVE.TRANS64 RZ, [R8+URZ+0x31830], R5 ;  /* 0x0318300508ff79a7 */ /* 0x0005f0000800003f */
[----:B------:R-:W-:Y:S05]  /*b5e0*/  @!P1 BRA `(.L_x_32) ;  /* 0x0000000000049947 */ /* 0x000fea0003800000 */
[----:B------:R-:W-:Y:S01]  /*b5f0*/  BPT.TRAP 0x1 ;  /* 0x000000040000795c */ /* 0x000fe20000300000 */
.L_x_32:
[----:B------:R3:W-:Y:S02]  /*b600*/  STL.64 [R1], R2 ;  /* 0x0000000201007387 */ /* 0x0007e40000100a00 */
[----:B---3--:R-:W3:Y:S02]  /*b610*/  LDC.64 R2, c[0x0][0x198] ;  /* 0x00006600ff027b82 */ /* 0x008ee40000000a00 */
[----:B---3--:R-:W-:-:S05]  /*b620*/  IMAD.MOV.U32 R4, RZ, RZ, R2 ;  /* 0x000000ffff047224 */ /* 0x008fca00078e0002 */
[----:B-12---:R-:W-:-:S04]  /*b630*/  IADD3 R5, P1, R4, 0x1f0, RZ ;  /* 0x000001f004057810 */ /* 0x006fc80007f3e0ff */
[----:B------:R-:W-:Y:S01]  /*b640*/  R2UR UR6, R5 ;  /* 0x00000000050672ca */ /* 0x000fe200000e0000 */
[----:B------:R-:W-:Y:S02]  /*b650*/  IMAD.MOV.U32 R5, RZ, RZ, R3 ;  /* 0x000000ffff057224 */ /* 0x000fe400078e0003 */
[----:B------:R1:W5:Y:S01]  /*b660*/  LDL.LU.64 R2, [R1] ;  /* 0x0000000001027983 */ /* 0x0003620000300a00 */
[----:B------:R-:W-:Y:S01]  /*b670*/  R2UR UR10, R8 ;  /* 0x00000000080a72ca */ /* 0x000fe200000e0000 */
[----:B------:R-:W-:Y:S01]  /*b680*/  IMAD.X R19, RZ, RZ, R5, P1 ;  /* 0x000000ffff137224 */ /* 0x000fe200008e0605 */
[----:B------:R-:W-:Y:S01]  /*b690*/  R2UR UR19, R9 ;  /* 0x00000000091372ca */ /* 0x000fe200000e0000 */
[----:B------:R-:W-:Y:S01]  /*b6a0*/  VIADD R18, R18, 0x1 ;  /* 0x0000000112127836 */ /* 0x000fe20000000000 */
[----:B------:R-:W-:Y:S01]  /*b6b0*/  UMOV UR8, 0x0 ;  /* 0x0000000000087882 */ /* 0x000fe20000000000 */
[----:B------:R-:W-:Y:S01]  /*b6c0*/  UMOV UR9, 0x14f00000 ;  /* 0x14f0000000097882 */ /* 0x000fe20000000000 */
[----:B------:R-:W-:Y:S01]  /*b6d0*/  R2UR UR7, R19 ;  /* 0x00000000130772ca */ /* 0x000fe200000e0000 */
[----:B------:R-:W-:Y:S01]  /*b6e0*/  UMOV UR18, URZ ;  /* 0x0000003f00127c82 */ /* 0x000fe20008000000 */
[----:B------:R-:W-:Y:S01]  /*b6f0*/  ISETP.NE.AND P1, PT, R18, 0x2, PT ;  /* 0x000000021200780c */ /* 0x000fe20003f25270 */
[----:B------:R-:W-:Y:S01]  /*b700*/  UMOV UR34, 0x40 ;  /* 0x0000004000227882 */ /* 0x000fe20000000000 */
[----:B------:R-:W-:Y:S01]  /*b710*/  R2UR UR4, R12 ;  /* 0x000000000c0472ca */ /* 0x000fe200000e0000 */
[----:B------:R-:W-:Y:S01]  /*b720*/  UMOV UR36, UR20 ;  /* 0x0000001400247c82 */ /* 0x000fe20008000000 */
[----:B------:R-:W-:Y:S01]  /*b730*/  R2UR UR5, R14 ;  /* 0x000000000e0572ca */ /* 0x000fe200000e0000 */
[----:B------:R-:W-:Y:S01]  /*b740*/  UIADD3 UR16, UR10, 0x24100, URZ ;  /* 0x000241000a107890 */ /* 0x000fe2000fffe03f */
[----:B------:R-:W-:Y:S01]  /*b750*/  SEL R19, RZ, 0x1, P1 ;  /* 0x00000001ff137807 */ /* 0x000fe20000800000 */
[----:B------:R-:W-:Y:S01]  /*b760*/  UIADD3 UR17, UR10, 0x31830, URZ ;  /* 0x000318300a117890 */ /* 0x000fe2000fffe03f */
[----:B------:R-:W-:Y:S01]  /*b770*/  SEL R18, R18, RZ, P1 ;  /* 0x000000ff12127207 */ /* 0x000fe20000800000 */
[----:B------:R-:W-:Y:S01]  /*b780*/  UIADD3 UR32, UR10, 0x26100, URZ ;  /* 0x000261000a207890 */ /* 0x000fe2000fffe03f */
[----:B------:R-:W-:Y:S01]  /*b790*/  LOP3.LUT R6, R6, R19, RZ, 0x3c, !PT ;  /* 0x0000001306067212 */ /* 0x000fe200078e3cff */
[----:B------:R-:W-:Y:S01]  /*b7a0*/  UIADD3 UR24, UR10, 0x28100, URZ ;  /* 0x000281000a187890 */ /* 0x000fe2000fffe03f */
[----:B------:R-:W-:Y:S01]  /*b7b0*/  ISETP.NE.AND P2, PT, R21, RZ, PT ;  /* 0x000000ff1500720c */ /* 0x000fe20003f45270 */
[----:B------:R-:W-:Y:S01]  /*b7c0*/  UMOV UR37, UR21 ;  /* 0x0000001500257c82 */ /* 0x000fe20008000000 */
[----:B------:R-:W-:Y:S01]  /*b7d0*/  UMOV UR35, UR19 ;  /* 0x0000001300237c82 */ /* 0x000fe20008000000 */
[----:B------:R-:W-:Y:S01]  /*b7e0*/  UMOV UR33, UR17 ;  /* 0x0000001100217c82 */ /* 0x000fe20008000000 */
[----:B------:R2:W-:Y:S01]  /*b7f0*/  UTMALDG.4D [UR16], [UR6], desc[UR8] ;  /* 0x00000810060075b4 */ /* 0x0005e20008019000 */
[----:B------:R-:W-:Y:S01]  /*b800*/  UMOV UR26, 0x80 ;  /* 0x00000080001a7882 */ /* 0x000fe20000000000 */
[----:B------:R-:W-:Y:S01]  /*b810*/  UMOV UR28, UR20 ;  /* 0x00000014001c7c82 */ /* 0x000fe20008000000 */
[----:B------:R-:W-:Y:S01]  /*b820*/  UMOV UR29, UR21 ;  /* 0x00000015001d7c82 */ /* 0x000fe20008000000 */
[----:B------:R-:W-:Y:S01]  /*b830*/  UMOV UR27, UR19 ;  /* 0x00000013001b7c82 */ /* 0x000fe20008000000 */
[----:B------:R-:W-:Y:S01]  /*b840*/  UMOV UR25, UR17 ;  /* 0x0000001100197c82 */ /* 0x000fe20008000000 */
[----:B------:R-:W-:Y:S01]  /*b850*/  IMAD R19, R18, 0x8, R8 ;  /* 0x0000000812137824 */ /* 0x000fe200078e0208 */
[----:B------:R-:W-:Y:S01]  /*b860*/  SHF.L.U32 R20, R6, 0x1f, RZ ;  /* 0x0000001f06147819 */ /* 0x000fe200000006ff */
[----:B------:R1:W-:Y:S01]  /*b870*/  UTMALDG.4D [UR32], [UR6], desc[UR8] ;  /* 0x00000820060075b4 */ /* 0x0003e20008019000 */
[----:B------:R-:W-:Y:S01]  /*b880*/  UMOV UR13, 0x10 ;  /* 0x00000010000d7882 */ /* 0x000fe20000000000 */
[----:B------:R-:W-:Y:S01]  /*b890*/  UMOV UR11, UR17 ;  /* 0x00000011000b7c82 */ /* 0x000fe20008000000 */
[----:B------:R1:W-:Y:S01]  /*b8a0*/  UTMALDG.4D [UR24], [UR6], desc[UR8] ;  /* 0x00000818060075b4 */ /* 0x0003e20008019000 */
[----:B--2---:R-:W-:-:S02]  /*b8b0*/  UIADD3 UR16, UR10, 0x2a100, URZ ;  /* 0x0002a1000a107890 */ /* 0x004fc4000fffe03f */
[----:B------:R-:W-:Y:S01]  /*b8c0*/  UIADD3 UR10, UR10, 0x2c300, URZ ;  /* 0x0002c3000a0a7890 */ /* 0x000fe2000fffe03f */
[----:B------:R-:W-:-:S06]  /*b8d0*/  UMOV UR18, 0xc0 ;  /* 0x000000c000127882 */ /* 0x000fcc0000000000 */
[----:B------:R1:W-:Y:S02]  /*b8e0*/  UTMALDG.4D [UR16], [UR6], desc[UR8] ;  /* 0x00000810060075b4 */ /* 0x0003e40008019000 */
[----:B------:R1:W-:Y:S01]  /*b8f0*/  UBLKCP.S.G [UR10], [UR4], UR13 ;  /* 0x0000000a040073ba */ /* 0x0003e2000800020d */
[----:B------:R-:W2:Y:S02]  /*b900*/  SYNCS.PHASECHK.TRANS64.TRYWAIT P1, [R19+URZ+0x31820], R20 ;  /* 0x03182014130075a7 */ /* 0x000ea4000802017f */
[----:B-12---:R-:W-:Y:S05]  /*b910*/  @!P1 BRA `(.L_x_33) ;  /* 0x0000000800d89947 */ /* 0x006fea0003800000 */
.L_x_49:
[----:B------:R-:W-:Y:S01]  /*b920*/  LOP3.LUT R10, R10, 0x1, RZ, 0x3c, !PT ;  /* 0x000000010a0a7812 */ /* 0x000fe200078e3cff */
[----:B------:R-:W-:Y:S06]  /*b930*/  @P2 BRA `(.L_x_34) ;  /* 0x0000000000142947 */ /* 0x000fec0003800000 */
[----:B------:R-:W-:Y:S01]  /*b940*/  ISETP.NE.AND P1, PT, R16, RZ, PT ;  /* 0x000000ff1000720c */ /* 0x000fe20003f25270 */
[----:B-1----:R-:W-:-:S04]  /*b950*/  IMAD.MOV.U32 R20, RZ, RZ, 0x8100 ;  /* 0x00008100ff147424 */ /* 0x002fc800078e00ff */
[----:B------:R2:W-:Y:S08]  /*b960*/  SYNCS.ARRIVE.TRANS64 RZ, [R19+URZ+0x31810], R20 ;  /* 0x0318101413ff79a7 */ /* 0x0005f0000800003f */
[----:B------:R-:W-:Y:S05]  /*b970*/  @!P1 BRA `(.L_x_34) ;  /* 0x0000000000049947 */ /* 0x000fea0003800000 */
[----:B------:R-:W-:Y:S01]  /*b980*/  BPT.TRAP 0x1 ;  /* 0x000000040000795c */ /* 0x000fe20000300000 */
.L_x_34:
[----:B------:R-:W-:Y:S01]  /*b990*/  R2UR UR43, R9 ;  /* 0x00000000092b72ca */ /* 0x000fe200000e0000 */
[--C-:B------:R-:W-:Y:S01]  /*b9a0*/  IMAD R9, R18, 0x8000, R8.reuse ;  /* 0x0000800012097824 */ /* 0x100fe200078e0208 */
[----:B------:R-:W-:Y:S01]  /*b9b0*/  R2UR UR41, R19 ;  /* 0x00000000132972ca */ /* 0x000fe200000e0000 */
[----:B------:R-:W-:Y:S01]  /*b9c0*/  VIADD R17, R17, 0x1 ;  /* 0x0000000111117836 */ /* 0x000fe20000000000 */
[----:B------:R-:W-:Y:S01]  /*b9d0*/  R2UR UR14, R11 ;  /* 0x000000000b0e72ca */ /* 0x000fe200000e0000 */
[----:B------:R-:W-:Y:S01]  /*b9e0*/  UMOV UR6, 0x0 ;  /* 0x0000000000067882 */ /* 0x000fe20000000000 */
[----:B------:R-:W-:Y:S01]  /*b9f0*/  R2UR UR16, R9 ;  /* 0x00000000091072ca */ /* 0x000fe200000e0000 */
[----:B------:R-:W-:Y:S01]  /*ba00*/  UMOV UR7, 0x14f00000 ;  /* 0x14f0000000077882 */ /* 0x000fe20000000000 */
[----:B------:R-:W-:Y:S01]  /*ba10*/  IADD3 R9, P1, R4, 0xf0, RZ ;  /* 0x000000f004097810 */ /* 0x000fe20007f3e0ff */
[----:B------:R-:W-:Y:S01]  /*ba20*/  UMOV UR42, URZ ;  /* 0x0000003f002a7c82 */ /* 0x000fe20008000000 */
[----:B------:R-:W-:Y:S01]  /*ba30*/  R2UR UR15, R13 ;  /* 0x000000000d0f72ca */ /* 0x000fe200000e0000 */
[----:B------:R-:W-:Y:S01]  /*ba40*/  UMOV UR44, UR20 ;  /* 0x00000014002c7c82 */ /* 0x000fe20008000000 */
[----:B------:R-:W-:Y:S01]  /*ba50*/  R2UR UR4, R9 ;  /* 0x00000000090472ca */ /* 0x000fe200000e0000 */
[----:B------:R-:W-:Y:S01]  /*ba60*/  IMAD.X R9, RZ, RZ, R5, P1 ;  /* 0x000000ffff097224 */ /* 0x000fe200008e0605 */
[----:B------:R-:W-:Y:S01]  /*ba70*/  UIADD3 UR43, UR43, 0x40, URZ ;  /* 0x000000402b2b7890 */ /* 0x000fe2000fffe03f */
[----:B------:R-:W-:Y:S01]  /*ba80*/  ISETP.GE.AND P1, PT, R17, R15, PT ;  /* 0x0000000f1100720c */ /* 0x000fe20003f26270 */
[----:B------:R-:W-:Y:S01]  /*ba90*/  UIADD3 UR41, UR41, 0x31810, URZ ;  /* 0x0003181029297890 */ /* 0x000fe2000fffe03f */
[----:B------:R-:W-:Y:S01]  /*baa0*/  IADD3 R12, P3, R12, 0x100, RZ ;  /* 0x000001000c0c7810 */ /* 0x000fe20007f7e0ff */
[----:B------:R-:W-:Y:S01]  /*bab0*/  UMOV UR45, UR21 ;  /* 0x00000015002d7c82 */ /* 0x000fe20008000000 */
[----:B------:R-:W-:Y:S01]  /*bac0*/  R2UR UR5, R9 ;  /* 0x00000000090572ca */ /* 0x000fe200000e0000 */
[----:B------:R-:W-:Y:S01]  /*bad0*/  IMAD R9, R18, 0x100, R8 ;  /* 0x0000010012097824 */ /* 0x000fe200078e0208 */
[----:B------:R-:W-:Y:S01]  /*bae0*/  UIADD3 UR40, UR16, 0x14100, URZ ;  /* 0x0001410010287890 */ /* 0x000fe2000fffe03f */
[----:B------:R-:W-:Y:S01]  /*baf0*/  IADD3 R11, P2, R11, 0x100, RZ ;  /* 0x000001000b0b7810 */ /* 0x000fe20007f5e0ff */
[----:B------:R-:W-:Y:S01]  /*bb00*/  UIADD3 UR32, UR16, 0x16100, URZ ;  /* 0x0001610010207890 */ /* 0x000fe2000fffe03f */
[----:B------:R-:W-:Y:S01]  /*bb10*/  IMAD.X R14, RZ, RZ, R14, P3 ;  /* 0x000000ffff0e7224 */ /* 0x000fe200018e060e */
[----:B------:R-:W-:Y:S01]  /*bb20*/  R2UR UR8, R9 ;  /* 0x00000000090872ca */ /* 0x000fe200000e0000 */
[----:B------:R-:W-:Y:S01]  /*bb30*/  UIADD3 UR24, UR16, 0x18100, URZ ;  /* 0x0001810010187890 */ /* 0x000fe2000fffe03f */
[----:B------:R-:W-:Y:S01]  /*bb40*/  IMAD.U32 R9, RZ, RZ, UR43 ;  /* 0x0000002bff097e24 */ /* 0x000fe2000f8e00ff */
[----:B------:R-:W-:Y:S01]  /*bb50*/  UIADD3 UR16, UR16, 0x1a100, URZ ;  /* 0x0001a10010107890 */ /* 0x000fe2000fffe03f */
[----:B------:R-:W-:Y:S01]  /*bb60*/  IMAD.X R13, RZ, RZ, R13, P2 ;  /* 0x000000ffff0d7224 */ /* 0x000fe200010e060d */
[----:B------:R-:W-:Y:S01]  /*bb70*/  UMOV UR34, 0x40 ;  /* 0x0000004000227882 */ /* 0x000fe20000000000 */
[----:B------:R-:W-:Y:S01]  /*bb80*/  UMOV UR36, UR20 ;  /* 0x0000001400247c82 */ /* 0x000fe20008000000 */
[----:B------:R-:W-:Y:S01]  /*bb90*/  UMOV UR37, UR21 ;  /* 0x0000001500257c82 */ /* 0x000fe20008000000 */
[----:B------:R-:W-:Y:S01]  /*bba0*/  UMOV UR33, UR41 ;  /* 0x0000002900217c82 */ /* 0x000fe20008000000 */
[----:B------:R-:W-:Y:S01]  /*bbb0*/  UMOV UR35, UR43 ;  /* 0x0000002b00237c82 */ /* 0x000fe20008000000 */
[----:B------:R-:W-:Y:S01]  /*bbc0*/  UMOV UR26, 0x80 ;  /* 0x00000080001a7882 */ /* 0x000fe20000000000 */
[----:B------:R-:W-:Y:S01]  /*bbd0*/  UMOV UR28, UR20 ;  /* 0x00000014001c7c82 */ /* 0x000fe20008000000 */
[----:B------:R-:W-:Y:S01]  /*bbe0*/  UMOV UR29, UR21 ;  /* 0x00000015001d7c82 */ /* 0x000fe20008000000 */
[----:B------:R-:W-:Y:S01]  /*bbf0*/  UIADD3 UR8, UR8, 0x2c100, URZ ;  /* 0x0002c10008087890 */ /* 0x000fe2000fffe03f */
[----:B------:R3:W-:Y:S01]  /*bc00*/  UTMALDG.4D [UR40], [UR4], desc[UR6] ;  /* 0x00000628040075b4 */ /* 0x0007e20008019000 */
[----:B------:R-:W-:Y:S01]  /*bc10*/  UMOV UR25, UR41 ;  /* 0x0000002900197c82 */ /* 0x000fe20008000000 */
[----:B------:R-:W-:Y:S01]  /*bc20*/  UMOV UR27, UR43 ;  /* 0x0000002b001b7c82 */ /* 0x000fe20008000000 */
[----:B------:R-:W-:Y:S01]  /*bc30*/  UMOV UR18, 0xc0 ;  /* 0x000000c000127882 */ /* 0x000fe20000000000 */
[----:B------:R-:W-:Y:S01]  /*bc40*/  UMOV UR17, UR41 ;  /* 0x0000002900117c82 */ /* 0x000fe20008000000 */
[----:B------:R-:W-:Y:S01]  /*bc50*/  UMOV UR19, UR43 ;  /* 0x0000002b00137c82 */ /* 0x000fe20008000000 */
[----:B------:R-:W-:Y:S01]  /*bc60*/  UMOV UR10, 0x10 ;  /* 0x00000010000a7882 */ /* 0x000fe20000000000 */
[----:B------:R-:W-:Y:S01]  /*bc70*/  UMOV UR9, UR41 ;  /* 0x0000002900097c82 */ /* 0x000fe20008000000 */
[----:B------:R3:W-:Y:S01]  /*bc80*/  UTMALDG.4D [UR32], [UR4], desc[UR6] ;  /* 0x00000620040075b4 */ /* 0x0007e20008019000 */
[----:B------:R3:W-:Y:S01]  /*bc90*/  UTMALDG.4D [UR24], [UR4], desc[UR6] ;  /* 0x00000618040075b4 */ /* 0x0007e20008019000 */
[----:B------:R3:W-:Y:S01]  /*bca0*/  UTMALDG.4D [UR16], [UR4], desc[UR6] ;  /* 0x00000610040075b4 */ /* 0x0007e20008019000 */
[----:B------:R3:W-:Y:S02]  /*bcb0*/  UBLKCP.S.G [UR8], [UR14], UR10 ;  /* 0x000000080e0073ba */ /* 0x0007e4000800020a */
[----:B---3--:R-:W-:Y:S05]  /*bcc0*/  @!P1 BRA `(.L_x_35) ;  /* 0xfffffff800289947 */ /* 0x008fea000383ffff */
[----:B------:R-:W-:-:S07]  /*bcd0*/  VIADD R18, R18, 0x1 ;  /* 0x0000000112127836 */ /* 0x000fce0000000000 */
.L_x_30:
[----:B------:R-:W-:-:S04]  /*bce0*/  SHF.L.U32 R11, R10, 0x1f, RZ ;  /* 0x0000001f0a0b7819 */ /* 0x000fc800000006ff */
[----:B------:R-:W3:Y:S02]  /*bcf0*/  SYNCS.PHASECHK.TRANS64.TRYWAIT P1, [R8+URZ+0x31838], R11 ;  /* 0x0318380b080075a7 */ /* 0x000ee4000802017f */
[----:B---3--:R-:W-:Y:S05]  /*bd00*/  @!P1 BRA `(.L_x_36) ;  /* 0x0000000400f49947 */ /* 0x008fea0003800000 */
.L_x_50:
[----:B------:R-:W-:Y:S05]  /*bd10*/  @P0 BRA `(.L_x_37) ;  /* 0x0000000000180947 */ /* 0x000fea0003800000 */
[----:B------:R-:W4:Y:S01]  /*bd20*/  S2R R12, SR_TID.X ;  /* 0x00000000000c7919 */ /* 0x000f220000002100 */
[----:B---3--:R-:W-:-:S04]  /*bd30*/  IMAD.MOV.U32 R11, RZ, RZ, 0x8100 ;  /* 0x00008100ff0b7424 */ /* 0x008fc800078e00ff */
[----:B------:R3:W-:Y:S01]  /*bd40*/  SYNCS.ARRIVE.TRANS64 RZ, [R8+URZ+0x31830], R11 ;  /* 0x0318300b08ff79a7 */ /* 0x0007e2000800003f */
[----:B----4-:R-:W-:-:S13]  /*bd50*/  LOP3.LUT P0, RZ, R12, 0x1f, RZ, 0xc0, !PT ;  /* 0x0000001f0cff7812 */ /* 0x010fda000780c0ff */
[----:B---3--:R-:W-:Y:S05]  /*bd60*/  @!P0 BRA `(.L_x_37) ;  /* 0x0000000000048947 */ /* 0x008fea0003800000 */
[----:B------:R-:W-:Y:S01]  /*bd70*/  BPT.TRAP 0x1 ;  /* 0x000000040000795c */ /* 0x000fe20000300000 */
.L_x_37:
[----:B------:R-:W4:Y:S01]  /*bd80*/  LDC.64 R12, c[0x0][0x728] ;  /* 0x0001ca00ff0c7b82 */ /* 0x000f220000000a00 */
[C---:B-----5:R-:W-:Y:S01]  /*bd90*/  IADD3 R2, P0, R9.reuse, R2, RZ ;  /* 0x0000000209027210 */ /* 0x060fe20007f1e0ff */
[----:B------:R-:W-:Y:S01]  /*bda0*/  UMOV UR6, 0x0 ;  /* 0x0000000000067882 */ /* 0x000fe20000000000 */
[----:B------:R-:W-:Y:S01]  /*bdb0*/  R2UR UR8, R8 ;  /* 0x00000000080872ca */ /* 0x000fe200000e0000 */
[----:B------:R-:W-:Y:S01]  /*bdc0*/  UMOV UR7, 0x14f00000 ;  /* 0x14f0000000077882 */ /* 0x000fe20000000000 */
[C---:B------:R-:W-:Y:S01]  /*bdd0*/  LEA.HI.X.SX32 R7, R9.reuse, R7, 0x1, P0 ;  /* 0x0000000709077211 */ /* 0x040fe200000f0eff */
[----:B------:R-:W-:Y:S01]  /*bde0*/  UMOV UR42, URZ ;  /* 0x0000003f002a7c82 */ /* 0x000fe20008000000 */
[----:B------:R-:W-:Y:S01]  /*bdf0*/  R2UR UR43, R9 ;  /* 0x00000000092b72ca */ /* 0x000fe200000e0000 */
[----:B------:R-:W-:Y:S01]  /*be00*/  UMOV UR44, UR20 ;  /* 0x00000014002c7c82 */ /* 0x000fe20008000000 */
[----:B------:R-:W-:Y:S01]  /*be10*/  UMOV UR45, UR21 ;  /* 0x00000015002d7c82 */ /* 0x000fe20008000000 */
[----:B------:R-:W-:Y:S01]  /*be20*/  UMOV UR34, 0x40 ;  /* 0x0000004000227882 */ /* 0x000fe20000000000 */
[----:B------:R-:W-:Y:S01]  /*be30*/  UMOV UR36, UR20 ;  /* 0x0000001400247c82 */ /* 0x000fe20008000000 */
[----:B------:R-:W-:Y:S01]  /*be40*/  UMOV UR37, UR21 ;  /* 0x0000001500257c82 */ /* 0x000fe20008000000 */
[----:B------:R-:W-:Y:S01]  /*be50*/  UMOV UR26, 0x80 ;  /* 0x00000080001a7882 */ /* 0x000fe20000000000 */
[----:B------:R-:W-:Y:S01]  /*be60*/  UMOV UR28, UR20 ;  /* 0x00000014001c7c82 */ /* 0x000fe20008000000 */
[----:B------:R-:W-:Y:S01]  /*be70*/  UMOV UR29, UR21 ;  /* 0x00000015001d7c82 */ /* 0x000fe20008000000 */
[----:B------:R-:W-:Y:S01]  /*be80*/  UIADD3 UR40, UR8, 0x24100, URZ ;  /* 0x0002410008287890 */ /* 0x000fe2000fffe03f */
[----:B------:R-:W-:Y:S01]  /*be90*/  LOP3.LUT R10, R10, 0x1, RZ, 0x3c, !PT ;  /* 0x000000010a0a7812 */ /* 0x000fe200078e3cff */
[----:B------:R-:W-:-:S02]  /*bea0*/  UIADD3 UR41, UR8, 0x31830, URZ ;  /* 0x0003183008297890 */ /* 0x000fc4000fffe03f */
[----:B------:R-:W-:Y:S02]  /*beb0*/  UIADD3 UR32, UR8, 0x26100, URZ ;  /* 0x0002610008207890 */ /* 0x000fe4000fffe03f */
[----:B------:R-:W-:Y:S01]  /*bec0*/  UIADD3 UR24, UR8, 0x28100, URZ ;  /* 0x0002810008187890 */ /* 0x000fe2000fffe03f */
[C---:B----4-:R-:W-:Y:S01]  /*bed0*/  LEA R12, P0, R2.reuse, R12, 0x2 ;  /* 0x0000000c020c7211 */ /* 0x050fe200078010ff */
[----:B------:R-:W-:Y:S02]  /*bee0*/  UIADD3 UR16, UR8, 0x2a100, URZ ;  /* 0x0002a10008107890 */ /* 0x000fe4000fffe03f */
[----:B------:R-:W-:Y:S01]  /*bef0*/  UIADD3 UR8, UR8, 0x2c300, URZ ;  /* 0x0002c30008087890 */ /* 0x000fe2000fffe03f */
[----:B------:R-:W-:Y:S01]  /*bf00*/  LEA.HI.X R13, R2, R13, R7, 0x2, P0 ;  /* 0x0000000d020d7211 */ /* 0x000fe200000f1407 */
[----:B------:R-:W-:Y:S01]  /*bf10*/  UMOV UR35, UR43 ;  /* 0x0000002b00237c82 */ /* 0x000fe20008000000 */
[----:B------:R-:W-:Y:S01]  /*bf20*/  IADD3 R4, P0, R4, 0x1f0, RZ ;  /* 0x000001f004047810 */ /* 0x000fe20007f1e0ff */
[----:B------:R-:W-:Y:S01]  /*bf30*/  UMOV UR33, UR41 ;  /* 0x0000002900217c82 */ /* 0x000fe20008000000 */
[----:B------:R-:W-:Y:S01]  /*bf40*/  R2UR UR14, R12 ;  /* 0x000000000c0e72ca */ /* 0x000fe200000e0000 */
[----:B------:R-:W-:Y:S01]  /*bf50*/  UMOV UR27, UR43 ;  /* 0x0000002b001b7c82 */ /* 0x000fe20008000000 */
[----:B------:R-:W-:Y:S01]  /*bf60*/  R2UR UR4, R4 ;  /* 0x00000000040472ca */ /* 0x000fe200000e0000 */
[----:B------:R-:W-:Y:S01]  /*bf70*/  IMAD.X R5, RZ, RZ, R5, P0 ;  /* 0x000000ffff057224 */ /* 0x000fe200000e0605 */
[----:B------:R-:W-:Y:S01]  /*bf80*/  R2UR UR15, R13 ;  /* 0x000000000d0f72ca */ /* 0x000fe200000e0000 */
[----:B------:R-:W-:Y:S01]  /*bf90*/  UMOV UR25, UR41 ;  /* 0x0000002900197c82 */ /* 0x000fe20008000000 */
[----:B------:R-:W-:Y:S01]  /*bfa0*/  UMOV UR18, 0xc0 ;  /* 0x000000c000127882 */ /* 0x000fe20000000000 */
[----:B------:R-:W-:Y:S01]  /*bfb0*/  UMOV UR19, UR43 ;  /* 0x0000002b00137c82 */ /* 0x000fe20008000000 */
[----:B------:R-:W-:Y:S01]  /*bfc0*/  R2UR UR5, R5 ;  /* 0x00000000050572ca */ /* 0x000fe200000e0000 */
[----:B------:R-:W-:Y:S01]  /*bfd0*/  UMOV UR17, UR41 ;  /* 0x0000002900117c82 */ /* 0x000fe20008000000 */
[----:B------:R-:W-:Y:S01]  /*bfe0*/  UMOV UR9, UR41 ;  /* 0x0000002900097c82 */ /* 0x000fe20008000000 */
[----:B------:R-:W-:Y:S01]  /*bff0*/  UMOV UR10, 0x10 ;  /* 0x00000010000a7882 */ /* 0x000fe20000000000 */
[----:B------:R-:W-:-:S04]  /*c000*/  ISETP.NE.AND P0, PT, R18, 0x2, PT ;  /* 0x000000021200780c */ /* 0x000fc80003f05270 */
[----:B------:R-:W-:Y:S02]  /*c010*/  SEL R3, RZ, 0x1, P0 ;  /* 0x00000001ff037807 */ /* 0x000fe40000000000 */
[----:B------:R-:W-:Y:S02]  /*c020*/  SEL R18, R18, RZ, P0 ;  /* 0x000000ff12127207 */ /* 0x000fe40000000000 */
[----:B------:R-:W-:Y:S01]  /*c030*/  LOP3.LUT R6, R6, R3, RZ, 0x3c, !PT ;  /* 0x0000000306067212 */ /* 0x000fe200078e3cff */
[----:B------:R4:W-:Y:S01]  /*c040*/  UTMALDG.4D [UR40], [UR4], desc[UR6] ;  /* 0x00000628040075b4 */ /* 0x0009e20008019000 */
[----:B------:R4:W-:Y:S01]  /*c050*/  UTMALDG.4D [UR32], [UR4], desc[UR6] ;  /* 0x00000620040075b4 */ /* 0x0009e20008019000 */
[----:B------:R4:W-:Y:S01]  /*c060*/  UTMALDG.4D [UR24], [UR4], desc[UR6] ;  /* 0x00000618040075b4 */ /* 0x0009e20008019000 */
[----:B------:R4:W-:Y:S01]  /*c070*/  UTMALDG.4D [UR16], [UR4], desc[UR6] ;  /* 0x00000610040075b4 */ /* 0x0009e20008019000 */
[----:B------:R4:W-:Y:S02]  /*c080*/  UBLKCP.S.G [UR8], [UR14], UR10 ;  /* 0x000000080e0073ba */ /* 0x0009e4000800020a */
[----:B----4-:R-:W-:Y:S01]  /*c090*/  NOP ;  /* 0x0000000000007918 */ /* 0x010fe20000000000 */
.L_x_27:
[----:B------:R-:W-:Y:S05]  /*c0a0*/  BSYNC B0 ;  /* 0x0000000000007941 */ /* 0x000fea0003800000 */
.L_x_26:
[----:B------:R-:W-:-:S03]  /*c0b0*/  UMOV UR4, 0xffffffff ;  /* 0xffffffff00047882 */ /* 0x000fc60000000000 */
[----:B------:R-:W-:Y:S05]  /*c0c0*/  BRA.DIV UR4, `(.L_x_38) ;  /* 0x0000000604187947 */ /* 0x000fea000b800000 */
[----:B------:R-:W-:-:S13]  /*c0d0*/  ELECT P6, URZ, PT ;  /* 0x00000000003f782f */ /* 0x000fda00038c0000 */
.L_x_53:
[----:B------:R-:W-:Y:S04]  /*c0e0*/  BSSY B0, `(.L_x_39) ;  /* 0x000001e000007945 */ /* 0x000fe80003800000 */
[----:B------:R-:W-:Y:S05]  /*c0f0*/  @!P6 BRA `(.L_x_40) ;  /* 0x000000000070e947 */ /* 0x000fea0003800000 */
[----:B------:R-:W-:-:S04]  /*c100*/  LOP3.LUT R0, R0, 0x2, RZ, 0xfc, !PT ;  /* 0x0000000200007812 */ /* 0x000fc800078efcff */
[----:B------:R-:W-:-:S13]  /*c110*/  ISETP.NE.AND P1, PT, R0, 0x3, PT ;  /* 0x000000030000780c */ /* 0x000fda0003f25270 */
[----:B------:R-:W-:Y:S05]  /*c120*/  @!P1 BRA `(.L_x_41) ;  /* 0x0000000000049947 */ /* 0x000fea0003800000 */
[----:B------:R-:W-:Y:S01]  /*c130*/  BPT.TRAP 0x1 ;  /* 0x000000040000795c */ /* 0x000fe20000300000 */
.L_x_41:
[----:B------:R-:W4:Y:S01]  /*c140*/  S2R R3, SR_CgaCtaId ;  /* 0x0000000000037919 */ /* 0x000f220000008800 */
[----:B------:R-:W-:-:S04]  /*c150*/  MOV R0, 0x400 ;  /* 0x0000040000007802 */ /* 0x000fc80000000f00 */
[----:B----4-:R-:W-:Y:S02]  /*c160*/  LEA R7, R3, R0, 0x18 ;  /* 0x0000000003077211 */ /* 0x010fe400078ec0ff */
[----:B------:R-:W-:-:S03]  /*c170*/  SHF.L.U32 R0, R6, 0x1f, RZ ;  /* 0x0000001f06007819 */ /* 0x000fc600000006ff */
[----:B------:R-:W-:-:S04]  /*c180*/  VIADD R3, R7, 0x31820 ;  /* 0x0003182007037836 */ /* 0x000fc80000000000 */
[----:B------:R-:W-:-:S04]  /*c190*/  IMAD R5, R18, 0x8, R3 ;  /* 0x0000000812057824 */ /* 0x000fc800078e0203 */
[----:B------:R-:W4:Y:S02]  /*c1a0*/  SYNCS.PHASECHK.TRANS64.TRYWAIT P0, [R5+URZ], R0 ;  /* 0x00000000050075a7 */ /* 0x000f24000800017f */
[----:B----4-:R-:W-:Y:S05]  /*c1b0*/  @!P0 BRA `(.L_x_42) ;  /* 0x0000000000fc8947 */ /* 0x010fea0003800000 */
.L_x_54:
[----:B------:R-:W-:-:S05]  /*c1c0*/  VIADD R18, R18, 0x1 ;  /* 0x0000000112127836 */ /* 0x000fca0000000000 */
[----:B------:R-:W-:-:S04]  /*c1d0*/  ISETP.NE.AND P0, PT, R18, 0x2, PT ;  /* 0x000000021200780c */ /* 0x000fc80003f05270 */
[----:B----4-:R-:W-:Y:S02]  /*c1e0*/  SEL R5, RZ, 0x1, P0 ;  /* 0x00000001ff057807 */ /* 0x010fe40000000000 */
[----:B------:R-:W-:Y:S02]  /*c1f0*/  SEL R18, R18, RZ, P0 ;  /* 0x000000ff12127207 */ /* 0x000fe40000000000 */
[----:B------:R-:W-:-:S03]  /*c200*/  LOP3.LUT R0, R6, R5, RZ, 0x3c, !PT ;  /* 0x0000000506007212 */ /* 0x000fc600078e3cff */
[----:B------:R-:W-:Y:S01]  /*c210*/  IMAD R3, R18, 0x8, R3 ;  /* 0x0000000812037824 */ /* 0x000fe200078e0203 */
[----:B------:R-:W-:-:S04]  /*c220*/  SHF.L.U32 R0, R0, 0x1f, RZ ;  /* 0x0000001f00007819 */ /* 0x000fc800000006ff */
[----:B------:R-:W4:Y:S02]  /*c230*/  SYNCS.PHASECHK.TRANS64.TRYWAIT P0, [R3+URZ], R0 ;  /* 0x00000000030075a7 */ /* 0x000f24000800017f */
[----:B----4-:R-:W-:Y:S05]  /*c240*/  @!P0 BRA `(.L_x_43) ;  /* 0x0000000000ec8947 */ /* 0x010fea0003800000 */
.L_x_55:
[----:B------:R-:W-:Y:S05]  /*c250*/  @!P1 BRA `(.L_x_44) ;  /* 0x0000000000049947 */ /* 0x000fea0003800000 */
[----:B------:R-:W-:Y:S01]  /*c260*/  BPT.TRAP 0x1 ;  /* 0x000000040000795c */ /* 0x000fe20000300000 */
.L_x_44:
[----:B------:R-:W-:-:S07]  /*c270*/  SHF.L.U32 R10, R10, 0x1f, RZ ;  /* 0x0000001f0a0a7819 */ /* 0x000fce00000006ff */
.L_x_45:
[----:B------:R1:W1:Y:S02]  /*c280*/  SYNCS.PHASECHK.TRANS64.TRYWAIT P0, [R7+URZ+0x31838], R10 ;  /* 0x0318380a070075a7 */ /* 0x000264000800017f */
[----:B-1----:R-:W-:Y:S05]  /*c290*/  @!P0 NANOSLEEP.SYNCS 0x989680 ;  /* 0x009896800000895d */ /* 0x002fea0003900000 */
[----:B------:R-:W1:Y:S02]  /*c2a0*/  @!P0 SYNCS.PHASECHK.TRANS64 P0, [R7+URZ+0x31838], R10 ;  /* 0x0318380a070085a7 */ /* 0x000e64000800007f */
[----:B-1----:R-:W-:Y:S05]  /*c2b0*/  @!P0 BRA `(.L_x_45) ;  /* 0xfffffffc00f08947 */ /* 0x002fea000383ffff */
.L_x_40:
[----:B------:R-:W-:Y:S05]  /*c2c0*/  BSYNC B0 ;  /* 0x0000000000007941 */ /* 0x000fea0003800000 */
.L_x_39:
[----:B------:R-:W-:Y:S05]  /*c2d0*/  EXIT ;  /* 0x000000000000794d */ /* 0x000fea0003800000 */
.L_x_7:
[----:B-1----:R-:W-:-:S04]  /*c2e0*/  IMAD.U32 R8, RZ, RZ, UR60 ;  /* 0x0000003cff087e24 */ /* 0x002fc8000f8e00ff */
[----:B------:R1:W2:Y:S03]  /*c2f0*/  SYNCS.PHASECHK.TRANS64.TRYWAIT P0, [R8+URZ+0x31800], R3 ;  /* 0x03180003080075a7 */ /* 0x0002a6000800017f */
[----:B--2---:R-:W-:Y:S05]  /*c300*/  @!P0 NANOSLEEP.SYNCS 0x989680 ;  /* 0x009896800000895d */ /* 0x004fea0003900000 */
[----:B------:R-:W2:Y:S02]  /*c310*/  @!P0 SYNCS.PHASECHK.TRANS64 P0, [R8+URZ+0x31800], R3 ;  /* 0x03180003080085a7 */ /* 0x000ea4000800007f */
[----:B--2---:R-:W-:Y:S05]  /*c320*/  @!P0 BRA `(.L_x_7) ;  /* 0xfffffffc00ec8947 */ /* 0x004fea000383ffff */
[----:B------:R-:W-:Y:S05]  /*c330*/  BRA `(.L_x_6) ;  /* 0xffffff4000f47947 */ /* 0x000fea000383ffff */
.L_x_12:
[----:B--2---:R2:W3:Y:S02]  /*c340*/  SYNCS.PHASECHK.TRANS64.TRYWAIT P1, [R17+URZ+0x31810], R10 ;  /* 0x0318100a110075a7 */ /* 0x0044e4000802017f */
[----:B---3--:R-:W-:Y:S05]  /*c350*/  @!P1 NANOSLEEP.SYNCS 0x989680 ;  /* 0x009896800000995d */ /* 0x008fea0003900000 */
[----:B------:R-:W3:Y:S02]  /*c360*/  @!P1 SYNCS.PHASECHK.TRANS64 P1, [R17+URZ+0x31810], R10 ;  /* 0x0318100a110095a7 */ /* 0x000ee4000802007f */
[----:B---3--:R-:W-:Y:S05]  /*c370*/  @!P1 BRA `(.L_x_12) ;  /* 0xfffffffc00f09947 */ /* 0x008fea000383ffff */
[----:B------:R-:W-:Y:S05]  /*c380*/  BRA `(.L_x_11) ;  /* 0xffffff4c007c7947 */ /* 0x000fea000383ffff */
.L_x_16:
[----:B------:R1:W1:Y:S02]  /*c390*/  SYNCS.PHASECHK.TRANS64.TRYWAIT P1, [R5+URZ+0x31830], R12 ;  /* 0x0318300c050075a7 */ /* 0x000264000802017f */
[----:B-1----:R-:W-:Y:S05]  /*c3a0*/  @!P1 NANOSLEEP.SYNCS 0x989680 ;  /* 0x009896800000995d */ /* 0x002fea0003900000 */
[----:B------:R-:W1:Y:S02]  /*c3b0*/  @!P1 SYNCS.PHASECHK.TRANS64 P1, [R5+URZ+0x31830], R12 ;  /* 0x0318300c050095a7 */ /* 0x000e64000802007f */
[----:B-1----:R-:W-:Y:S05]  /*c3c0*/  @!P1 BRA `(.L_x_16) ;  /* 0xfffffffc00f09947 */ /* 0x002fea000383ffff */
[----:B------:R-:W-:Y:S05]  /*c3d0*/  BRA `(.L_x_15) ;  /* 0xffffff7000f47947 */ /* 0x000fea000383ffff */
.L_x_28:
[----:B-1----:R1:W2:Y:S02]  /*c3e0*/  SYNCS.PHASECHK.TRANS64.TRYWAIT P1, [R8+URZ+0x31820], R7 ;  /* 0x03182007080075a7 */ /* 0x0022a4000802017f */
[----:B--2---:R-:W-:Y:S05]  /*c3f0*/  @!P1 NANOSLEEP.SYNCS 0x989680 ;  /* 0x009896800000995d */ /* 0x004fea0003900000 */
[----:B------:R-:W2:Y:S02]  /*c400*/  @!P1 SYNCS.PHASECHK.TRANS64 P1, [R8+URZ+0x31820], R7 ;  /* 0x03182007080095a7 */ /* 0x000ea4000802007f */
[----:B--2---:R-:W-:Y:S05]  /*c410*/  @!P1 BRA `(.L_x_28) ;  /* 0xfffffffc00f09947 */ /* 0x004fea000383ffff */
[----:B------:R-:W-:Y:S05]  /*c420*/  BRA `(.L_x_46) ;  /* 0xffffffe800687947 */ /* 0x000fea000383ffff */
.L_x_31:
[----:B-1----:R1:W2:Y:S02]  /*c430*/  SYNCS.PHASECHK.TRANS64.TRYWAIT P1, [R8+URZ+0x31838], R5 ;  /* 0x03183805080075a7 */ /* 0x0022a4000802017f */
[----:B--2---:R-:W-:Y:S05]  /*c440*/  @!P1 NANOSLEEP.SYNCS 0x989680 ;  /* 0x009896800000995d */ /* 0x004fea0003900000 */
[----:B------:R-:W2:Y:S02]  /*c450*/  @!P1 SYNCS.PHASECHK.TRANS64 P1, [R8+URZ+0x31838], R5 ;  /* 0x03183805080095a7 */ /* 0x000ea4000802007f */
[----:B--2---:R-:W-:Y:S05]  /*c460*/  @!P1 BRA `(.L_x_31) ;  /* 0xfffffffc00f09947 */ /* 0x004fea000383ffff */
[----:B------:R-:W-:Y:S05]  /*c470*/  BRA `(.L_x_47) ;  /* 0xfffffff000487947 */ /* 0x000fea000383ffff */
.L_x_33:
[----:B------:R-:W-:-:S07]  /*c480*/  SHF.L.U32 R20, R6, 0x1f, RZ ;  /* 0x0000001f06147819 */ /* 0x000fce00000006ff */
.L_x_48:
[----:B-1----:R1:W2:Y:S02]  /*c490*/  SYNCS.PHASECHK.TRANS64.TRYWAIT P1, [R19+URZ+0x31820], R20 ;  /* 0x03182014130075a7 */ /* 0x0022a4000802017f */
[----:B--2---:R-:W-:Y:S05]  /*c4a0*/  @!P1 NANOSLEEP.SYNCS 0x989680 ;  /* 0x009896800000995d */ /* 0x004fea0003900000 */
[----:B------:R-:W2:Y:S02]  /*c4b0*/  @!P1 SYNCS.PHASECHK.TRANS64 P1, [R19+URZ+0x31820], R20 ;  /* 0x03182014130095a7 */ /* 0x000ea4000802007f */
[----:B--2---:R-:W-:Y:S05]  /*c4c0*/  @!P1 BRA `(.L_x_48) ;  /* 0xfffffffc00f09947 */ /* 0x004fea000383ffff */
[----:B------:R-:W-:Y:S05]  /*c4d0*/  BRA `(.L_x_49) ;  /* 0xfffffff400107947 */ /* 0x000fea000383ffff */
.L_x_36:
[----:B---3--:R3:W4:Y:S02]  /*c4e0*/  SYNCS.PHASECHK.TRANS64.TRYWAIT P1, [R8+URZ+0x31838], R11 ;  /* 0x0318380b080075a7 */ /* 0x008724000802017f */
[----:B----4-:R-:W-:Y:S05]  /*c4f0*/  @!P1 NANOSLEEP.SYNCS 0x989680 ;  /* 0x009896800000995d */ /* 0x010fea0003900000 */
[----:B------:R-:W4:Y:S02]  /*c500*/  @!P1 SYNCS.PHASECHK.TRANS64 P1, [R8+URZ+0x31838], R11 ;  /* 0x0318380b080095a7 */ /* 0x000f24000802007f */
[----:B----4-:R-:W-:Y:S05]  /*c510*/  @!P1 BRA `(.L_x_36) ;  /* 0xfffffffc00f09947 */ /* 0x010fea000383ffff */
[----:B------:R-:W-:Y:S05]  /*c520*/  BRA `(.L_x_50) ;  /* 0xfffffff400f87947 */ /* 0x000fea000383ffff */
.L_x_38:
[----:B------:R-:W-:Y:S01]  /*c530*/  BSSY B0, `(.L_x_51) ;  /* 0x0000006000007945 */ /* 0x000fe20003800000 */
[----:B------:R-:W-:-:S07]  /*c540*/  IMAD.MOV.U32 R15, RZ, RZ, -0x1 ;  /* 0xffffffffff0f7424 */ /* 0x000fce00078e00ff */
[----:B-123--:R-:W-:Y:S05]  /*c550*/  WARPSYNC.COLLECTIVE R15, `(.L_x_52) ;  /* 0x000000000f0c7348 */ /* 0x00efea0003c00000 */
[----:B------:R-:W-:Y:S02]  /*c560*/  ELECT P6, UR62, PT ;  /* 0x00000000003e782f */ /* 0x000fe400038c0000 */
[----:B------:R-:W-:Y:S01]  /*c570*/  MOV R14, UR62 ;  /* 0x0000003e000e7c02 */ /* 0x000fe20008000f00 */
[----:B-123--:R-:W-:Y:S10]  /*c580*/  ENDCOLLECTIVE ;  /* 0x000000000000791b */ /* 0x00eff40003800000 */
.L_x_52:
[----:B------:R-:W-:Y:S05]  /*c590*/  BSYNC B0 ;  /* 0x0000000000007941 */ /* 0x000fea0003800000 */
.L_x_51:
[----:B------:R-:W-:Y:S05]  /*c5a0*/  BRA `(.L_x_53) ;  /* 0xfffffff800cc7947 */ /* 0x000fea000383ffff */
.L_x_42:
[----:B----4-:R4:W1:Y:S02]  /*c5b0*/  SYNCS.PHASECHK.TRANS64.TRYWAIT P0, [R5+URZ], R0 ;  /* 0x00000000050075a7 */ /* 0x010864000800017f */
[----:B-1----:R-:W-:Y:S05]  /*c5c0*/  @!P0 NANOSLEEP.SYNCS 0x989680 ;  /* 0x009896800000895d */ /* 0x002fea0003900000 */
[----:B------:R-:W1:Y:S02]  /*c5d0*/  @!P0 SYNCS.PHASECHK.TRANS64 P0, [R5+URZ], R0 ;  /* 0x00000000050085a7 */ /* 0x000e64000800007f */
[----:B-1----:R-:W-:Y:S05]  /*c5e0*/  @!P0 BRA `(.L_x_42) ;  /* 0xfffffffc00f08947 */ /* 0x002fea000383ffff */
[----:B------:R-:W-:Y:S05]  /*c5f0*/  BRA `(.L_x_54) ;  /* 0xfffffff800f07947 */ /* 0x000fea000383ffff */
.L_x_43:
[----:B----4-:R4:W1:Y:S02]  /*c600*/  SYNCS.PHASECHK.TRANS64.TRYWAIT P0, [R3+URZ], R0 ;  /* 0x00000000030075a7 */ /* 0x010864000800017f */
[----:B-1----:R-:W-:Y:S05]  /*c610*/  @!P0 NANOSLEEP.SYNCS 0x989680 ;  /* 0x009896800000895d */ /* 0x002fea0003900000 */
[----:B------:R-:W1:Y:S02]  /*c620*/  @!P0 SYNCS.PHASECHK.TRANS64 P0, [R3+URZ], R0 ;  /* 0x00000000030085a7 */ /* 0x000e64000800007f */
[----:B-1----:R-:W-:Y:S05]  /*c630*/  @!P0 BRA `(.L_x_43) ;  /* 0xfffffffc00f08947 */ /* 0x002fea000383ffff */
[----:B------:R-:W-:Y:S05]  /*c640*/  BRA `(.L_x_55) ;  /* 0xfffffffc00007947 */ /* 0x000fea000383ffff */
.L_x_56:
[----:B------:R-:W-:-:S00]  /*c650*/  BRA `(.L_x_56) ;  /* 0xfffffffc00fc7947 */ /* 0x000fc0000383ffff */
[----:B------:R-:W-:-:S00]  /*c660*/  NOP ;  /* 0x0000000000007918 */ /* 0x000fc00000000000 */
        /* <DEDUP_REMOVED lines=9> */
.L_x_1145:


//--------------------- .text._ZN7cutlass13device_kernelIN5flash11enable_sm90INS1_16FlashAttnBwdSm90INS1_25CollectiveMainloopBwdSm90ILi2ELi1ELi1EN4cute5tupleIJNS5_1CILi1EEES8_S8_EEENS6_IJNS7_ILi64EEENS7_ILi80EEENS7_ILi256EEEEEENS_6half_tEfNS_4arch4Sm90ELb0ELb0ELb0ELb0ELb0ELb0ELb1ELb1ELi2ELi1ELi1ELi1ELb0EEENS1_24CollectiveEpilogueBwdGQAISD_fSG_Li256ELb0ELb0EEENS1_19SingleTileSchedulerILb0ELb0ELb0ELi80EEEEEEEEEvNT_6ParamsE --------------------------
	.section	.text._ZN7cutlass13device_kernelIN5flash11enable_sm90INS1_16FlashAttnBwdSm90INS1_25CollectiveMainloopBwdSm90ILi2ELi1ELi1EN4cute5tupleIJNS5_1CILi1EEES8_S8_EEENS6_IJNS7_ILi64EEENS7_ILi80EEENS7_ILi256EEEEEENS_6half_tEfNS_4arch4Sm90ELb0ELb0ELb0ELb0ELb0ELb0ELb1ELb1ELi2ELi1ELi1ELi1ELb0EEENS1_24CollectiveEpilogueBwdGQAISD_fSG_Li256ELb0ELb0EEENS1_19SingleTileSchedulerILb0ELb0ELb0ELi80EEEEEEEEEvNT_6ParamsE,"ax",@progbits
	.align	128
.text._ZN7cutlass13device_kernelIN5flash11enable_sm90INS1_16FlashAttnBwdSm90INS1_25CollectiveMainloopBwdSm90ILi2ELi1ELi1EN4cute5tupleIJNS5_1CILi1EEES8_S8_EEENS6_IJNS7_ILi64EEENS7_ILi80EEENS7_ILi256EEEEEENS_6half_tEfNS_4arch4Sm90ELb0ELb0ELb0ELb0ELb0ELb0ELb1ELb1ELi2ELi1ELi1ELi1ELb0EEENS1_24CollectiveEpilogueBwdGQAISD_fSG_Li256ELb0ELb0EEENS1_19SingleTileSchedulerILb0ELb0ELb0ELi80EEEEEEEEEvNT_6ParamsE:
        .type           _ZN7cutlass13device_kernelIN5flash11enable_sm90INS1_16FlashAttnBwdSm90INS1_25CollectiveMainloopBwdSm90ILi2ELi1ELi1EN4cute5tupleIJNS5_1CILi1EEES8_S8_EEENS6_IJNS7_ILi64EEENS7_ILi80EEENS7_ILi256EEEEEENS_6half_tEfNS_4arch4Sm90ELb0ELb0ELb0ELb0ELb0ELb0ELb1ELb1ELi2ELi1ELi1ELi1ELb0EEENS1_24CollectiveEpilogueBwdGQAISD_fSG_Li256ELb0ELb0EEENS1_19SingleTileSchedulerILb0ELb0ELb0ELi80EEEEEEEEEvNT_6ParamsE,@function
        .size           _ZN7cutlass13device_kernelIN5flash11enable_sm90INS1_16FlashAttnBwdSm90INS1_25CollectiveMainloopBwdSm90ILi2ELi1ELi1EN4cute5tupleIJNS5_1CILi1EEES8_S8_EEENS6_IJNS7_ILi64EEENS7_ILi80EEENS7_ILi256EEEEEENS_6half_tEfNS_4arch4Sm90ELb0ELb0ELb0ELb0ELb0ELb0ELb1ELb1ELi2ELi1ELi1ELi1ELb0EEENS1_24CollectiveEpilogueBwdGQAISD_fSG_Li256ELb0ELb0EEENS1_19SingleTileSchedulerILb0ELb0ELb0ELi80EEEEEEEEEvNT_6ParamsE,(.L_x_1146 - _ZN7cutlass13device_kernelIN5flash11enable_sm90INS1_16FlashAttnBwdSm90INS1_25CollectiveMainloopBwdSm90ILi2ELi1ELi1EN4cute5tupleIJNS5_1CILi1EEES8_S8_EEENS6_IJNS7_ILi64EEENS7_ILi80EEENS7_ILi256EEEEEENS_6half_tEfNS_4arch4Sm90ELb0ELb0ELb0ELb0ELb0ELb0ELb1ELb1ELi2ELi1ELi1ELi1ELb0EEENS1_24CollectiveEpilogueBwdGQAISD_fSG_Li256ELb0ELb0EEENS1_19SingleTileSchedulerILb0ELb0ELb0ELi80EEEEEEEEEvNT_6ParamsE)
        .other          _ZN7cutlass13device_kernelIN5flash11enable_sm90INS1_16FlashAttnBwdSm90INS1_25CollectiveMainloopBwdSm90ILi2ELi1ELi1EN4cute5tupleIJNS5_1CILi1EEES8_S8_EEENS6_IJNS7_ILi64EEENS7_ILi80EEENS7_ILi256EEEEEENS_6half_tEfNS_4arch4Sm90ELb0ELb0ELb0ELb0ELb0ELb0ELb1ELb1ELi2ELi1ELi1ELi1ELb0EEENS1_24CollectiveEpilogueBwdGQAISD_fSG_Li256ELb0ELb0EEENS1_19SingleTileSchedulerILb0ELb0ELb0ELi80EEEEEEEEEvNT_6ParamsE,@"STO_CUDA_ENTRY STV_DEFAULT"
_ZN7cutlass13device_kernelIN5flash11enable_sm90INS1_16FlashAttnBwdSm90INS1_25CollectiveMainloopBwdSm90ILi2ELi1ELi1EN4cute5tupleIJNS5_1CILi1EEES8_S8_EEENS6_IJNS7_ILi64EEENS7_ILi80EEENS7_ILi256EEEEEENS_6half_tEfNS_4arch4Sm90ELb0ELb0ELb0ELb0ELb0ELb0ELb1ELb1ELi2ELi1ELi1ELi1ELb0EEENS1_24CollectiveEpilogueBwdGQAISD_fSG_Li256ELb0ELb0EEENS1_19SingleTileSchedulerILb0ELb0ELb0ELi80EEEEEEEEEvNT_6ParamsE:
        /* <DEDUP_REMOVED lines=14> */
[----:B------:R-:W-:-:S02]  /*00e0*/  UIADD3.X UR7, URZ, UR5, URZ, UP0, !UPT ;  /* 0x000000053f077290 */ /* 0x000fc400087fe43f */
[----:B------:R-:W-:Y:S02]  /*00f0*/  UIADD3.X UR9, URZ, UR5, URZ, UP1, !UPT ;  /* 0x000000053f097290 */ /* 0x000fe40008ffe43f */
[----:B------:R-:W-:Y:S02]  /*0100*/  UIADD3.X UR11, URZ, UR5, URZ, UP2, !UPT ;  /* 0x000000053f0b7290 */ /* 0x000fe400097fe43f */
[----:B------:R-:W-:-:S03]  /*0110*/  UIADD3.X UR5, URZ, UR5, URZ, UP3, !UPT ;  /* 0x000000053f057290 */ /* 0x000fc60009ffe43f */
[----:B------:R1:W-:Y:S02]  /*0120*/  UTMACCTL.PF [UR6] ;  /* 0x00000000060079b9 */ /* 0x0003e40008040000 */
[----:B------:R1:W-:Y:S02]  /*0130*/  UTMACCTL.PF [UR8] ;  /* 0x00000000080079b9 */ /* 0x0003e40008040000 */
[----:B------:R1:W-:Y:S02]  /*0140*/  UTMACCTL.PF [UR10] ;  /* 0x000000000a0079b9 */ /* 0x0003e40008040000 */
[----:B------:R1:W-:Y:S02]  /*0150*/  UTMACCTL.PF [UR4] ;  /* 0x00000000040079b9 */ /* 0x0003e40008040000 */
[----:B-1----:R-:W-:Y:S01]  /*0160*/  NOP ;  /* 0x0000000000007918 */ /* 0x002fe20000000000 */
.L_x_58:
[----:B------:R-:W-:Y:S05]  /*0170*/  BSYNC B0 ;  /* 0x0000000000007941 */ /* 0x000fea0003800000 */
.L_x_57:
        /* <DEDUP_REMOVED lines=34> */
.L_x_59:
        /* <DEDUP_REMOVED lines=20> */
.L_x_60:
[----:B-1----:R-:W-:Y:S01]  /*04e0*/  ISETP.NE.AND P0, PT, R2, RZ, PT ;  /* 0x000000ff0200720c */ /* 0x002fe20003f05270 */
[----:B------:R-:W-:Y:S01]  /*04f0*/  IMAD.MOV.U32 R19, RZ, RZ, 0x1 ;  /* 0x00000001ff137424 */ /* 0x000fe200078e00ff */
[----:B------:R-:W-:Y:S01]  /*0500*/  NOP ;  /* 0x0000000000007918 */ /* 0x000fe20000000000 */
[----:B------:R-:W-:Y:S01]  /*0510*/  BSSY B0, `(.L_x_61) ;  /* 0x00009a6000007945 */ /* 0x000fe20003800000 */
[----:B------:R-:W-:Y:S02]  /*0520*/  LOP3.LUT R21, R4, 0x7f, RZ, 0xc0, !PT ;  /* 0x0000007f04157812 */ /* 0x000fe400078ec0ff */
[----:B------:R-:W-:Y:S01]  /*0530*/  SEL R19, R19, 0x2, !P0 ;  /* 0x0000000213137807 */ /* 0x000fe20004000000 */
[----:B--23--:R-:W-:Y:S06]  /*0540*/  BAR.SYNC.DEFER_BLOCKING 0x0 ;  /* 0x0000000000007b1d */ /* 0x00cfec0000010000 */
[----:B------:R-:W-:Y:S05]  /*0550*/  @!P0 BRA `(.L_x_62) ;  /* 0x0000008000808947 */ /* 0x000fea0003800000 */
.L_x_63:
[----:B------:R-:W-:-:S08]  /*0560*/  NOP ;  /* 0x0000000000007918 */ /* 0x000fd00000000000 */
[----:B------:R-:W1:Y:S02]  /*0570*/  USETMAXREG.TRY_ALLOC.CTAPOOL UP0, 0xf0 ;  /* 0x000000f0000079c8 */ /* 0x000e640008000600 */
[----:B-1----:R-:W-:-:S13]  /*0580*/  PLOP3.LUT P0, PT, PT, PT, UP0, 0x80, 0x0 ;  /* 0x000000000000781c */ /* 0x002fda0003f0f008 */
[----:B------:R-:W-:Y:S05]  /*0590*/  @!P0 BRA `(.L_x_63) ;  /* 0xfffffffc00f08947 */ /* 0x000fea000383ffff */
[----:B------:R-:W1:Y:S02]  /*05a0*/  S2UR UR4, SR_CTAID.Z ;  /* 0x00000000000479c3 */ /* 0x000e640000002700 */
[----:B-1----:R-:W-:-:S13]  /*05b0*/  ISETP.LE.AND P0, PT, RZ, UR4, PT ;  /* 0x00000004ff007c0c */ /* 0x002fda000bf03270 */
[----:B------:R-:W-:Y:S05]  /*05c0*/  @!P0 BRA `(.L_x_64) ;  /* 0x0000009800688947 */ /* 0x000fea0003800000 */
[----:B------:R-:W1:Y:S01]  /*05d0*/  S2R R0, SR_TID.X ;  /* 0x0000000000007919 */ /* 0x000e620000002100 */
[----:B------:R-:W2:Y:S01]  /*05e0*/  S2UR UR4, SR_CgaCtaId ;  /* 0x00000000000479c3 */ /* 0x000ea20000008800 */
[----:B------:R-:W-:Y:S01]  /*05f0*/  UMOV UR60, 0x400 ;  /* 0x00000400003c7882 */ /* 0x000fe20000000000 */
[----:B------:R-:W-:Y:S01]  /*0600*/  SHF.L.U32 R11, RZ, 0x1f, RZ ;  /* 0x0000001fff0b7819 */ /* 0x000fe200000006ff */
[----:B--2---:R-:W-:Y:S01]  /*0610*/  ULEA UR60, UR4, UR60, 0x18 ;  /* 0x0000003c043c7291 */ /* 0x004fe2000f8ec03f */
[----:B-1----:R-:W-:-:S08]  /*0620*/  VIADD R0, R0, 0xffffff80 ;  /* 0xffffff8000007836 */ /* 0x002fd00000000000 */
[----:B------:R-:W1:Y:S01]  /*0630*/  SYNCS.PHASECHK.TRANS64.TRYWAIT P0, [UR60+0x31800], R11 ;  /* 0x0318000bff0075a7 */ /* 0x000e62000800017c */
[----:B------:R-:W-:-:S04]  /*0640*/  SHF.R.S32.HI R3, RZ, 0x1f, R0 ;  /* 0x0000001fff037819 */ /* 0x000fc80000011400 */
[----:B------:R-:W-:-:S04]  /*0650*/  LEA.HI R2, R3, R0, RZ, 0x7 ;  /* 0x0000000003027211 */ /* 0x000fc800078f38ff */
[----:B------:R-:W-:Y:S02]  /*0660*/  SHF.R.S32.HI R229, RZ, 0x7, R2 ;  /* 0x00000007ffe57819 */ /* 0x000fe40000011402 */
[----:B------:R-:W-:-:S03]  /*0670*/  LOP3.LUT R5, R2, 0xffffff80, RZ, 0xc0, !PT ;  /* 0xffffff8002057812 */ /* 0x000fc600078ec0ff */
[----:B------:R-:W2:Y:S02]  /*0680*/  SHFL.IDX PT, R4, R229, RZ, 0x1f ;  /* 0x00001fffe5047589 */ /* 0x000ea400000e0000 */
[----:B------:R-:W-:-:S05]  /*0690*/  IMAD.IADD R6, R0, 0x1, -R5 ;  /* 0x0000000100067824 */ /* 0x000fca00078e0a05 */
[----:B------:R-:W-:-:S04]  /*06a0*/  SHF.R.S32.HI R7, RZ, 0x1f, R6 ;  /* 0x0000001fff077819 */ /* 0x000fc80000011406 */
[CC--:B------:R-:W-:Y:S02]  /*06b0*/  LEA.HI R8, R7.reuse, R6.reuse, RZ, 0x2 ;  /* 0x0000000607087211 */ /* 0x0c0fe400078f10ff */
[----:B------:R-:W-:Y:S02]  /*06c0*/  LEA.HI R7, R7, R6, RZ, 0x5 ;  /* 0x0000000607077211 */ /* 0x000fe400078f28ff */
[--C-:B------:R-:W-:Y:S02]  /*06d0*/  SHF.R.S32.HI R9, RZ, 0x2, R8.reuse ;  /* 0x00000002ff097819 */ /* 0x100fe40000011408 */
[----:B------:R-:W-:Y:S02]  /*06e0*/  SHF.R.S32.HI R10, RZ, 0x1f, R8 ;  /* 0x0000001fff0a7819 */ /* 0x000fe40000011408 */
[----:B------:R-:W-:Y:S02]  /*06f0*/  SHF.R.S32.HI R7, RZ, 0x5, R7 ;  /* 0x00000005ff077819 */ /* 0x000fe40000011407 */
[----:B------:R-:W-:-:S02]  /*0700*/  LEA.HI R10, R10, R9, RZ, 0x3 ;  /* 0x000000090a0a7211 */ /* 0x000fc400078f18ff */
[----:B--2---:R-:W-:Y:S02]  /*0710*/  LEA.HI R2, R4, R4, RZ, 0x1 ;  /* 0x0000000404027211 */ /* 0x004fe400078f08ff */
[----:B------:R-:W-:Y:S02]  /*0720*/  LOP3.LUT R10, R10, 0xfffffff8, RZ, 0xc0, !PT ;  /* 0xfffffff80a0a7812 */ /* 0x000fe400078ec0ff */
[----:B------:R-:W-:-:S03]  /*0730*/  LOP3.LUT R5, R2, 0xfffffffe, RZ, 0xc0, !PT ;  /* 0xfffffffe02057812 */ /* 0x000fc600078ec0ff */
[----:B------:R-:W-:Y:S02]  /*0740*/  IMAD.IADD R10, R9, 0x1, -R10 ;  /* 0x00000001090a7824 */ /* 0x000fe400078e0a0a */
[----:B------:R-:W-:Y:S01]  /*0750*/  IMAD.IADD R4, R4, 0x1, -R5 ;  /* 0x0000000104047824 */ /* 0x000fe200078e0a05 */
[----:B-1----:R-:W-:Y:S06]  /*0760*/  @P0 BRA `(.L_x_65) ;  /* 0x0000000000080947 */ /* 0x002fec0003800000 */
[----:B------:R-:W1:Y:S02]  /*0770*/  SYNCS.PHASECHK.TRANS64.TRYWAIT P0, [UR60+0x31800], R11 ;  /* 0x0318000bff0075a7 */ /* 0x000e64000800017c */
[----:B-1----:R-:W-:Y:S05]  /*0780*/  @!P0 BRA `(.L_x_66) ;  /* 0x0000009800008947 */ /* 0x002fea0003800000 */
.L_x_65:
[----:B------:R-:W-:Y:S01]  /*0790*/  IMAD R228, R7, 0x10, R10 ;  /* 0x0000001007e47824 */ /* 0x000fe200078e020a */
[----:B------:R-:W-:Y:S01]  /*07a0*/  CS2R R56, SRZ ;  /* 0x0000000000387805 */ /* 0x000fe2000001ff00 */
[----:B------:R-:W2:Y:S01]  /*07b0*/  LDC R10, c[0x0][0x280] ;  /* 0x0000a000ff0a7b82 */ /* 0x000ea20000000800 */
        /* <DEDUP_REMOVED lines=79> */
[----:B------:R-:W-:Y:S01]  /*0cb0*/  CS2R R134, SRZ ;  /* 0x0000000000867805 */ /* 0x000fe2000001ff00 */
[----:B------:R-:W-:Y:S01]  /*0cc0*/  IMAD.SHL.U32 R230, R6, 0x4, RZ ;  /* 0x0000000406e67824 */ /* 0x000fe200078e00ff */
[----:B------:R-:W-:Y:S06]  /*0cd0*/  @!P0 BRA `(.L_x_67) ;  /* 0x0000006c00608947 */ /* 0x000fec0003800000 */
[----:B------:R-:W2:Y:S01]  /*0ce0*/  S2R R9, SR_CTAID.X ;  /* 0x0000000000097919 */ /* 0x000ea20000002500 */
[----:B------:R-:W2:Y:S01]  /*0cf0*/  LDC R12, c[0x0][0x290] ;  /* 0x0000a400ff0c7b82 */ /* 0x000ea20000000800 */
[CC--:B-1----:R-:W-:Y:S01]  /*0d00*/  LEA.HI R2, R3.reuse, R0.reuse, RZ, 0x5 ;  /* 0x0000000003027211 */ /* 0x0c2fe200078f28ff */
[----:B------:R-:W-:Y:S01]  /*0d10*/  IMAD.MOV.U32 R18, RZ, RZ, RZ ;  /* 0x000000ffff127224 */ /* 0x000fe200078e00ff */
[----:B------:R-:W-:Y:S01]  /*0d20*/  LEA.HI R3, R3, R0, RZ, 0x4 ;  /* 0x0000000003037211 */ /* 0x000fe200078f20ff */
[----:B------:R-:W-:Y:S01]  /*0d30*/  IMAD.MOV.U32 R17, RZ, RZ, RZ ;  /* 0x000000ffff117224 */ /* 0x000fe200078e00ff */
[--C-:B------:R-:W-:Y:S02]  /*0d40*/  SHF.R.S32.HI R5, RZ, 0x5, R2.reuse ;  /* 0x00000005ff057819 */ /* 0x100fe40000011402 */
[----:B------:R-:W-:Y:S02]  /*0d50*/  CS2R R142, SRZ ;  /* 0x00000000008e7805 */ /* 0x000fe4000001ff00 */
[----:B------:R-:W-:-:S02]  /*0d60*/  SHF.R.S32.HI R2, RZ, 0x1f, R2 ;  /* 0x0000001fff027819 */ /* 0x000fc40000011402 */
[----:B------:R-:W-:Y:S02]  /*0d70*/  CS2R R140, SRZ ;  /* 0x00000000008c7805 */ /* 0x000fe4000001ff00 */
[----:B------:R-:W-:Y:S02]  /*0d80*/  LOP3.LUT R3, R3, 0xffffff0, RZ, 0xc0, !PT ;  /* 0x0ffffff003037812 */ /* 0x000fe400078ec0ff */
[----:B------:R-:W-:Y:S02]  /*0d90*/  CS2R R138, SRZ ;  /* 0x00000000008a7805 */ /* 0x000fe4000001ff00 */
[----:B------:R-:W-:Y:S02]  /*0da0*/  LEA.HI R2, R2, R5, RZ, 0x2 ;  /* 0x0000000502027211 */ /* 0x000fe400078f10ff */
[----:B------:R-:W-:Y:S02]  /*0db0*/  CS2R R136, SRZ ;  /* 0x0000000000887805 */ /* 0x000fe4000001ff00 */
[----:B------:R-:W-:Y:S01]  /*0dc0*/  LOP3.LUT R7, R8, 0xfffffffc, RZ, 0xc0, !PT ;  /* 0xfffffffc08077812 */ /* 0x000fe200078ec0ff */
[----:B------:R-:W-:Y:S01]  /*0dd0*/  IMAD.IADD R0, R0, 0x1, -R3 ;  /* 0x0000000100007824 */ /* 0x000fe200078e0a03 */
[----:B------:R-:W-:-:S02]  /*0de0*/  LOP3.LUT R2, R2, 0xfffffc, RZ, 0xc0, !PT ;  /* 0x00fffffc02027812 */ /* 0x000fc400078ec0ff */
[----:B------:R-:W-:Y:S02]  /*0df0*/  CS2R R158, SRZ ;  /* 0x00000000009e7805 */ /* 0x000fe4000001ff00 */
[----:B------:R-:W-:Y:S01]  /*0e00*/  LEA.HI R8, R229, R229, RZ, 0x1 ;  /* 0x000000e5e5087211 */ /* 0x000fe200078f08ff */
[----:B------:R-:W-:Y:S01]  /*0e10*/  IMAD.IADD R7, R6, 0x1, -R7 ;  /* 0x0000000106077824 */ /* 0x000fe200078e0a07 */
[----:B------:R-:W-:Y:S01]  /*0e20*/  LOP3.LUT R19, R19, 0x1, RZ, 0xfc, !PT ;  /* 0x0000000113137812 */ /* 0x000fe200078efcff */
[----:B------:R-:W-:Y:S01]  /*0e30*/  VIADD R6, R10, 0x3f ;  /* 0x0000003f0a067836 */ /* 0x000fe20000000000 */
[----:B------:R-:W-:Y:S01]  /*0e40*/  LOP3.LUT R8, R8, 0xfffffffe, RZ, 0xc0, !PT ;  /* 0xfffffffe08087812 */ /* 0x000fe200078ec0ff */
[----:B------:R-:W-:Y:S01]  /*0e50*/  IMAD.IADD R5, R5, 0x1, -R2 ;  /* 0x0000000105057824 */ /* 0x000fe200078e0a02 */
[----:B------:R-:W-:Y:S01]  /*0e60*/  CS2R R156, SRZ ;  /* 0x00000000009c7805 */ /* 0x000fe2000001ff00 */
[C---:B------:R-:W-:Y:S01]  /*0e70*/  IMAD R0, R229.reuse, 0x40, R0 ;  /* 0x00000040e5007824 */ /* 0x040fe200078e0200 */
[----:B------:R-:W-:Y:S01]  /*0e80*/  SHF.R.S32.HI R3, RZ, 0x1f, R6 ;  /* 0x0000001fff037819 */ /* 0x000fe20000011406 */
[----:B------:R-:W-:Y:S01]  /*0e90*/  IMAD.IADD R8, R229, 0x1, -R8 ;  /* 0x00000001e5087824 */ /* 0x000fe200078e0a08 */
[----:B------:R-:W-:Y:S01]  /*0ea0*/  CS2R R154, SRZ ;  /* 0x00000000009a7805 */ /* 0x000fe2000001ff00 */
[----:B------:R-:W-:Y:S01]  /*0eb0*/  IMAD R0, R5, 0x10, R0 ;  /* 0x0000001005007824 */ /* 0x000fe200078e0200 */
[----:B------:R-:W-:Y:S01]  /*0ec0*/  LEA.HI R231, R3, R6, RZ, 0x6 ;  /* 0x0000000603e77211 */ /* 0x000fe200078f30ff */
[----:B------:R-:W-:Y:S01]  /*0ed0*/  IMAD.MOV.U32 R3, RZ, RZ, RZ ;  /* 0x000000ffff037224 */ /* 0x000fe200078e00ff */
[----:B------:R-:W-:Y:S01]  /*0ee0*/  CS2R R152, SRZ ;  /* 0x0000000000987805 */ /* 0x000fe2000001ff00 */
[----:B--2---:R-:W-:Y:S01]  /*0ef0*/  IMAD R9, R9, -0x50, R12 ;  /* 0xffffffb009097824 */ /* 0x004fe200078e020c */
[----:B------:R-:W-:Y:S01]  /*0f00*/  CS2R R174, SRZ ;  /* 0x0000000000ae7805 */ /* 0x000fe2000001ff00 */
[----:B------:R-:W-:Y:S01]  /*0f10*/  IMAD.SHL.U32 R0, R0, 0x8, RZ ;  /* 0x0000000800007824 */ /* 0x000fe200078e00ff */
[----:B------:R-:W-:Y:S01]  /*0f20*/  CS2R R172, SRZ ;  /* 0x0000000000ac7805 */ /* 0x000fe2000001ff00 */
[----:B------:R-:W-:Y:S01]  /*0f30*/  IMAD R2, R8, -0x8, R9 ;  /* 0xfffffff808027824 */ /* 0x000fe200078e0209 */
[----:B------:R-:W-:-:S02]  /*0f40*/  CS2R R170, SRZ ;  /* 0x0000000000aa7805 */ /* 0x000fc4000001ff00 */
[----:B------:R-:W-:Y:S02]  /*0f50*/  CS2R R168, SRZ ;  /* 0x0000000000a87805 */ /* 0x000fe4000001ff00 */
[----:B------:R-:W-:Y:S01]  /*0f60*/  CS2R R190, SRZ ;  /* 0x0000000000be7805 */ /* 0x000fe2000001ff00 */
[----:B------:R-:W-:Y:S01]  /*0f70*/  IMAD R2, R7, -0x2, R2 ;  /* 0xfffffffe07027824 */ /* 0x000fe200078e0202 */
        /* <DEDUP_REMOVED lines=67> */
[----:B------:R-:W-:Y:S01]  /*13b0*/  SHF.R.S32.HI R231, RZ, 0x6, R231 ;  /* 0x00000006ffe77819 */ /* 0x000fe200000114e7 */
[----:B------:R-:W-:Y:S01]  /*13c0*/  UMOV UR61, URZ ;  /* 0x0000003f003d7c82 */ /* 0x000fe20008000000 */
[----:B------:R-:W-:-:S07]  /*13d0*/  LEA R0, R0, UR60, 0x1 ;  /* 0x0000003c00007c11 */ /* 0x000fce000f8e08ff */
.L_x_78:
[----:B------:R-:W-:-:S13]  /*13e0*/  ISETP.NE.AND P0, PT, R19, 0x3, PT ;  /* 0x000000031300780c */ /* 0x000fda0003f05270 */
[----:B--2---:R-:W-:Y:S05]  /*13f0*/  @!P0 BRA `(.L_x_68) ;  /* 0x0000000000048947 */ /* 0x004fea0003800000 */
[----:B------:R-:W-:Y:S01]  /*1400*/  BPT.TRAP 0x1 ;  /* 0x000000040000795c */ /* 0x000fe20000300000 */
.L_x_68:
[----:B------:R-:W-:Y:S02]  /*1410*/  LEA R16, R3, UR60, 0x3 ;  /* 0x0000003c03107c11 */ /* 0x000fe4000f8e18ff */
[----:B------:R-:W-:-:S04]  /*1420*/  SHF.L.U32 R11, R18, 0x1f, RZ ;  /* 0x0000001f120b7819 */ /* 0x000fc800000006ff */
[----:B------:R1:W2:Y:S01]  /*1430*/  SYNCS.PHASECHK.TRANS64.TRYWAIT P1, [R16+URZ+0x31810], R11 ;  /* 0x0318100b100075a7 */ /* 0x0002a2000802017f */
[----:B------:R-:W-:Y:S05]  /*1440*/  @!P0 BRA `(.L_x_69) ;  /* 0x0000000000048947 */ /* 0x000fea0003800000 */
[----:B------:R-:W-:Y:S01]  /*1450*/  BPT.TRAP 0x1 ;  /* 0x000000040000795c */ /* 0x000fe20000300000 */
.L_x_69:
[----:B------:R-:W-:Y:S01]  /*1460*/  IMAD.U32 R5, RZ, RZ, UR60 ;  /* 0x0000003cff057e24 */ /* 0x000fe2000f8e00ff */
[----:B------:R-:W-:-:S03]  /*1470*/  LEA R6, R4, UR60, 0xa ;  /* 0x0000003c04067c11 */ /* 0x000fc6000f8e50ff */
[----:B------:R-:W-:Y:S01]  /*1480*/  VIADD R7, R5, 0x14100 ;  /* 0x0001410005077836 */ /* 0x000fe20000000000 */
[----:B------:R-:W-:-:S04]  /*1490*/  SHF.R.U32.HI R8, RZ, 0x4, R6 ;  /* 0x00000004ff087819 */ /* 0x000fc80000011606 */
[----:B------:R-:W-:Y:S02]  /*14a0*/  SHF.R.U32.HI R7, RZ, 0x4, R7 ;  /* 0x00000004ff077819 */ /* 0x000fe40000011607 */
[----:B------:R-:W-:Y:S02]  /*14b0*/  LOP3.LUT R9, R8, 0x3fff, RZ, 0xc0, !PT ;  /* 0x00003fff08097812 */ /* 0x000fe400078ec0ff */
[----:B------:R-:W-:Y:S02]  /*14c0*/  LOP3.LUT R8, R7, 0x3fff, RZ, 0xc0, !PT ;  /* 0x00003fff07087812 */ /* 0x000fe400078ec0ff */
[----:B------:R-:W-:Y:S02]  /*14d0*/  LOP3.LUT R7, R9, 0x10000, RZ, 0xfc, !PT ;  /* 0x0001000009077812 */ /* 0x000fe400078efcff */
[----:B------:R-:W-:Y:S01]  /*14e0*/  LOP3.LUT R8, R8, 0x10000, RZ, 0xfc, !PT ;  /* 0x0001000008087812 */ /* 0x000fe200078efcff */
[----:B--2---:R-:W-:Y:S06]  /*14f0*/  @P1 BRA `(.L_x_70) ;  /* 0x0000000000081947 */ /* 0x004fec0003800000 */
[----:B------:R-:W2:Y:S02]  /*1500*/  SYNCS.PHASECHK.TRANS64.TRYWAIT P1, [R16+URZ+0x31810], R11 ;  /* 0x0318100b100075a7 */ /* 0x000ea4000802017f */
[----:B--2---:R-:W-:Y:S05]  /*1510*/  @!P1 BRA `(.L_x_71) ;  /* 0x0000008800b49947 */ /* 0x004fea0003800000 */
.L_x_70:
[----:B------:R-:W-:Y:S01]  /*1520*/  IMAD R8, R3, 0x800, R8 ;  /* 0x0000080003087824 */ /* 0x000fe200078e0208 */
[C---:B------:R-:W-:Y:S01]  /*1530*/  R2UR UR6, R7.reuse ;  /* 0x00000000070672ca */ /* 0x040fe200000e0000 */
[C---:B------:R-:W-:Y:S01]  /*1540*/  VIADD R9, R7.reuse, 0x80 ;  /* 0x0000008007097836 */ /* 0x040fe20000000000 */
[----:B------:R-:W-:Y:S01]  /*1550*/  WARPGROUP.ARRIVE ;  /* 0x00000000000079c5 */ /* 0x000fe20000000000 */
[----:B------:R-:W-:Y:S01]  /*1560*/  VIADD R10, R7, 0x100 ;  /* 0x00000100070a7836 */ /* 0x000fe20000000000 */
[----:B------:R-:W-:Y:S01]  /*1570*/  R2UR UR4, R8 ;  /* 0x00000000080472ca */ /* 0x000fe200000e0000 */
[----:B------:R-:W-:Y:S01]  /*1580*/  UMOV UR7, 0x40000000 ;  /* 0x4000000000077882 */ /* 0x000fe20000000000 */
[----:B------:R-:W-:Y:S01]  /*1590*/  R2UR UR8, R9 ;  /* 0x00000000090872ca */ /* 0x000fe200000e0000 */
[C---:B------:R-:W-:Y:S01]  /*15a0*/  VIADD R9, R7.reuse, 0x180 ;  /* 0x0000018007097836 */ /* 0x040fe20000000000 */
[----:B------:R-:W-:Y:S01]  /*15b0*/  R2UR UR9, R10 ;  /* 0x000000000a0972ca */ /* 0x000fe200000e0000 */
[----:B------:R-:W-:Y:S01]  /*15c0*/  VIADD R10, R7, 0x200 ;  /* 0x00000200070a7836 */ /* 0x000fe20000000000 */
[----:B------:R-:W-:-:S02]  /*15d0*/  UMOV UR5, 0x40000040 ;  /* 0x4000004000057882 */ /* 0x000fc40000000000 */
[----:B------:R-:W-:Y:S01]  /*15e0*/  R2UR UR10, R9 ;  /* 0x00000000090a72ca */ /* 0x000fe200000e0000 */
[----:B------:R-:W-:Y:S01]  /*15f0*/  VIADD R9, R8, 0x2 ;  /* 0x0000000208097836 */ /* 0x000fe20000000000 */
[----:B------:R-:W-:Y:S01]  /*1600*/  R2UR UR11, R10 ;  /* 0x000000000a0b72ca */ /* 0x000fe200000e0000 */
[----:B------:R-:W-:Y:S02]  /*1610*/  VIADD R10, R7, 0x2 ;  /* 0x00000002070a7836 */ /* 0x000fe40000000000 */
[----:B------:R-:W-:Y:S01]  /*1620*/  HGMMA.64x8x16.F32 R24, gdesc[UR4], RZ, !UPT ;  /* 0x00000000041879f0 */ /* 0x000fe2000c7008ff */
[----:B------:R-:W-:Y:S01]  /*1630*/  UMOV UR7, 0x40000000 ;  /* 0x4000000000077882 */ /* 0x000fe20000000000 */
[----:B------:R-:W-:Y:S02]  /*1640*/  UMOV UR6, UR8 ;  /* 0x0000000800067c82 */ /* 0x000fe40008000000 */
[----:B------:R-:W-:Y:S01]  /*1650*/  HGMMA.64x8x16.F32 R28, gdesc[UR4], RZ, !UPT ;  /* 0x00000000041c79f0 */ /* 0x000fe2000c7008ff */
[----:B------:R-:W-:Y:S01]  /*1660*/  UMOV UR6, UR9 ;  /* 0x0000000900067c82 */ /* 0x000fe20008000000 */
[----:B------:R-:W-:-:S02]  /*1670*/  UMOV UR7, 0x40000000 ;  /* 0x4000000000077882 */ /* 0x000fc40000000000 */
[----:B------:R-:W-:Y:S01]  /*1680*/  HGMMA.64x8x16.F32 R32, gdesc[UR4], RZ, !UPT ;  /* 0x00000000042079f0 */ /* 0x000fe2000c7008ff */
[----:B------:R-:W-:Y:S01]  /*1690*/  UMOV UR6, UR10 ;  /* 0x0000000a00067c82 */ /* 0x000fe20008000000 */
[----:B------:R-:W-:Y:S02]  /*16a0*/  UMOV UR7, 0x40000000 ;  /* 0x4000000000077882 */ /* 0x000fe40000000000 */
[----:B------:R-:W-:Y:S01]  /*16b0*/  HGMMA.64x8x16.F32 R36, gdesc[UR4], RZ, !UPT ;  /* 0x00000000042479f0 */ /* 0x000fe2000c7008ff */
[----:B------:R-:W-:Y:S01]  /*16c0*/  UMOV UR6, UR11 ;  /* 0x0000000b00067c82 */ /* 0x000fe20008000000 */
[----:B------:R-:W-:Y:S02]  /*16d0*/  UMOV UR7, 0x40000000 ;  /* 0x4000000000077882 */ /* 0x000fe40000000000 */
[----:B------:R-:W-:Y:S01]  /*16e0*/  HGMMA.64x8x16.F32 R40, gdesc[UR4], RZ, !UPT ;  /* 0x00000000042879f0 */ /* 0x000fe2000c7008ff */
[----:B------:R-:W-:Y:S01]  /*16f0*/  R2UR UR6, R10 ;  /* 0x000000000a0672ca */ /* 0x000fe200000e0000 */
[----:B------:R-:W-:Y:S01]  /*1700*/  VIADD R10, R7, 0x82 ;  /* 0x00000082070a7836 */ /* 0x000fe20000000000 */
[----:B------:R-:W-:Y:S01]  /*1710*/  R2UR UR4, R9 ;  /* 0x00000000090472ca */ /* 0x000fe200000e0000 */
[C---:B------:R-:W-:Y:S01]  /*1720*/  VIADD R9, R7.reuse, 0x102 ;  /* 0x0000010207097836 */ /* 0x040fe20000000000 */
[----:B------:R-:W-:Y:S01]  /*1730*/  UMOV UR7, 0x40000000 ;  /* 0x4000000000077882 */ /* 0x000fe20000000000 */
[----:B------:R-:W-:Y:S01]  /*1740*/  UMOV UR5, 0x40000040 ;  /* 0x4000004000057882 */ /* 0x000fe20000000000 */
        /* <DEDUP_REMOVED lines=8> */
[----:B------:R-:W-:Y:S03]  /*17d0*/  HGMMA.64x8x16.F32 R24, gdesc[UR4], R24 ;  /* 0x00000000041879f0 */ /* 0x000fe60008700818 */
[----:B------:R-:W-:Y:S01]  /*17e0*/  UMOV UR6, UR8 ;  /* 0x0000000800067c82 */ /* 0x000fe20008000000 */
[----:B------:R-:W-:Y:S02]  /*17f0*/  UMOV UR7, 0x40000000 ;  /* 0x4000000000077882 */ /* 0x000fe40000000000 */
[----:B------:R-:W-:Y:S01]  /*1800*/  HGMMA.64x8x16.F32 R28, gdesc[UR4], R28 ;  /* 0x00000000041c79f0 */ /* 0x000fe2000870081c */
[----:B------:R-:W-:Y:S01]  /*1810*/  UMOV UR6, UR9 ;  /* 0x0000000900067c82 */ /* 0x000fe20008000000 */
[----:B------:R-:W-:-:S02]  /*1820*/  UMOV UR7, 0x40000000 ;  /* 0x4000000000077882 */ /* 0x000fc40000000000 */
[----:B------:R-:W-:Y:S01]  /*1830*/  HGMMA.64x8x16.F32 R32, gdesc[UR4], R32 ;  /* 0x00000000042079f0 */ /* 0x000fe20008700820 */
[----:B------:R-:W-:Y:S01]  /*1840*/  UMOV UR6, UR10 ;  /* 0x0000000a00067c82 */ /* 0x000fe20008000000 */
[----:B------:R-:W-:Y:S02]  /*1850*/  UMOV UR7, 0x40000000 ;  /* 0x4000000000077882 */ /* 0x000fe40000000000 */
[----:B------:R-:W-:Y:S01]  /*1860*/  HGMMA.64x8x16.F32 R36, gdesc[UR4], R36 ;  /* 0x00000000042479f0 */ /* 0x000fe20008700824 */
[----:B------:R-:W-:Y:S01]  /*1870*/  UMOV UR6, UR11 ;  /* 0x0000000b00067c82 */ /* 0x000fe20008000000 */
[----:B------:R-:W-:Y:S02]  /*1880*/  UMOV UR7, 0x40000000 ;  /* 0x4000000000077882 */ /* 0x000fe40000000000 */
[----:B------:R-:W-:Y:S01]  /*1890*/  HGMMA.64x8x16.F32 R40, gdesc[UR4], R40 ;  /* 0x00000000042879f0 */ /* 0x000fe20008700828 */
        /* <DEDUP_REMOVED lines=312> */
[----:B------:R-:W-:Y:S01]  /*2c20*/  HGMMA.64x8x16.F32 R24, gdesc[UR4], R24 ;  /* 0x00000000041879f0 */ /* 0x000fe20008700818 */
        /* <DEDUP_REMOVED lines=22> */
[----:B------:R-:W-:Y:S02]  /*2d90*/  R2UR UR10, R10 ;  /* 0x000000000a0a72ca */ /* 0x000fe400000e0000 */
        /* <DEDUP_REMOVED lines=16> */
[C---:B------:R-:W-:Y:S01]  /*2ea0*/  VIADD R9, R7.reuse, 0x806 ;  /* 0x0000080607097836 */ /* 0x040fe20000000000 */
[----:B------:R-:W-:Y:S01]  /*2eb0*/  R2UR UR4, R8 ;  /* 0x00000000080472ca */ /* 0x000fe200000e0000 */
[----:B------:R-:W-:Y:S01]  /*2ec0*/  VIADD R8, R7, 0x886 ;  /* 0x0000088607087836 */ /* 0x000fe20000000000 */
[----:B------:R-:W-:Y:S01]  /*2ed0*/  UMOV UR7, 0x40000000 ;  /* 0x4000000000077882 */ /* 0x000fe20000000000 */
[----:B------:R-:W-:Y:S01]  /*2ee0*/  UMOV UR5, 0x40000040 ;  /* 0x4000004000057882 */ /* 0x000fe20000000000 */
[----:B------:R-:W-:Y:S01]  /*2ef0*/  R2UR UR8, R9 ;  /* 0x00000000090872ca */ /* 0x000fe200000e0000 */
[C---:B------:R-:W-:Y:S01]  /*2f00*/  VIADD R9, R7.reuse, 0x906 ;  /* 0x0000090607097836 */ /* 0x040fe20000000000 */
[----:B------:R-:W-:Y:S01]  /*2f10*/  R2UR UR9, R8 ;  /* 0x00000000080972ca */ /* 0x000fe200000e0000 */
[----:B------:R-:W-:-:S03]  /*2f20*/  VIADD R7, R7, 0x986 ;  /* 0x0000098607077836 */ /* 0x000fc60000000000 */
[----:B------:R-:W-:Y:S02]  /*2f30*/  R2UR UR10, R9 ;  /* 0x00000000090a72ca */ /* 0x000fe400000e0000 */
[----:B------:R-:W-:Y:S01]  /*2f40*/  R2UR UR11, R7 ;  /* 0x00000000070b72ca */ /* 0x000fe200000e0000 */
[----:B------:R-:W-:-:S05]  /*2f50*/  IMAD R7, R3, 0x40, R228 ;  /* 0x0000004003077824 */ /* 0x000fca00078e02e4 */
[----:B------:R-:W-:-:S05]  /*2f60*/  LEA R7, R7, UR60, 0x2 ;  /* 0x0000003c07077c11 */ /* 0x000fca000f8e10ff */
[----:B------:R3:W4:Y:S04]  /*2f70*/  LDS R14, [R7+0x2c100] ;  /* 0x02c10000070e7984 */ /* 0x0007280000000800 */
[----:B------:R3:W1:Y:S01]  /*2f80*/  LDS R15, [R7+0x2c120] ;  /* 0x02c12000070f7984 */ /* 0x0006620000000800 */
        /* <DEDUP_REMOVED lines=12> */
[----:B------:R-:W-:Y:S01]  /*3050*/  HGMMA.64x8x16.F32 R40, gdesc[UR4], R40, gsb0 ;  /* 0x00000000042879f0 */ /* 0x000fe20008000828 */
[----:B---3--:R-:W-:Y:S05]  /*3060*/  @!P0 BRA `(.L_x_72) ;  /* 0x0000000000048947 */ /* 0x008fea0003800000 */
[----:B------:R-:W-:Y:S01]  /*3070*/  BPT.TRAP 0x1 ;  /* 0x000000040000795c */ /* 0x000fe20000300000 */
.L_x_72:
[----:B------:R-:W-:-:S04]  /*3080*/  SHF.L.U32 R10, R17, 0x1f, RZ ;  /* 0x0000001f110a7819 */ /* 0x000fc800000006ff */
[----:B------:R3:W1:Y:S01]  /*3090*/  SYNCS.PHASECHK.TRANS64.TRYWAIT P1, [UR60+0x31830], R10 ;  /* 0x0318300aff0075a7 */ /* 0x000662000802017c */
[----:B------:R-:W-:Y:S05]  /*30a0*/  @!P0 BRA `(.L_x_73) ;  /* 0x0000000000048947 */ /* 0x000fea0003800000 */
[----:B------:R-:W-:Y:S01]  /*30b0*/  BPT.TRAP 0x1 ;  /* 0x000000040000795c */ /* 0x000fe20000300000 */
.L_x_73:
[----:B------:R-:W-:Y:S02]  /*30c0*/  VIADD R6, R6, 0xa000 ;  /* 0x0000a00006067836 */ /* 0x000fe40000000000 */
[----:B------:R-:W-:-:S03]  /*30d0*/  VIADD R7, R5, 0x24100 ;  /* 0x0002410005077836 */ /* 0x000fc60000000000 */
[----:B------:R-:W-:Y:S02]  /*30e0*/  SHF.R.U32.HI R6, RZ, 0x4, R6 ;  /* 0x00000004ff067819 */ /* 0x000fe40000011606 */
[----:B------:R-:W-:Y:S02]  /*30f0*/  SHF.R.U32.HI R8, RZ, 0x4, R7 ;  /* 0x00000004ff087819 */ /* 0x000fe40000011607 */
[----:B------:R-:W-:Y:S02]  /*3100*/  LOP3.LUT R6, R6, 0x3fff, RZ, 0xc0, !PT ;  /* 0x00003fff06067812 */ /* 0x000fe400078ec0ff */
[----:B------:R-:W-:Y:S02]  /*3110*/  LOP3.LUT R8, R8, 0x3fff, RZ, 0xc0, !PT ;  /* 0x00003fff08087812 */ /* 0x000fe400078ec0ff */
[----:B------:R-:W-:Y:S02]  /*3120*/  LOP3.LUT R6, R6, 0x10000, RZ, 0xfc, !PT ;  /* 0x0001000006067812 */ /* 0x000fe400078efcff */
[----:B------:R-:W-:Y:S01]  /*3130*/  LOP3.LUT R8, R8, 0x10000, RZ, 0xfc, !PT ;  /* 0x0001000008087812 */ /* 0x000fe200078efcff */
[----:B-1----:R-:W-:Y:S06]  /*3140*/  @P1 BRA `(.L_x_74) ;  /* 0x0000000000081947 */ /* 0x002fec0003800000 */
[----:B------:R-:W1:Y:S02]  /*3150*/  SYNCS.PHASECHK.TRANS64.TRYWAIT P1, [UR60+0x31830], R10 ;  /* 0x0318300aff0075a7 */ /* 0x000e64000802017c */
[----:B-1----:R-:W-:Y:S05]  /*3160*/  @!P1 BRA `(.L_x_75) ;  /* 0x0000006c00b49947 */ /* 0x002fea0003800000 */
.L_x_74:
[----:B------:R-:W-:Y:S01]  /*3170*/  VIADD R9, R6, 0x80 ;  /* 0x0000008006097836 */ /* 0x000fe20000000000 */
[----:B------:R-:W-:Y:S01]  /*3180*/  R2UR UR4, R8 ;  /* 0x00000000080472ca */ /* 0x000fe200000e0000 */
[C---:B---3--:R-:W-:Y:S01]  /*3190*/  VIADD R10, R6.reuse, 0x100 ;  /* 0x00000100060a7836 */ /* 0x048fe20000000000 */
[C---:B------:R-:W-:Y:S01]  /*31a0*/  R2UR UR6, R6.reuse ;  /* 0x00000000060672ca */ /* 0x040fe200000e0000 */
[----:B------:R-:W-:Y:S01]  /*31b0*/  WARPGROUP.ARRIVE ;  /* 0x00000000000079c5 */ /* 0x000fe20000000000 */
        /* <DEDUP_REMOVED lines=9> */
[----:B------:R-:W-:Y:S01]  /*3250*/  VIADD R10, R8, 0x2 ;  /* 0x00000002080a7836 */ /* 0x000fe20000000000 */
[C---:B------:R-:W-:Y:S01]  /*3260*/  ISETP.GT.AND P1, PT, R2.reuse, 0x10, PT ;  /* 0x000000100200780c */ /* 0x040fe20003f24270 */
[----:B------:R-:W-:Y:S01]  /*3270*/  HGMMA.64x8x16.F32 R44, gdesc[UR4], RZ, !UPT ;  /* 0x00000000042c79f0 */ /* 0x000fe2000c7008ff */
[----:B------:R-:W-:Y:S01]  /*3280*/  UMOV UR7, 0x40000000 ;  /* 0x4000000000077882 */ /* 0x000fe20000000000 */
[----:B------:R-:W-:Y:S01]  /*3290*/  UMOV UR6, UR8 ;  /* 0x0000000800067c82 */ /* 0x000fe20008000000 */
[C---:B------:R-:W-:Y:S01]  /*32a0*/  ISETP.GT.AND P2, PT, R2.reuse, 0x11, PT ;  /* 0x000000110200780c */ /* 0x040fe20003f44270 */
[----:B------:R-:W-:Y:S01]  /*32b0*/  HGMMA.64x8x16.F32 R48, gdesc[UR4], RZ, !UPT ;  /* 0x00000000043079f0 */ /* 0x000fe2000c7008ff */
[----:B------:R-:W-:Y:S01]  /*32c0*/  UMOV UR6, UR9 ;  /* 0x0000000900067c82 */ /* 0x000fe20008000000 */
[----:B------:R-:W-:Y:S01]  /*32d0*/  UMOV UR7, 0x40000000 ;  /* 0x4000000000077882 */ /* 0x000fe20000000000 */
[C---:B------:R-:W-:Y:S01]  /*32e0*/  ISETP.GT.AND P5, PT, R2.reuse, RZ, PT ;  /* 0x000000ff0200720c */ /* 0x040fe20003fa4270 */
[----:B------:R-:W-:Y:S01]  /*32f0*/  HGMMA.64x8x16.F32 R52, gdesc[UR4], RZ, !UPT ;  /* 0x00000000043479f0 */ /* 0x000fe2000c7008ff */
[----:B------:R-:W-:Y:S01]  /*3300*/  UMOV UR6, UR10 ;  /* 0x0000000a00067c82 */ /* 0x000fe20008000000 */
[----:B------:R-:W-:Y:S01]  /*3310*/  UMOV UR7, 0x40000000 ;  /* 0x4000000000077882 */ /* 0x000fe20000000000 */
[C---:B------:R-:W-:Y:S01]  /*3320*/  ISETP.GT.AND P3, PT, R2.reuse, 0x20, PT ;  /* 0x000000200200780c */ /* 0x040fe20003f64270 */
[----:B------:R-:W-:Y:S01]  /*3330*/  HGMMA.64x8x16.F32 R216, gdesc[UR4], RZ, !UPT ;  /* 0x0000000004d879f0 */ /* 0x000fe2000c7008ff */
[----:B------:R-:W-:Y:S01]  /*3340*/  UMOV UR6, UR11 ;  /* 0x0000000b00067c82 */ /* 0x000fe20008000000 */
[----:B------:R-:W-:Y:S01]  /*3350*/  UMOV UR7, 0x40000000 ;  /* 0x4000000000077882 */ /* 0x000fe20000000000 */
[----:B------:R-:W-:Y:S01]  /*3360*/  ISETP.GT.AND P6, PT, R2, 0x1, PT ;  /* 0x000000010200780c */ /* 0x000fe20003fc4270 */
        /* <DEDUP_REMOVED lines=11> */
[----:B------:R-:W-:Y:S01]  /*3420*/  ISETP.GT.AND P4, PT, R2, 0x21, PT ;  /* 0x000000210200780c */ /* 0x000fe20003f84270 */
[----:B------:R-:W-:Y:S01]  /*3430*/  UMOV UR57, 0x40000040 ;  /* 0x4000004000397882 */ /* 0x000fe20000000000 */
[----:B------:R-:W-:Y:S01]  /*3440*/  R2UR UR10, R9 ;  /* 0x00000000090a72ca */ /* 0x000fe200000e0000 */
[----:B------:R-:W-:Y:S01]  /*3450*/  VIADD R9, R6, 0x4 ;  /* 0x0000000406097836 */ /* 0x000fe20000000000 */
[----:B------:R-:W-:Y:S01]  /*3460*/  R2UR UR11, R10 ;  /* 0x000000000a0b72ca */ /* 0x000fe200000e0000 */
[----:B------:R-:W-:Y:S01]  /*3470*/  VIADD R10, R8, 0x4 ;  /* 0x00000004080a7836 */ /* 0x000fe20000000000 */
[----:B------:R-:W-:Y:S01]  /*3480*/  UMOV UR59, 0x40 ;  /* 0x00000040003b7882 */ /* 0x000fe20000000000 */
[----:B------:R-:W-:Y:S01]  /*3490*/  UMOV UR13, UR57 ;  /* 0x00000039000d7c82 */ /* 0x000fe20008000000 */
[----:B------:R-:W-:Y:S01]  /*34a0*/  UMOV UR15, 0x40 ;  /* 0x00000040000f7882 */ /* 0x000fe20000000000 */
[----:B------:R-:W-:Y:S01]  /*34b0*/  UMOV UR17, UR57 ;  /* 0x0000003900117c82 */ /* 0x000fe20008000000 */
[----:B------:R-:W-:Y:S01]  /*34c0*/  UMOV UR19, 0x40 ;  /* 0x0000004000137882 */ /* 0x000fe20000000000 */
[----:B------:R-:W-:Y:S01]  /*34d0*/  UMOV UR49, 0x40000040 ;  /* 0x4000004000317882 */ /* 0x000fe20000000000 */
        /* <DEDUP_REMOVED lines=9> */
[----:B------:R-:W-:Y:S01]  /*3570*/  HGMMA.64x8x16.F32 R44, gdesc[UR4], R44 ;  /* 0x00000000042c79f0 */ /* 0x000fe2000870082c */
[----:B------:R-:W-:Y:S01]  /*3580*/  UMOV UR6, UR8 ;  /* 0x0000000800067c82 */ /* 0x000fe20008000000 */
[----:B------:R-:W-:Y:S01]  /*3590*/  UMOV UR7, 0x40000000 ;  /* 0x4000000000077882 */ /* 0x000fe20000000000 */
[----:B------:R-:W-:Y:S01]  /*35a0*/  UMOV UR41, UR25 ;  /* 0x0000001900297c82 */ /* 0x000fe20008000000 */
[----:B------:R-:W-:Y:S01]  /*35b0*/  HGMMA.64x8x16.F32 R48, gdesc[UR4], R48 ;  /* 0x00000000043079f0 */ /* 0x000fe20008700830 */
[----:B------:R-:W-:Y:S01]  /*35c0*/  UMOV UR6, UR9 ;  /* 0x0000000900067c82 */ /* 0x000fe20008000000 */
[----:B------:R-:W-:Y:S01]  /*35d0*/  UMOV UR7, 0x40000000 ;  /* 0x4000000000077882 */ /* 0x000fe20000000000 */
        /* <DEDUP_REMOVED lines=19> */
[C---:B------:R-:W-:Y:S01]  /*3710*/  VIADD R10, R6.reuse, 0x204 ;  /* 0x00000204060a7836 */ /* 0x040fe20000000000 */
[----:B------:R-:W-:Y:S01]  /*3720*/  UMOV UR33, UR25 ;  /* 0x0000001900217c82 */ /* 0x000fe20008000000 */
[----:B------:R-:W-:Y:S01]  /*3730*/  UMOV UR35, 0x40 ;  /* 0x0000004000237882 */ /* 0x000fe20000000000 */
[----:B------:R-:W-:Y:S01]  /*3740*/  R2UR UR10, R9 ;  /* 0x00000000090a72ca */ /* 0x000fe200000e0000 */
[----:B------:R-:W-:Y:S01]  /*3750*/  VIADD R9, R6, 0x6 ;  /* 0x0000000606097836 */ /* 0x000fe20000000000 */
[----:B------:R-:W-:Y:S01]  /*3760*/  R2UR UR11, R10 ;  /* 0x000000000a0b72ca */ /* 0x000fe200000e0000 */
[----:B------:R-:W-:Y:S01]  /*3770*/  VIADD R10, R8, 0x6 ;  /* 0x00000006080a7836 */ /* 0x000fe20000000000 */
[----:B------:R-:W-:Y:S01]  /*3780*/  UMOV UR21, 0x40000040 ;  /* 0x4000004000157882 */ /* 0x000fe20000000000 */
[----:B------:R-:W-:Y:S01]  /*3790*/  IMAD R5, R4, 0x2800, R5 ;  /* 0x0000280004057824 */ /* 0x000fe200078e0205 */
[----:B------:R-:W-:-:S04]  /*37a0*/  UMOV UR23, 0x40 ;  /* 0x0000004000177882 */ /* 0x000fc80000000000 */
[----:B------:R-:W-:-:S04]  /*37b0*/  SHF.R.U32.HI R5, RZ, 0x4, R5 ;  /* 0x00000004ff057819 */ /* 0x000fc80000011605 */
[----:B------:R-:W-:Y:S01]  /*37c0*/  LOP3.LUT R5, R5, 0x3fff, RZ, 0xc0, !PT ;  /* 0x00003fff05057812 */ /* 0x000fe200078ec0ff */
[----:B------:R-:W-:Y:S01]  /*37d0*/  HGMMA.64x8x16.F32 R44, gdesc[UR4], R44 ;  /* 0x00000000042c79f0 */ /* 0x000fe2000870082c */
[----:B------:R-:W-:Y:S01]  /*37e0*/  UMOV UR6, UR8 ;  /* 0x0000000800067c82 */ /* 0x000fe20008000000 */
[----:B------:R-:W-:Y:S02]  /*37f0*/  UMOV UR7, 0x40000000 ;  /* 0x4000000000077882 */ /* 0x000fe40000000000 */
        /* <DEDUP_REMOVED lines=321> */
[----:B------:R-:W-:Y:S04]  /*4c10*/  HGMMA.64x8x16.F32 R44, gdesc[UR4], R44 ;  /* 0x00000000042c79f0 */ /* 0x000fe8000870082c */
        /* <DEDUP_REMOVED lines=24> */
[----:B------:R-:W-:Y:S04]  /*4da0*/  HGMMA.64x8x16.F32 R44, gdesc[UR4], R44 ;  /* 0x00000000042c79f0 */ /* 0x000fe8000870082c */
[----:B------:R-:W-:Y:S01]  /*4db0*/  UMOV UR6, UR8 ;  /* 0x0000000800067c82 */ /* 0x000fe20008000000 */
[----:B------:R-:W-:Y:S02]  /*4dc0*/  UMOV UR7, 0x40000000 ;  /* 0x4000000000077882 */ /* 0x000fe40000000000 */
[----:B------:R-:W-:Y:S01]  /*4dd0*/  HGMMA.64x8x16.F32 R48, gdesc[UR4], R48 ;  /* 0x00000000043079f0 */ /* 0x000fe20008700830 */
[----:B------:R-:W-:Y:S01]  /*4de0*/  UMOV UR6, UR9 ;  /* 0x0000000900067c82 */ /* 0x000fe20008000000 */
[----:B------:R-:W-:Y:S01]  /*4df0*/  UMOV UR7, 0x40000000 ;  /* 0x4000000000077882 */ /* 0x000fe20000000000 */
[----:B------:R-:W-:Y:S01]  /*4e00*/  UMOV UR9, UR15 ;  /* 0x0000000f00097c82 */ /* 0x000fe20008000000 */
[----:B------:R-:W-:Y:S01]  /*4e10*/  HGMMA.64x8x16.F32 R52, gdesc[UR4], R52 ;  /* 0x00000000043479f0 */ /* 0x000fe20008700834 */
[----:B------:R-:W-:Y:S01]  /*4e20*/  UMOV UR6, UR10 ;  /* 0x0000000a00067c82 */ /* 0x000fe20008000000 */
[----:B------:R-:W-:-:S02]  /*4e30*/  UMOV UR7, 0x40000000 ;  /* 0x4000000000077882 */ /* 0x000fc40000000000 */
[----:B------:R-:W-:Y:S01]  /*4e40*/  HGMMA.64x8x16.F32 R216, gdesc[UR4], R216 ;  /* 0x0000000004d879f0 */ /* 0x000fe200087008d8 */
[----:B------:R-:W-:Y:S01]  /*4e50*/  UMOV UR6, UR11 ;  /* 0x0000000b00067c82 */ /* 0x000fe20008000000 */
[----:B------:R-:W-:Y:S01]  /*4e60*/  UMOV UR7, 0x40000000 ;  /* 0x4000000000077882 */ /* 0x000fe20000000000 */
[----:B------:R-:W-:Y:S01]  /*4e70*/  UMOV UR11, UR19 ;  /* 0x00000013000b7c82 */ /* 0x000fe20008000000 */
[----:B------:R-:W-:Y:S01]  /*4e80*/  HGMMA.64x8x16.F32 R220, gdesc[UR4], R220, gsb0 ;  /* 0x0000000004dc79f0 */ /* 0x000fe200080008dc */
[----:B------:R-:W-:Y:S01]  /*4e90*/  ULDC UR4, c[0x0][0x744] ;  /* 0x0001d10000047ab9 */ /* 0x000fe20000000800 */
[----:B------:R-:W-:Y:S01]  /*4ea0*/  UMOV UR7, 0x40 ;  /* 0x0000004000077882 */ /* 0x000fe20000000000 */
[----:B------:R-:W-:Y:S02]  /*4eb0*/  WARPGROUP.DEPBAR.LE gsb0, 0x1 ;  /* 0x00008000000079c5 */ /* 0x000fe40000010100 */
[----:B--2---:R-:W-:Y:S02]  /*4ec0*/  FSEL R11, R28, -INF , P1 ;  /* 0xff8000001c0b7808 */ /* 0x004fe40000800000 */
[----:B------:R-:W-:-:S02]  /*4ed0*/  FSEL R29, R29, -INF , P2 ;  /* 0xff8000001d1d7808 */ /* 0x000fc40001000000 */
[----:B------:R-:W-:Y:S01]  /*4ee0*/  FSEL R9, R24, -INF , P5 ;  /* 0xff80000018097808 */ /* 0x000fe20002800000 */
[--C-:B----4-:R-:W-:Y:S01]  /*4ef0*/  FFMA.FTZ R8, R11, UR4, -R14.reuse ;  /* 0x000000040b087c23 */ /* 0x110fe2000801080e */
[----:B------:R-:W-:Y:S01]  /*4f00*/  FSEL R13, R32, -INF , P3 ;  /* 0xff800000200d7808 */ /* 0x000fe20001800000 */
[--C-:B------:R-:W-:Y:S01]  /*4f10*/  FFMA.FTZ R11, R29, UR4, -R14.reuse ;  /* 0x000000041d0b7c23 */ /* 0x100fe2000801080e */
[----:B------:R-:W-:Y:S01]  /*4f20*/  FSEL R26, R26, -INF , P5 ;  /* 0xff8000001a1a7808 */ /* 0x000fe20002800000 */
[--C-:B------:R-:W-:Y:S01]  /*4f30*/  FFMA.FTZ R9, R9, UR4, -R14.reuse ;  /* 0x0000000409097c23 */ /* 0x100fe2000801080e */
[----:B------:R-:W-:Y:S01]  /*4f40*/  FSEL R28, R30, -INF , P1 ;  /* 0xff8000001e1c7808 */ /* 0x000fe20000800000 */
[--C-:B------:R-:W-:Y:S01]  /*4f50*/  FFMA.FTZ R6, R13, UR4, -R14.reuse ;  /* 0x000000040d067c23 */ /* 0x100fe2000801080e */
[----:B------:R-:W-:Y:S01]  /*4f60*/  FSEL R25, R25, -INF , P6 ;  /* 0xff80000019197808 */ /* 0x000fe20003000000 */
[----:B------:R-:W-:Y:S01]  /*4f70*/  FFMA.FTZ R24, R26, UR4, -R15 ;  /* 0x000000041a187c23 */ /* 0x000fe2000801080f */
[C---:B------:R-:W-:Y:S01]  /*4f80*/  ISETP.GT.AND P5, PT, R2.reuse, 0x30, PT ;  /* 0x000000300200780c */ /* 0x040fe20003fa4270 */
[----:B------:R-:W1:Y:S01]  /*4f90*/  MUFU.EX2 R9, R9 ;  /* 0x0000000900097308 */ /* 0x000e620000000800 */
[----:B------:R-:W-:Y:S01]  /*4fa0*/  FSEL R22, R27, -INF , P6 ;  /* 0xff8000001b167808 */ /* 0x000fe20003000000 */
[----:B------:R-:W-:Y:S01]  /*4fb0*/  FFMA.FTZ R10, R25, UR4, -R14 ;  /* 0x00000004190a7c23 */ /* 0x000fe2000801080e */
[----:B------:R-:W-:-:S02]  /*4fc0*/  ISETP.GT.AND P1, PT, R2, 0x40, PT ;  /* 0x000000400200780c */ /* 0x000fc40003f24270 */
[----:B------:R-:W-:Y:S01]  /*4fd0*/  FSEL R32, R31, -INF , P2 ;  /* 0xff8000001f207808 */ /* 0x000fe20001000000 */
[--C-:B------:R-:W-:Y:S01]  /*4fe0*/  FFMA.FTZ R25, R22, UR4, -R15.reuse ;  /* 0x0000000416197c23 */ /* 0x100fe2000801080f */
[----:B------:R-:W-:Y:S01]  /*4ff0*/  ISETP.GT.AND P6, PT, R2, 0x31, PT ;  /* 0x000000310200780c */ /* 0x000fe20003fc4270 */
[--C-:B------:R-:W-:Y:S01]  /*5000*/  FFMA.FTZ R22, R28, UR4, -R15.reuse ;  /* 0x000000041c167c23 */ /* 0x100fe2000801080f */
[----:B------:R-:W-:Y:S01]  /*5010*/  ISETP.GT.AND P2, PT, R2, 0x41, PT ;  /* 0x000000410200780c */ /* 0x000fe20003f44270 */
[--C-:B------:R-:W-:Y:S01]  /*5020*/  FFMA.FTZ R27, R32, UR4, -R15.reuse ;  /* 0x00000004201b7c23 */ /* 0x100fe2000801080f */
[----:B------:R-:W-:Y:S01]  /*5030*/  FSEL R21, R36, -INF , P5 ;  /* 0xff80000024157808 */ /* 0x000fe20002800000 */
[----:B------:R-:W2:Y:S01]  /*5040*/  MUFU.EX2 R10, R10 ;  /* 0x0000000a000a7308 */ /* 0x000ea20000000800 */
[----:B------:R-:W-:Y:S02]  /*5050*/  FSEL R23, R40, -INF , P1 ;  /* 0xff80000028177808 */ /* 0x000fe40000800000 */
[----:B------:R-:W-:Y:S01]  /*5060*/  LEA R29, R228, UR60, 0x2 ;  /* 0x0000003ce41d7c11 */ /* 0x000fe2000f8e10ff */
[--C-:B------:R-:W-:Y:S01]  /*5070*/  FFMA.FTZ R12, R21, UR4, -R14.reuse ;  /* 0x00000004150c7c23 */ /* 0x100fe2000801080e */
[----:B------:R-:W-:Y:S01]  /*5080*/  FSEL R33, R33, -INF , P4 ;  /* 0xff80000021217808 */ /* 0x000fe20002000000 */
[--C-:B------:R-:W-:Y:S01]  /*5090*/  FFMA.FTZ R20, R23, UR4, -R14.reuse ;  /* 0x0000000417147c23 */ /* 0x100fe2000801080e */
[----:B------:R-:W-:Y:S01]  /*50a0*/  FSEL R37, R37, -INF , P6 ;  /* 0xff80000025257808 */ /* 0x000fe20003000000 */
[----:B------:R-:W3:Y:S01]  /*50b0*/  LDS R30, [R29+0x2c300] ;  /* 0x02c300001d1e7984 */ /* 0x000ee20000000800 */
[----:B------:R-:W-:Y:S01]  /*50c0*/  FSEL R41, R41, -INF , P2 ;  /* 0xff80000029297808 */ /* 0x000fe20001000000 */
[--C-:B------:R-:W-:Y:S01]  /*50d0*/  FFMA.FTZ R13, R33, UR4, -R14.reuse ;  /* 0x00000004210d7c23 */ /* 0x100fe2000801080e */
[----:B------:R-:W-:Y:S01]  /*50e0*/  FSEL R26, R35, -INF , P4 ;  /* 0xff800000231a7808 */ /* 0x000fe20002000000 */
[--C-:B------:R-:W-:Y:S01]  /*50f0*/  FFMA.FTZ R21, R37, UR4, -R14.reuse ;  /* 0x0000000425157c23 */ /* 0x100fe2000801080e */
[----:B------:R-:W-:Y:S01]  /*5100*/  FSEL R38, R38, -INF , P5 ;  /* 0xff80000026267808 */ /* 0x000fe20002800000 */
[----:B------:R-:W-:Y:S01]  /*5110*/  FFMA.FTZ R23, R41, UR4, -R14 ;  /* 0x0000000429177c23 */ /* 0x000fe2000801080e */
[----:B------:R-:W-:Y:S01]  /*5120*/  FSEL R40, R39, -INF , P6 ;  /* 0xff80000027287808 */ /* 0x000fe20003000000 */
[----:B------:R4:W5:Y:S01]  /*5130*/  LDS R14, [R29+0x2c320] ;  /* 0x02c320001d0e7984 */ /* 0x0009620000000800 */
[----:B------:R-:W-:Y:S01]  /*5140*/  FSEL R34, R34, -INF , P3 ;  /* 0xff80000022227808 */ /* 0x000fe20001800000 */
[--C-:B------:R-:W-:Y:S01]  /*5150*/  FFMA.FTZ R31, R26, UR4, -R15.reuse ;  /* 0x000000041a1f7c23 */ /* 0x100fe2000801080f */
[----:B------:R-:W-:Y:S01]  /*5160*/  FSEL R42, R42, -INF , P1 ;  /* 0xff8000002a2a7808 */ /* 0x000fe20000800000 */
[--C-:B------:R-:W-:Y:S01]  /*5170*/  FFMA.FTZ R38, R38, UR4, -R15.reuse ;  /* 0x0000000426267c23 */ /* 0x100fe2000801080f */
[----:B------:R-:W-:Y:S01]  /*5180*/  FSEL R28, R43, -INF , P2 ;  /* 0xff8000002b1c7808 */ /* 0x000fe20001000000 */
[----:B------:R-:W-:Y:S01]  /*5190*/  FFMA.FTZ R40, R40, UR4, -R15 ;  /* 0x0000000428287c23 */ /* 0x000fe2000801080f */
[----:B------:R-:W-:-:S02]  /*51a0*/  WARPGROUP.DEPBAR.LE gsb0, 0x0 ;  /* 0x00008000000079c5 */ /* 0x000fc40000010000 */
[--C-:B------:R-:W-:Y:S01]  /*51b0*/  FFMA.FTZ R39, R34, UR4, -R15.reuse ;  /* 0x0000000422277c23 */ /* 0x100fe2000801080f */
[--C-:B----4-:R-:W-:Y:S01]  /*51c0*/  FFMA.FTZ R29, R42, UR4, -R15.reuse ;  /* 0x000000042a1d7c23 */ /* 0x110fe2000801080f */
[----:B------:R-:W-:Y:S01]  /*51d0*/  FFMA.FTZ R28, R28, UR4, -R15 ;  /* 0x000000041c1c7c23 */ /* 0x000fe2000801080f */
[----:B------:R-:W4:Y:S01]  /*51e0*/  MUFU.EX2 R8, R8 ;  /* 0x0000000800087308 */ /* 0x000f220000000800 */
[----:B------:R-:W-:-:S04]  /*51f0*/  UIADD3 UR4, UR60, 0x2c500, URZ ;  /* 0x0002c5003c047890 */ /* 0x000fc8000fffe03f */
[----:B------:R-:W-:-:S03]  /*5200*/  USHF.R.U32.HI UR4, URZ, 0x4, UR4 ;  /* 0x000000043f047899 */ /* 0x000fc60008011604 */
[----:B------:R-:W-:Y:S01]  /*5210*/  MUFU.EX2 R24, R24 ;  /* 0x0000001800187308 */ /* 0x000fe20000000800 */
[----:B------:R-:W-:-:S04]  /*5220*/  ULOP3.LUT UR4, UR4, 0x3fff, URZ, 0xc0, !UPT ;  /* 0x00003fff04047892 */ /* 0x000fc8000f8ec03f */
[----:B------:R-:W-:-:S03]  /*5230*/  ULOP3.LUT UR4, UR4, 0x80000, URZ, 0xfc, !UPT ;  /* 0x0008000004047892 */ /* 0x000fc6000f8efc3f */
[----:B------:R-:W4:Y:S01]  /*5240*/  MUFU.EX2 R25, R25 ;  /* 0x0000001900197308 */ /* 0x000f220000000800 */
[----:B------:R-:W-:Y:S02]  /*5250*/  UIADD3 UR5, UR4, 0x80, URZ ;  /* 0x0000008004057890 */ /* 0x000fe4000fffe03f */
[----:B------:R-:W-:Y:S01]  /*5260*/  UIADD3 UR6, UR4, 0x100, URZ ;  /* 0x0000010004067890 */ /* 0x000fe2000fffe03f */
[--C-:B---3--:R-:W-:Y:S01]  /*5270*/  FADD.FTZ R44, R44, -R30.reuse ;  /* 0x8000001e2c2c7221 */ /* 0x108fe20000010000 */
[--C-:B------:R-:W-:Y:S01]  /*5280*/  FADD.FTZ R35, R48, -R30.reuse ;  /* 0x8000001e30237221 */ /* 0x100fe20000010000 */
[--C-:B------:R-:W-:Y:S01]  /*5290*/  FADD.FTZ R45, R45, -R30.reuse ;  /* 0x8000001e2d2d7221 */ /* 0x100fe20000010000 */
[--C-:B------:R-:W-:Y:S01]  /*52a0*/  FADD.FTZ R32, R49, -R30.reuse ;  /* 0x8000001e31207221 */ /* 0x100fe20000010000 */
[----:B------:R-:W3:Y:S01]  /*52b0*/  MUFU.EX2 R11, R11 ;  /* 0x0000000b000b7308 */ /* 0x000ee20000000800 */
[--C-:B------:R-:W-:Y:S01]  /*52c0*/  FADD.FTZ R36, R53, -R30.reuse ;  /* 0x8000001e35247221 */ /* 0x100fe20000010000 */
[--C-:B------:R-:W-:Y:S01]  /*52d0*/  FADD.FTZ R37, R216, -R30.reuse ;  /* 0x8000001ed8257221 */ /* 0x100fe20000010000 */
[----:B------:R-:W-:Y:S01]  /*52e0*/  FADD.FTZ R34, R217, -R30 ;  /* 0x8000001ed9227221 */ /* 0x000fe20000010000 */
[--C-:B-----5:R-:W-:Y:S01]  /*52f0*/  FADD.FTZ R49, R46, -R14.reuse ;  /* 0x8000000e2e317221 */ /* 0x120fe20000010000 */
[--C-:B------:R-:W-:Y:S01]  /*5300*/  FADD.FTZ R48, R47, -R14.reuse ;  /* 0x8000000e2f307221 */ /* 0x100fe20000010000 */
[--C-:B------:R-:W-:Y:S01]  /*5310*/  FADD.FTZ R53, R50, -R14.reuse ;  /* 0x8000000e32357221 */ /* 0x100fe20000010000 */
[--C-:B------:R-:W-:Y:S01]  /*5320*/  FADD.FTZ R50, R51, -R14.reuse ;  /* 0x8000000e33327221 */ /* 0x100fe20000010000 */
[----:B------:R-:W5:Y:S01]  /*5330*/  MUFU.EX2 R22, R22 ;  /* 0x0000001600167308 */ /* 0x000f620000000800 */
[--C-:B------:R-:W-:Y:S01]  /*5340*/  FADD.FTZ R47, R54, -R14.reuse ;  /* 0x8000000e362f7221 */ /* 0x100fe20000010000 */
[--C-:B------:R-:W-:Y:S01]  /*5350*/  FADD.FTZ R46, R55, -R14.reuse ;  /* 0x8000000e372e7221 */ /* 0x100fe20000010000 */
[--C-:B------:R-:W-:Y:S01]  /*5360*/  FADD.FTZ R43, R218, -R14.reuse ;  /* 0x8000000eda2b7221 */ /* 0x100fe20000010000 */
[--C-:B------:R-:W-:Y:S01]  /*5370*/  FADD.FTZ R219, R219, -R14.reuse ;  /* 0x8000000edbdb7221 */ /* 0x100fe20000010000 */
[--C-:B------:R-:W-:Y:S01]  /*5380*/  FADD.FTZ R222, R222, -R14.reuse ;  /* 0x8000000edede7221 */ /* 0x100fe20000010000 */
[----:B------:R-:W-:Y:S01]  /*5390*/  FADD.FTZ R223, R223, -R14 ;  /* 0x8000000edfdf7221 */ /* 0x000fe20000010000 */
[----:B-1----:R-:W-:Y:S01]  /*53a0*/  FMUL.FTZ R41, R9, R44 ;  /* 0x0000002c09297220 */ /* 0x002fe20000410000 */
[----:B------:R-:W1:Y:S01]  /*53b0*/  MUFU.EX2 R27, R27 ;  /* 0x0000001b001b7308 */ /* 0x000e620000000800 */
[----:B--2---:R-:W-:Y:S01]  /*53c0*/  F2FP.F16.F32.PACK_AB R14, R10, R9 ;  /* 0x000000090a0e723e */ /* 0x004fe200000000ff */
[----:B----4-:R-:W-:Y:S01]  /*53d0*/  FMUL.FTZ R35, R8, R35 ;  /* 0x0000002308237220 */ /* 0x010fe20000410000 */
[----:B------:R-:W-:Y:S01]  /*53e0*/  F2FP.F16.F32.PACK_AB R15, R25, R24 ;  /* 0x00000018190f723e */ /* 0x000fe200000000ff */
[----:B------:R-:W-:Y:S01]  /*53f0*/  BAR.SYNC.DEFER_BLOCKING 0x9, 0x100 ;  /* 0x0244000000007b1d */ /* 0x000fe20000010000 */
[----:B------:R-:W-:Y:S01]  /*5400*/  FMUL.FTZ R42, R10, R45 ;  /* 0x0000002d0a2a7220 */ /* 0x000fe20000410000 */
[C---:B---3--:R-:W-:Y:S01]  /*5410*/  FMUL.FTZ R32, R11.reuse, R32 ;  /* 0x000000200b207220 */ /* 0x048fe20000410000 */
[----:B------:R-:W-:Y:S01]  /*5420*/  F2FP.F16.F32.PACK_AB R8, R11, R8 ;  /* 0x000000080b08723e */ /* 0x000fe200000000ff */
[----:B------:R-:W-:Y:S01]  /*5430*/  FADD.FTZ R33, R52, -R30 ;  /* 0x8000001e34217221 */ /* 0x000fe20000010000 */
[----:B------:R-:W-:Y:S01]  /*5440*/  IMAD R218, R4, 0x2000, R7 ;  /* 0x0000200004da7824 */ /* 0x000fe200078e0207 */
[----:B------:R-:W2:Y:S01]  /*5450*/  MUFU.EX2 R6, R6 ;  /* 0x0000000600067308 */ /* 0x000ea20000000800 */
[----:B------:R-:W-:Y:S01]  /*5460*/  FMUL.FTZ R24, R24, R49 ;  /* 0x0000003118187220 */ /* 0x000fe20000410000 */
[----:B------:R-:W-:Y:S01]  /*5470*/  FMUL.FTZ R25, R25, R48 ;  /* 0x0000003019197220 */ /* 0x000fe20000410000 */
[----:B-----5:R-:W-:Y:S01]  /*5480*/  FMUL.FTZ R53, R22, R53 ;  /* 0x0000003516357220 */ /* 0x020fe20000410000 */
[----:B------:R-:W-:Y:S01]  /*5490*/  F2FP.F16.F32.PACK_AB R52, R32, R35 ;  /* 0x000000232034723e */ /* 0x000fe200000000ff */
[----:B------:R-:W-:Y:S01]  /*54a0*/  UMOV UR58, UR4 ;  /* 0x00000004003a7c82 */ /* 0x000fe20008000000 */
[----:B------:R-:W-:Y:S01]  /*54b0*/  UMOV UR14, UR5 ;  /* 0x00000005000e7c82 */ /* 0x000fe20008000000 */
[C---:B-1----:R-:W-:Y:S01]  /*54c0*/  F2FP.F16.F32.PACK_AB R9, R27.reuse, R22 ;  /* 0x000000161b09723e */ /* 0x042fe200000000ff */
[----:B------:R-:W1:Y:S01]  /*54d0*/  MUFU.EX2 R13, R13 ;  /* 0x0000000d000d7308 */ /* 0x000e620000000800 */
[----:B------:R-:W-:Y:S01]  /*54e0*/  FMUL.FTZ R50, R27, R50 ;  /* 0x000000321b327220 */ /* 0x000fe20000410000 */
[----:B------:R-:W-:Y:S01]  /*54f0*/  UIADD3 UR5, UR4, 0x180, URZ ;  /* 0x0000018004057890 */ /* 0x000fe2000fffe03f */
[----:B------:R-:W-:Y:S01]  /*5500*/  MOV R7, UR58 ;  /* 0x0000003a00077c02 */ /* 0x000fe20008000f00 */
[----:B------:R-:W-:Y:S01]  /*5510*/  UMOV UR8, UR14 ;  /* 0x0000000e00087c82 */ /* 0x000fe20008000000 */
[----:B------:R-:W-:Y:S01]  /*5520*/  UIADD3 UR50, UR4, 0x10, URZ ;  /* 0x0000001004327890 */ /* 0x000fe2000fffe03f */
[----:B------:R-:W-:Y:S01]  /*5530*/  F2FP.F16.F32.PACK_AB R53, R50, R53 ;  /* 0x000000353235723e */ /* 0x000fe200000000ff */
[----:B------:R-:W-:Y:S01]  /*5540*/  UIADD3 UR54, UR4, 0x190, URZ ;  /* 0x0000019004367890 */ /* 0x000fe2000fffe03f */
[----:B------:R-:W3:Y:S01]  /*5550*/  MUFU.EX2 R12, R12 ;  /* 0x0000000c000c7308 */ /* 0x000ee20000000800 */
[----:B--2---:R-:W-:Y:S01]  /*5560*/  FMUL.FTZ R33, R6, R33 ;  /* 0x0000002106217220 */ /* 0x004fe20000410000 */
[----:B------:R2:W-:Y:S01]  /*5570*/  STSM.16.M88.2 [R0+0x2c500], R14 ;  /* 0x02c5000e00007844 */ /* 0x0005e20000000100 */
[----:B------:R-:W-:Y:S01]  /*5580*/  UMOV UR18, UR5 ;  /* 0x0000000500127c82 */ /* 0x000fe20008000000 */
[----:B------:R-:W-:-:S02]  /*5590*/  UIADD3 UR5, UR4, 0x90, URZ ;  /* 0x0000009004057890 */ /* 0x000fc4000fffe03f */
[----:B------:R4:W-:Y:S01]  /*55a0*/  STSM.16.M88.2 [R0+0x2cd00], R8 ;  /* 0x02cd000800007844 */ /* 0x0009e20000000100 */
[----:B------:R-:W-:Y:S01]  /*55b0*/  UMOV UR10, UR18 ;  /* 0x00000012000a7c82 */ /* 0x000fe20008000000 */
[----:B------:R5:W4:Y:S01]  /*55c0*/  MUFU.EX2 R26, R39 ;  /* 0x00000027001a7308 */ /* 0x000b220000000800 */
[C---:B-1----:R-:W-:Y:S01]  /*55d0*/  FMUL.FTZ R36, R13.reuse, R36 ;  /* 0x000000240d247220 */ /* 0x042fe20000410000 */
[----:B------:R-:W-:Y:S01]  /*55e0*/  F2FP.F16.F32.PACK_AB R10, R13, R6 ;  /* 0x000000060d0a723e */ /* 0x000fe200000000ff */
[----:B------:R-:W-:Y:S02]  /*55f0*/  UIADD3 UR46, UR4, 0x210, URZ ;  /* 0x00000210042e7890 */ /* 0x000fe4000fffe03f */
[----:B------:R-:W-:Y:S01]  /*5600*/  UIADD3 UR26, UR4, 0x20, URZ ;  /* 0x00000020041a7890 */ /* 0x000fe2000fffe03f */
[----:B--2---:R-:W-:Y:S01]  /*5610*/  F2FP.F16.F32.PACK_AB R14, R42, R41 ;  /* 0x000000292a0e723e */ /* 0x004fe200000000ff */
[----:B------:R-:W-:Y:S01]  /*5620*/  UIADD3 UR30, UR4, 0xa0, URZ ;  /* 0x000000a0041e7890 */ /* 0x000fe2000fffe03f */
[----:B------:R-:W1:Y:S01]  /*5630*/  MUFU.EX2 R31, R31 ;  /* 0x0000001f001f7308 */ /* 0x000e620000000800 */
[--C-:B-----5:R-:W-:Y:S01]  /*5640*/  FADD.FTZ R39, R220, -R30.reuse ;  /* 0x8000001edc277221 */ /* 0x120fe20000010000 */
[----:B---3--:R-:W-:Y:S01]  /*5650*/  FMUL.FTZ R37, R12, R37 ;  /* 0x000000250c257220 */ /* 0x008fe20000410000 */
[----:B------:R-:W-:Y:S01]  /*5660*/  FADD.FTZ R30, R221, -R30 ;  /* 0x8000001edd1e7221 */ /* 0x000fe20000010000 */
[----:B------:R-:W-:Y:S01]  /*5670*/  F2FP.F16.F32.PACK_AB R15, R25, R24 ;  /* 0x00000018190f723e */ /* 0x000fe200000000ff */
[----:B------:R-:W-:Y:S01]  /*5680*/  UIADD3 UR42, UR4, 0x120, URZ ;  /* 0x00000120042a7890 */ /* 0x000fe2000fffe03f */
[----:B----4-:R-:W-:Y:S01]  /*5690*/  F2FP.F16.F32.PACK_AB R8, R36, R33 ;  /* 0x000000212408723e */ /* 0x010fe200000000ff */
[----:B------:R-:W-:Y:S01]  /*56a0*/  UIADD3 UR38, UR4, 0x1a0, URZ ;  /* 0x000001a004267890 */ /* 0x000fe2000fffe03f */
[----:B------:R-:W2:Y:S01]  /*56b0*/  MUFU.EX2 R21, R21 ;  /* 0x0000001500157308 */ /* 0x000ea20000000800 */
[----:B------:R-:W-:Y:S01]  /*56c0*/  FMUL.FTZ R47, R26, R47 ;  /* 0x0000002f1a2f7220 */ /* 0x000fe20000410000 */
[----:B------:R-:W-:-:S02]  /*56d0*/  UIADD3 UR34, UR4, 0x220, URZ ;  /* 0x0000022004227890 */ /* 0x000fc4000fffe03f */
[----:B------:R-:W-:-:S04]  /*56e0*/  UIADD3 UR22, UR4, 0x30, URZ ;  /* 0x0000003004167890 */ /* 0x000fc8000fffe03f */
[----:B------:R-:W3:Y:S01]  /*56f0*/  MUFU.EX2 R20, R20 ;  /* 0x0000001400147308 */ /* 0x000ee20000000800 */
[C---:B-1----:R-:W-:Y:S01]  /*5700*/  F2FP.F16.F32.PACK_AB R11, R31.reuse, R26 ;  /* 0x0000001a1f0b723e */ /* 0x042fe200000000ff */
[----:B------:R-:W-:-:S04]  /*5710*/  FMUL.FTZ R46, R31, R46 ;  /* 0x0000002e1f2e7220 */ /* 0x000fc80000410000 */
[----:B------:R-:W-:Y:S01]  /*5720*/  STSM.16.M88.2 [R0+0x2d500], R10 ;  /* 0x02d5000a00007844 */ /* 0x000fe20000000100 */
[----:B------:R-:W-:Y:S01]  /*5730*/  F2FP.F16.F32.PACK_AB R9, R46, R47 ;  /* 0x0000002f2e09723e */ /* 0x000fe200000000ff */
[----:B------:R-:W1:Y:S01]  /*5740*/  MUFU.EX2 R38, R38 ;  /* 0x0000002600267308 */ /* 0x000e620000000800 */
[C---:B--2---:R-:W-:Y:S01]  /*5750*/  FMUL.FTZ R34, R21.reuse, R34 ;  /* 0x0000002215227220 */ /* 0x044fe20000410000 */
[----:B------:R-:W-:-:S04]  /*5760*/  F2FP.F16.F32.PACK_AB R12, R21, R12 ;  /* 0x0000000c150c723e */ /* 0x000fc800000000ff */
[----:B------:R-:W-:Y:S02]  /*5770*/  F2FP.F16.F32.PACK_AB R34, R34, R37 ;  /* 0x000000252222723e */ /* 0x000fe400000000ff */
[----:B------:R-:W2:Y:S01]  /*5780*/  MUFU.EX2 R40, R40 ;  /* 0x0000002800287308 */ /* 0x000ea20000000800 */
[----:B---3--:R-:W-:-:S07]  /*5790*/  FMUL.FTZ R39, R20, R39 ;  /* 0x0000002714277220 */ /* 0x008fce0000410000 */
[----:B------:R-:W3:Y:S01]  /*57a0*/  MUFU.EX2 R23, R23 ;  /* 0x0000001700177308 */ /* 0x000ee20000000800 */
[----:B-1----:R-:W-:-:S07]  /*57b0*/  FMUL.FTZ R43, R38, R43 ;  /* 0x0000002b262b7220 */ /* 0x002fce0000410000 */
[----:B------:R-:W1:Y:S01]  /*57c0*/  MUFU.EX2 R29, R29 ;  /* 0x0000001d001d7308 */ /* 0x000e620000000800 */
[C---:B--2---:R-:W-:Y:S01]  /*57d0*/  F2FP.F16.F32.PACK_AB R13, R40.reuse, R38 ;  /* 0x00000026280d723e */ /* 0x044fe200000000ff */
[----:B------:R-:W-:Y:S01]  /*57e0*/  FMUL.FTZ R6, R40, R219 ;  /* 0x000000db28067220 */ /* 0x000fe20000410000 */
[----:B------:R-:W-:-:S03]  /*57f0*/  SHF.R.U32.HI R219, RZ, 0x4, R218 ;  /* 0x00000004ffdb7819 */ /* 0x000fc600000116da */
[----:B------:R2:W-:Y:S01]  /*5800*/  STSM.16.M88.2 [R0+0x2dd00], R12 ;  /* 0x02dd000c00007844 */ /* 0x0005e20000000100 */
[----:B------:R-:W-:Y:S01]  /*5810*/  LOP3.LUT R219, R219, 0x3fff, RZ, 0xc0, !PT ;  /* 0x00003fffdbdb7812 */ /* 0x000fe200078ec0ff */
[----:B------:R-:W4:Y:S01]  /*5820*/  MUFU.EX2 R28, R28 ;  /* 0x0000001c001c7308 */ /* 0x000f220000000800 */
[C---:B---3--:R-:W-:Y:S01]  /*5830*/  F2FP.F16.F32.PACK_AB R20, R23.reuse, R20 ;  /* 0x000000141714723e */ /* 0x048fe200000000ff */
[----:B------:R-:W-:Y:S01]  /*5840*/  FMUL.FTZ R30, R23, R30 ;  /* 0x0000001e171e7220 */ /* 0x000fe20000410000 */
[----:B------:R-:W-:Y:S02]  /*5850*/  R2UR UR56, R219 ;  /* 0x00000000db3872ca */ /* 0x000fe400000e0000 */
[----:B------:R-:W-:Y:S02]  /*5860*/  F2FP.F16.F32.PACK_AB R35, R6, R43 ;  /* 0x0000002b0623723e */ /* 0x000fe400000000ff */
[----:B------:R-:W-:Y:S01]  /*5870*/  F2FP.F16.F32.PACK_AB R30, R30, R39 ;  /* 0x000000271e1e723e */ /* 0x000fe200000000ff */
[----:B-1----:R-:W-:Y:S01]  /*5880*/  FMUL.FTZ R222, R29, R222 ;  /* 0x000000de1dde7220 */ /* 0x002fe20000410000 */
[----:B--2---:R-:W-:Y:S01]  /*5890*/  VIADD R12, R219, 0x100 ;  /* 0x00000100db0c7836 */ /* 0x004fe20000000000 */
[----:B------:R-:W-:-:S04]  /*58a0*/  MOV R6, UR59 ;  /* 0x0000003b00067c02 */ /* 0x000fc80008000f00 */
[----:B------:R-:W-:Y:S02]  /*58b0*/  R2UR UR24, R12 ;  /* 0x000000000c1872ca */ /* 0x000fe400000e0000 */
[----:B------:R-:W-:Y:S01]  /*58c0*/  UMOV UR12, UR56 ;  /* 0x00000038000c7c82 */ /* 0x000fe20008000000 */
[C---:B----4-:R-:W-:Y:S01]  /*58d0*/  F2FP.F16.F32.PACK_AB R21, R28.reuse, R29 ;  /* 0x0000001d1c15723e */ /* 0x050fe200000000ff */
[----:B------:R-:W-:Y:S01]  /*58e0*/  FMUL.FTZ R223, R28, R223 ;  /* 0x000000df1cdf7220 */ /* 0x000fe20000410000 */
[----:B------:R-:W-:Y:S01]  /*58f0*/  UMOV UR16, UR56 ;  /* 0x0000003800107c82 */ /* 0x000fe20008000000 */
[----:B------:R-:W-:Y:S02]  /*5900*/  VIADD R12, R219, 0x180 ;  /* 0x00000180db0c7836 */ /* 0x000fe40000000000 */
[----:B------:R-:W-:Y:S01]  /*5910*/  STSM.16.M88.2 [R0+0x2e500], R20 ;  /* 0x02e5001400007844 */ /* 0x000fe20000000100 */
[----:B------:R-:W-:Y:S02]  /*5920*/  F2FP.F16.F32.PACK_AB R31, R223, R222 ;  /* 0x000000dedf1f723e */ /* 0x000fe400000000ff */
[----:B------:R-:W-:Y:S01]  /*5930*/  R2UR UR20, R12 ;  /* 0x000000000c1472ca */ /* 0x000fe200000e0000 */
[----:B------:R1:W-:Y:S06]  /*5940*/  MEMBAR.ALL.CTA ;  /* 0x0000000000007992 */ /* 0x0003ec0000008000 */
[----:B-1----:R-:W1:Y:S01]  /*5950*/  FENCE.VIEW.ASYNC.S ;  /* 0x00000000000073c6 */ /* 0x002e620000000000 */
[----:B------:R-:W-:Y:S01]  /*5960*/  VIADD R12, R5, 0x80 ;  /* 0x00000080050c7836 */ /* 0x000fe20000000000 */
[----:B------:R-:W-:Y:S01]  /*5970*/  UMOV UR28, UR24 ;  /* 0x00000018001c7c82 */ /* 0x000fe20008000000 */
[----:B------:R-:W-:Y:S01]  /*5980*/  UMOV UR40, UR24 ;  /* 0x0000001800287c82 */ /* 0x000fe20008000000 */
[----:B------:R-:W-:Y:S01]  /*5990*/  UMOV UR36, UR24 ;  /* 0x0000001800247c82 */ /* 0x000fe20008000000 */
[----:B------:R-:W-:Y:S01]  /*59a0*/  UMOV UR32, UR24 ;  /* 0x0000001800207c82 */ /* 0x000fe20008000000 */
[----:B-1----:R-:W-:Y:S06]  /*59b0*/  BAR.SYNC.DEFER_BLOCKING 0x9, 0x100 ;  /* 0x0244000000007b1d */ /* 0x002fec0000010000 */
[----:B------:R-:W-:Y:S04]  /*59c0*/  STSM.16.M88.2 [R0+0x2ed00], R14 ;  /* 0x02ed000e00007844 */ /* 0x000fe80000000100 */
[----:B------:R-:W-:Y:S04]  /*59d0*/  STSM.16.M88.2 [R0+0x2f500], R52 ;  /* 0x02f5003400007844 */ /* 0x000fe80000000100 */
[----:B------:R1:W-:Y:S04]  /*59e0*/  STSM.16.M88.2 [R0+0x2fd00], R8 ;  /* 0x02fd000800007844 */ /* 0x0003e80000000100 */
[----:B------:R-:W-:Y:S04]  /*59f0*/  STSM.16.M88.2 [R0+0x30500], R34 ;  /* 0x0305002200007844 */ /* 0x000fe80000000100 */
[----:B------:R2:W-:Y:S01]  /*5a00*/  STSM.16.M88.2 [R0+0x30d00], R30 ;  /* 0x030d001e00007844 */ /* 0x0005e20000000100 */
[----:B------:R-:W-:Y:S01]  /*5a10*/  WARPGROUP.ARRIVE ;  /* 0x00000000000079c5 */ /* 0x000fe20000000000 */
[----:B-1----:R-:W-:-:S05]  /*5a20*/  VIADD R8, R219, 0x80 ;  /* 0x00000080db087836 */ /* 0x002fca0000000000 */
[----:B------:R-:W-:Y:S01]  /*5a30*/  HGMMA.64x16x16.F32 R56, gdesc[UR56].tnspA.tnspB, R56 ;  /* 0x60200000383879f0 */ /* 0x000fe20008700838 */
[----:B------:R-:W-:-:S03]  /*5a40*/  R2UR UR48, R8 ;  /* 0x00000000083072ca */ /* 0x000fc600000e0000 */
[----:B------:R-:W-:Y:S01]  /*5a50*/  HGMMA.64x16x16.F32 R64, gdesc[UR12].tnspA.tnspB, R64 ;  /* 0x602000000c4079f0 */ /* 0x000fe20008700840 */
[----:B------:R-:W-:Y:S01]  /*5a60*/  UMOV UR14, UR6 ;  /* 0x00000006000e7c82 */ /* 0x000fe20008000000 */
[----:B------:R-:W-:Y:S01]  /*5a70*/  UIADD3 UR6, UR4, 0x200, URZ ;  /* 0x0000020004067890 */ /* 0x000fe2000fffe03f */
[----:B------:R-:W-:Y:S01]  /*5a80*/  UMOV UR12, UR56 ;  /* 0x00000038000c7c82 */ /* 0x000fe20008000000 */
[----:B------:R-:W-:Y:S01]  /*5a90*/  UMOV UR13, UR57 ;  /* 0x00000039000d7c82 */ /* 0x000fe20008000000 */
[----:B------:R-:W-:Y:S02]  /*5aa0*/  UMOV UR15, 0x40 ;  /* 0x00000040000f7882 */ /* 0x000fe40000000000 */
[----:B------:R-:W-:Y:S01]  /*5ab0*/  HGMMA.64x16x16.F32 R72, gdesc[UR12].tnspA.tnspB, R72 ;  /* 0x602000000c4879f0 */ /* 0x000fe20008700848 */
[----:B------:R-:W-:Y:S01]  /*5ac0*/  UMOV UR12, UR14 ;  /* 0x0000000e000c7c82 */ /* 0x000fe20008000000 */
[----:B------:R-:W-:Y:S01]  /*5ad0*/  UMOV UR13, UR15 ;  /* 0x0000000f000d7c82 */ /* 0x000fe20008000000 */
[----:B------:R-:W-:Y:S01]  /*5ae0*/  UMOV UR52, UR48 ;  /* 0x0000003000347c82 */ /* 0x000fe20008000000 */
[----:B------:R-:W-:Y:S01]  /*5af0*/  HGMMA.64x16x16.F32 R80, gdesc[UR16].tnspA.tnspB, R80 ;  /* 0x60200000105079f0 */ /* 0x000fe20008700850 */
[----:B------:R-:W-:Y:S01]  /*5b00*/  UMOV UR16, UR56 ;  /* 0x0000003800107c82 */ /* 0x000fe20008000000 */
[----:B------:R-:W-:Y:S01]  /*5b10*/  UMOV UR17, UR57 ;  /* 0x0000003900117c82 */ /* 0x000fe20008000000 */
[----:B------:R-:W-:Y:S01]  /*5b20*/  UMOV UR18, UR6 ;  /* 0x0000000600127c82 */ /* 0x000fe20008000000 */
[----:B------:R-:W-:Y:S01]  /*5b30*/  UMOV UR19, 0x40 ;  /* 0x0000004000137882 */ /* 0x000fe20000000000 */
[----:B------:R-:W-:Y:S01]  /*5b40*/  UIADD3 UR6, UR4, 0x110, URZ ;  /* 0x0000011004067890 */ /* 0x000fe2000fffe03f */
[----:B------:R-:W-:Y:S01]  /*5b50*/  HGMMA.64x16x16.F32 R88, gdesc[UR16].tnspA.tnspB, R88 ;  /* 0x60200000105879f0 */ /* 0x000fe20008700858 */
[----:B------:R-:W-:Y:S01]  /*5b60*/  UMOV UR14, UR18 ;  /* 0x00000012000e7c82 */ /* 0x000fe20008000000 */
[----:B------:R-:W-:Y:S01]  /*5b70*/  UMOV UR15, UR19 ;  /* 0x00000013000f7c82 */ /* 0x000fe20008000000 */
[----:B------:R-:W-:Y:S01]  /*5b80*/  UMOV UR16, UR48 ;  /* 0x0000003000107c82 */ /* 0x000fe20008000000 */
[----:B------:R-:W-:Y:S01]  /*5b90*/  UMOV UR17, UR49 ;  /* 0x0000003100117c82 */ /* 0x000fe20008000000 */
[----:B------:R-:W-:Y:S01]  /*5ba0*/  UMOV UR18, UR5 ;  /* 0x0000000500127c82 */ /* 0x000fe20008000000 */
[----:B------:R-:W-:Y:S01]  /*5bb0*/  UMOV UR19, 0x40 ;  /* 0x0000004000137882 */ /* 0x000fe20000000000 */
[----:B------:R-:W-:Y:S01]  /*5bc0*/  UMOV UR56, UR18 ;  /* 0x0000001200387c82 */ /* 0x000fe20008000000 */
[----:B------:R-:W-:Y:S01]  /*5bd0*/  UMOV UR57, UR19 ;  /* 0x0000001300397c82 */ /* 0x000fe20008000000 */
[----:B------:R-:W-:Y:S01]  /*5be0*/  UMOV UR44, UR48 ;  /* 0x00000030002c7c82 */ /* 0x000fe20008000000 */
[----:B------:R-:W-:Y:S01]  /*5bf0*/  MOV R221, UR56 ;  /* 0x0000003800dd7c02 */ /* 0x000fe20008000f00 */
[----:B------:R-:W-:Y:S01]  /*5c00*/  UMOV UR56, UR12 ;  /* 0x0000000c00387c82 */ /* 0x000fe20008000000 */
[----:B------:R-:W-:Y:S01]  /*5c10*/  UIADD3 UR5, UR60, 0x2ed00, URZ ;  /* 0x0002ed003c057890 */ /* 0x000fe2000fffe03f */
[----:B------:R-:W-:Y:S01]  /*5c20*/  MOV R11, UR56 ;  /* 0x00000038000b7c02 */ /* 0x000fe20008000f00 */
[----:B------:R-:W-:Y:S01]  /*5c30*/  UMOV UR12, UR20 ;  /* 0x00000014000c7c82 */ /* 0x000fe20008000000 */
[----:B------:R-:W-:Y:S01]  /*5c40*/  MOV R220, UR57 ;  /* 0x0000003900dc7c02 */ /* 0x000fe20008000f00 */
[----:B------:R-:W-:Y:S01]  /*5c50*/  USHF.R.U32.HI UR5, URZ, 0x4, UR5 ;  /* 0x000000043f057899 */ /* 0x000fe20008011605 */
[----:B------:R-:W-:Y:S01]  /*5c60*/  UMOV UR57, UR13 ;  /* 0x0000000d00397c82 */ /* 0x000fe20008000000 */
[----:B------:R-:W-:Y:S01]  /*5c70*/  UMOV UR13, UR21 ;  /* 0x00000015000d7c82 */ /* 0x000fe20008000000 */
[----:B------:R-:W-:Y:S01]  /*5c80*/  MOV R10, UR57 ;  /* 0x00000039000a7c02 */ /* 0x000fe20008000f00 */
[----:B------:R-:W-:Y:S01]  /*5c90*/  UMOV UR57, 0x40000040 ;  /* 0x4000004000397882 */ /* 0x000fe20000000000 */
[----:B------:R-:W-:Y:S04]  /*5ca0*/  HGMMA.64x16x16.F32 R56, gdesc[UR48].tnspA.tnspB, R56 ;  /* 0x60200000303879f0 */ /* 0x000fe80008700838 */
[----:B------:R-:W-:Y:S01]  /*5cb0*/  HGMMA.64x16x16.F32 R64, gdesc[UR16].tnspA.tnspB, R64 ;  /* 0x60200000104079f0 */ /* 0x000fe20008700840 */
[----:B------:R-:W-:Y:S01]  /*5cc0*/  UMOV UR16, UR48 ;  /* 0x0000003000107c82 */ /* 0x000fe20008000000 */
[----:B------:R-:W-:Y:S01]  /*5cd0*/  UMOV UR17, UR49 ;  /* 0x0000003100117c82 */ /* 0x000fe20008000000 */
[----:B------:R-:W-:Y:S01]  /*5ce0*/  UMOV UR18, UR6 ;  /* 0x0000000600127c82 */ /* 0x000fe20008000000 */
[----:B------:R-:W-:Y:S01]  /*5cf0*/  UMOV UR19, 0x40 ;  /* 0x0000004000137882 */ /* 0x000fe20000000000 */
[----:B------:R-:W-:Y:S01]  /*5d00*/  R2UR UR6, R5 ;  /* 0x00000000050672ca */ /* 0x000fe200000e0000 */
[----:B------:R-:W-:Y:S01]  /*5d10*/  UMOV UR58, UR18 ;  /* 0x00000012003a7c82 */ /* 0x000fe20008000000 */
[----:B------:R-:W-:Y:S01]  /*5d20*/  UMOV UR59, UR19 ;  /* 0x00000013003b7c82 */ /* 0x000fe20008000000 */
[----:B------:R-:W-:Y:S01]  /*5d30*/  HGMMA.64x16x16.F32 R72, gdesc[UR16].tnspA.tnspB, R72 ;  /* 0x60200000104879f0 */ /* 0x000fe20008700848 */
[----:B------:R-:W-:Y:S01]  /*5d40*/  MOV R217, UR58 ;  /* 0x0000003a00d97c02 */ /* 0x000fe20008000f00 */
[----:B------:R-:W-:Y:S01]  /*5d50*/  UMOV UR58, UR14 ;  /* 0x0000000e003a7c82 */ /* 0x000fe20008000000 */
[----:B------:R-:W-:Y:S01]  /*5d60*/  UIADD3 UR14, UR4, 0xb0, URZ ;  /* 0x000000b0040e7890 */ /* 0x000fe2000fffe03f */
[----:B------:R-:W-:Y:S01]  /*5d70*/  HGMMA.64x16x16.F32 R80, gdesc[UR52].tnspA.tnspB, R80 ;  /* 0x60200000345079f0 */ /* 0x000fe20008700850 */
[----:B------:R-:W-:Y:S01]  /*5d80*/  MOV R23, UR58 ;  /* 0x0000003a00177c02 */ /* 0x000fe20008000f00 */
[----:B------:R-:W-:Y:S01]  /*5d90*/  UMOV UR58, UR10 ;  /* 0x0000000a003a7c82 */ /* 0x000fe20008000000 */
[----:B------:R-:W-:Y:S01]  /*5da0*/  UIADD3 UR10, UR4, 0x130, URZ ;  /* 0x00000130040a7890 */ /* 0x000fe2000fffe03f */
[----:B------:R-:W-:Y:S01]  /*5db0*/  MOV R216, UR59 ;  /* 0x0000003b00d87c02 */ /* 0x000fe20008000f00 */
[----:B------:R-:W-:Y:S01]  /*5dc0*/  UIADD3 UR18, UR4, 0x1b0, URZ ;  /* 0x000001b004127890 */ /* 0x000fe2000fffe03f */
[----:B------:R-:W-:Y:S01]  /*5dd0*/  HGMMA.64x16x16.F32 R88, gdesc[UR44].tnspA.tnspB, R88 ;  /* 0x602000002c5879f0 */ /* 0x000fe20008700858 */
[----:B------:R-:W-:Y:S01]  /*5de0*/  UMOV UR56, UR6 ;  /* 0x0000000600387c82 */ /* 0x000fe20008000000 */
[----:B------:R-:W-:Y:S01]  /*5df0*/  UIADD3 UR6, UR4, 0x230, URZ ;  /* 0x0000023004067890 */ /* 0x000fe2000fffe03f */
[----:B------:R-:W-:Y:S01]  /*5e00*/  MOV R9, UR58 ;  /* 0x0000003a00097c02 */ /* 0x000fe20008000f00 */
[----:B------:R-:W-:Y:S01]  /*5e10*/  UMOV UR59, UR15 ;  /* 0x0000000f003b7c82 */ /* 0x000fe20008000000 */
[----:B------:R-:W-:Y:S01]  /*5e20*/  UMOV UR52, UR8 ;  /* 0x0000000800347c82 */ /* 0x000fe20008000000 */
[----:B------:R-:W-:Y:S01]  /*5e30*/  MOV R22, UR59 ;  /* 0x0000003b00167c02 */ /* 0x000fe20008000f00 */
        /* <DEDUP_REMOVED lines=8> */
[----:B------:R-:W-:Y:S01]  /*5ec0*/  UMOV UR19, 0x40 ;  /* 0x0000004000137882 */ /* 0x000fe20000000000 */
[----:B------:R-:W-:Y:S01]  /*5ed0*/  UMOV UR4, UR20 ;  /* 0x0000001400047c82 */ /* 0x000fe20008000000 */
[----:B------:R-:W-:Y:S01]  /*5ee0*/  MOV R8, UR59 ;  /* 0x0000003b00087c02 */ /* 0x000fe20008000f00 */
[----:B------:R-:W-:-:S02]  /*5ef0*/  UMOV UR59, 0x8 ;  /* 0x00000008003b7882 */ /* 0x000fc40000000000 */
[----:B------:R-:W-:Y:S01]  /*5f00*/  IMAD.U32 R21, RZ, RZ, UR59 ;  /* 0x0000003bff157e24 */ /* 0x000fe2000f8e00ff */
[----:B------:R-:W-:Y:S01]  /*5f10*/  HGMMA.64x16x16.F32 R56, gdesc[UR24].tnspA.tnspB, R56 ;  /* 0x60200000183879f0 */ /* 0x000fe20008700838 */
[----:B------:R-:W-:-:S03]  /*5f20*/  UMOV UR25, 0x40000040 ;  /* 0x4000004000197882 */ /* 0x000fc60000000000 */
[----:B------:R-:W-:Y:S04]  /*5f30*/  HGMMA.64x16x16.F32 R64, gdesc[UR28].tnspA.tnspB, R64 ;  /* 0x602000001c4079f0 */ /* 0x000fe80008700840 */
[----:B------:R-:W-:Y:S04]  /*5f40*/  HGMMA.64x16x16.F32 R72, gdesc[UR40].tnspA.tnspB, R72 ;  /* 0x60200000284879f0 */ /* 0x000fe80008700848 */
[----:B------:R-:W-:Y:S01]  /*5f50*/  HGMMA.64x16x16.F32 R80, gdesc[UR36].tnspA.tnspB, R80 ;  /* 0x60200000245079f0 */ /* 0x000fe20008700850 */
[----:B------:R-:W-:Y:S01]  /*5f60*/  UMOV UR36, UR52 ;  /* 0x0000003400247c82 */ /* 0x000fe20008000000 */
[----:B------:R-:W-:-:S02]  /*5f70*/  UMOV UR37, UR53 ;  /* 0x0000003500257c82 */ /* 0x000fc40008000000 */
[----:B------:R-:W-:Y:S01]  /*5f80*/  HGMMA.64x16x16.F32 R88, gdesc[UR32].tnspA.tnspB, R88 ;  /* 0x60200000205879f0 */ /* 0x000fe20008700858 */
[----:B------:R-:W-:-:S03]  /*5f90*/  ULOP3.LUT UR32, UR5, 0x3fff, URZ, 0xc0, !UPT ;  /* 0x00003fff05207892 */ /* 0x000fc6000f8ec03f */
[----:B------:R-:W-:Y:S01]  /*5fa0*/  UMOV UR5, UR21 ;  /* 0x0000001500057c82 */ /* 0x000fe20008000000 */
[----:B------:R-:W-:-:S07]  /*5fb0*/  ULOP3.LUT UR24, UR32, 0x400000, URZ, 0xfc, !UPT ;  /* 0x0040000020187892 */ /* 0x000fce000f8efc3f */
[----:B------:R-:W-:Y:S02]  /*5fc0*/  UMOV UR58, UR24 ;  /* 0x00000018003a7c82 */ /* 0x000fe40008000000 */
[----:B------:R-:W-:Y:S01]  /*5fd0*/  IMAD.U32 R20, RZ, RZ, UR58 ;  /* 0x0000003aff147e24 */ /* 0x000fe2000f8e00ff */
[----:B------:R-:W-:Y:S01]  /*5fe0*/  HGMMA.64x16x16.F32 R56, gdesc[UR20].tnspA.tnspB, R56 ;  /* 0x60200000143879f0 */ /* 0x000fe20008700838 */
[----:B------:R-:W-:Y:S01]  /*5ff0*/  VIADD R218, R218, 0xffff0000 ;  /* 0xffff0000dada7836 */ /* 0x000fe20000000000 */
[----:B------:R-:W-:Y:S02]  /*6000*/  UMOV UR21, 0x40000040 ;  /* 0x4000004000157882 */ /* 0x000fe40000000000 */
[----:B------:R-:W-:Y:S01]  /*6010*/  HGMMA.64x16x16.F32 R64, gdesc[UR12].tnspA.tnspB, R64 ;  /* 0x602000000c4079f0 */ /* 0x000fe20008700840 */
[----:B------:R-:W-:-:S03]  /*6020*/  UMOV UR13, UR21 ;  /* 0x00000015000d7c82 */ /* 0x000fc60008000000 */
[----:B------:R-:W-:Y:S01]  /*6030*/  HGMMA.64x16x16.F32 R72, gdesc[UR8].tnspA.tnspB, R72 ;  /* 0x60200000084879f0 */ /* 0x000fe20008700848 */
[----:B------:R-:W-:Y:S01]  /*6040*/  S2UR UR8, SR_CTAID.Z ;  /* 0x00000000000879c3 */ /* 0x000fe20000002700 */
[----:B------:R-:W-:Y:S01]  /*6050*/  SHF.R.U32.HI R218, RZ, 0x4, R218 ;  /* 0x00000004ffda7819 */ /* 0x000fe200000116da */
[----:B------:R-:W-:Y:S01]  /*6060*/  UMOV UR9, UR21 ;  /* 0x0000001500097c82 */ /* 0x000fe20008000000 */
[----:B------:R-:W-:Y:S01]  /*6070*/  HGMMA.64x16x16.F32 R80, gdesc[UR16].tnspA.tnspB, R80 ;  /* 0x60200000105079f0 */ /* 0x000fe20008700850 */
[----:B------:R-:W-:-:S03]  /*6080*/  UMOV UR17, UR21 ;  /* 0x0000001500117c82 */ /* 0x000fc60008000000 */
[----:B------:R-:W-:Y:S01]  /*6090*/  HGMMA.64x16x16.F32 R88, gdesc[UR4].tnspA.tnspB, R88, gsb0 ;  /* 0x60200000045879f0 */ /* 0x000fe20008000858 */
[----:B------:R1:W-:Y:S06]  /*60a0*/  MEMBAR.ALL.CTA ;  /* 0x0000000000007992 */ /* 0x0003ec0000008000 */
[----:B-1----:R-:W1:Y:S01]  /*60b0*/  FENCE.VIEW.ASYNC.S ;  /* 0x00000000000073c6 */ /* 0x002e620000000000 */
[----:B------:R-:W-:Y:S01]  /*60c0*/  R2UR UR5, R12 ;  /* 0x000000000c0572ca */ /* 0x000fe200000e0000 */
[----:B------:R-:W-:Y:S01]  /*60d0*/  UIADD3 UR4, UR24, 0x80, URZ ;  /* 0x0000008018047890 */ /* 0x000fe2000fffe03f */
[----:B-1----:R-:W-:Y:S06]  /*60e0*/  BAR.SYNC.DEFER_BLOCKING 0x9, 0x100 ;  /* 0x0244000000007b1d */ /* 0x002fec0000010000 */
[----:B--2---:R-:W-:-:S06]  /*60f0*/  WARPGROUP.ARRIVE ;  /* 0x00000000000079c5 */ /* 0x004fcc0000000000 */
[----:B------:R-:W-:Y:S01]  /*6100*/  HGMMA.64x64x16.F32 R24, gdesc[UR56].tnspA, RZ, !UPT ;  /* 0x20e00000381879f0 */ /* 0x000fe2000c7008ff */
[----:B------:R-:W-:Y:S01]  /*6110*/  UMOV UR56, UR5 ;  /* 0x0000000500387c82 */ /* 0x000fe20008000000 */
[----:B------:R-:W-:Y:S01]  /*6120*/  UMOV UR57, 0x40000040 ;  /* 0x4000004000397882 */ /* 0x000fe20000000000 */
[----:B------:R-:W-:Y:S01]  /*6130*/  UMOV UR58, UR4 ;  /* 0x00000004003a7c82 */ /* 0x000fe20008000000 */
[----:B------:R-:W-:Y:S01]  /*6140*/  UMOV UR59, 0x8 ;  /* 0x00000008003b7882 */ /* 0x000fe20000000000 */
[----:B------:R-:W-:Y:S01]  /*6150*/  IMAD.U32 R14, RZ, RZ, UR58 ;  /* 0x0000003aff0e7e24 */ /* 0x000fe2000f8e00ff */
[----:B------:R-:W-:Y:S01]  /*6160*/  UIADD3 UR4, UR24, 0x100, URZ ;  /* 0x0000010018047890 */ /* 0x000fe2000fffe03f */
[----:B------:R-:W-:Y:S01]  /*6170*/  IMAD.U32 R15, RZ, RZ, UR59 ;  /* 0x0000003bff0f7e24 */ /* 0x000fe2000f8e00ff */
[----:B------:R-:W-:Y:S01]  /*6180*/  HGMMA.64x64x16.F32 R24, gdesc[UR56].tnspA, R24 ;  /* 0x20e00000381879f0 */ /* 0x000fe20008700818 */
[----:B------:R-:W-:Y:S01]  /*6190*/  R2UR UR59, R8 ;  /* 0x00000000083b72ca */ /* 0x000fe200000e0000 */
[----:B------:R-:W-:Y:S01]  /*61a0*/  VIADD R8, R5, 0x100 ;  /* 0x0000010005087836 */ /* 0x000fe20000000000 */
[----:B------:R-:W-:-:S02]  /*61b0*/  R2UR UR58, R9 ;  /* 0x00000000093a72ca */ /* 0x000fc400000e0000 */
[----:B------:R-:W-:Y:S02]  /*61c0*/  R2UR UR57, R10 ;  /* 0x000000000a3972ca */ /* 0x000fe400000e0000 */
[----:B------:R-:W-:Y:S02]  /*61d0*/  R2UR UR56, R11 ;  /* 0x000000000b3872ca */ /* 0x000fe400000e0000 */
[----:B------:R-:W-:Y:S01]  /*61e0*/  R2UR UR5, R8 ;  /* 0x00000000080572ca */ /* 0x000fe200000e0000 */
[----:B------:R-:W-:-:S04]  /*61f0*/  VIADD R8, R5, 0x180 ;  /* 0x0000018005087836 */ /* 0x000fc80000000000 */
[----:B------:R-:W-:Y:S01]  /*6200*/  UMOV UR29, UR59 ;  /* 0x0000003b001d7c82 */ /* 0x000fe20008000000 */
[----:B------:R-:W-:Y:S01]  /*6210*/  UMOV UR59, 0x8 ;  /* 0x00000008003b7882 */ /* 0x000fe20000000000 */
[----:B------:R-:W-:Y:S01]  /*6220*/  UMOV UR28, UR58 ;  /* 0x0000003a001c7c82 */ /* 0x000fe20008000000 */
[----:B------:R-:W-:Y:S01]  /*6230*/  UMOV UR58, UR4 ;  /* 0x00000004003a7c82 */ /* 0x000fe20008000000 */
[----:B------:R-:W-:Y:S01]  /*6240*/  UMOV UR41, UR57 ;  /* 0x0000003900297c82 */ /* 0x000fe20008000000 */
[----:B------:R-:W-:Y:S01]  /*6250*/  UMOV UR57, 0x40000040 ;  /* 0x4000004000397882 */ /* 0x000fe20000000000 */
[----:B------:R-:W-:Y:S01]  /*6260*/  UMOV UR40, UR56 ;  /* 0x0000003800287c82 */ /* 0x000fe20008000000 */
[----:B------:R-:W-:Y:S01]  /*6270*/  IMAD.U32 R12, RZ, RZ, UR58 ;  /* 0x0000003aff0c7e24 */ /* 0x000fe2000f8e00ff */
[----:B------:R-:W-:Y:S01]  /*6280*/  UMOV UR56, UR5 ;  /* 0x0000000500387c82 */ /* 0x000fe20008000000 */
[----:B------:R-:W-:Y:S01]  /*6290*/  IMAD.U32 R13, RZ, RZ, UR59 ;  /* 0x0000003bff0d7e24 */ /* 0x000fe2000f8e00ff */
[----:B------:R-:W-:Y:S01]  /*62a0*/  R2UR UR5, R8 ;  /* 0x00000000080572ca */ /* 0x000fe200000e0000 */
[----:B------:R-:W-:Y:S01]  /*62b0*/  UIADD3 UR4, UR24, 0x180, URZ ;  /* 0x0000018018047890 */ /* 0x000fe2000fffe03f */
[----:B------:R-:W-:Y:S01]  /*62c0*/  VIADD R8, R5, 0x200 ;  /* 0x0000020005087836 */ /* 0x000fe20000000000 */
[----:B------:R-:W-:Y:S01]  /*62d0*/  HGMMA.64x64x16.F32 R24, gdesc[UR56].tnspA, R24 ;  /* 0x20e00000381879f0 */ /* 0x000fe20008700818 */
[----:B------:R-:W-:-:S09]  /*62e0*/  R2UR UR59, R22 ;  /* 0x00000000163b72ca */ /* 0x000fd200000e0000 */
[----:B------:R-:W-:Y:S01]  /*62f0*/  UMOV UR56, UR5 ;  /* 0x0000000500387c82 */ /* 0x000fe20008000000 */
[----:B------:R-:W-:Y:S01]  /*6300*/  R2UR UR58, R23 ;  /* 0x00000000173a72ca */ /* 0x000fe200000e0000 */
[----:B------:R-:W-:Y:S01]  /*6310*/  UMOV UR57, 0x40000040 ;  /* 0x4000004000397882 */ /* 0x000fe20000000000 */
[----:B------:R-:W-:Y:S01]  /*6320*/  R2UR UR5, R8 ;  /* 0x00000000080572ca */ /* 0x000fe200000e0000 */
[----:B------:R-:W-:Y:S01]  /*6330*/  VIADD R22, R219, 0x400 ;  /* 0x00000400db167836 */ /* 0x000fe20000000000 */
[----:B------:R-:W-:Y:S01]  /*6340*/  UMOV UR49, UR59 ;  /* 0x0000003b00317c82 */ /* 0x000fe20008000000 */
[----:B------:R-:W-:-:S08]  /*6350*/  UMOV UR59, 0x8 ;  /* 0x00000008003b7882 */ /* 0x000fd00000000000 */
[----:B------:R-:W-:Y:S01]  /*6360*/  UMOV UR48, UR58 ;  /* 0x0000003a00307c82 */ /* 0x000fe20008000000 */
[----:B------:R-:W-:Y:S01]  /*6370*/  UMOV UR58, UR4 ;  /* 0x00000004003a7c82 */ /* 0x000fe20008000000 */
[----:B------:R-:W-:Y:S01]  /*6380*/  IMAD.U32 R11, RZ, RZ, UR59 ;  /* 0x0000003bff0b7e24 */ /* 0x000fe2000f8e00ff */
[----:B------:R-:W-:Y:S01]  /*6390*/  UIADD3 UR4, UR24, 0x200, URZ ;  /* 0x0000020018047890 */ /* 0x000fe2000fffe03f */
[----:B------:R-:W-:Y:S01]  /*63a0*/  IMAD.U32 R10, RZ, RZ, UR58 ;  /* 0x0000003aff0a7e24 */ /* 0x000fe2000f8e00ff */
[----:B------:R-:W-:Y:S01]  /*63b0*/  HGMMA.64x64x16.F32 R24, gdesc[UR56].tnspA, R24 ;  /* 0x20e00000381879f0 */ /* 0x000fe20008700818 */
[----:B------:R-:W-:Y:S01]  /*63c0*/  R2UR UR59, R216 ;  /* 0x00000000d83b72ca */ /* 0x000fe200000e0000 */
[----:B------:R-:W-:Y:S01]  /*63d0*/  IMAD R216, R229, 0x2000, R230 ;  /* 0x00002000e5d87824 */ /* 0x000fe200078e02e6 */
[----:B------:R-:W-:Y:S02]  /*63e0*/  R2UR UR58, R217 ;  /* 0x00000000d93a72ca */ /* 0x000fe400000e0000 */
[----:B------:R-:W-:-:S02]  /*63f0*/  R2UR UR57, R220 ;  /* 0x00000000dc3972ca */ /* 0x000fc400000e0000 */
[----:B------:R-:W-:Y:S02]  /*6400*/  R2UR UR56, R221 ;  /* 0x00000000dd3872ca */ /* 0x000fe400000e0000 */
[----:B------:R-:W-:-:S05]  /*6410*/  SHF.R.S32.HI R217, RZ, 0x1f, R216 ;  /* 0x0000001fffd97819 */ /* 0x000fca00000114d8 */
[----:B------:R-:W-:Y:S01]  /*6420*/  UMOV UR53, UR59 ;  /* 0x0000003b00357c82 */ /* 0x000fe20008000000 */
[----:B------:R-:W-:Y:S01]  /*6430*/  UMOV UR59, 0x8 ;  /* 0x00000008003b7882 */ /* 0x000fe20000000000 */
[----:B------:R-:W-:Y:S01]  /*6440*/  UMOV UR52, UR58 ;  /* 0x0000003a00347c82 */ /* 0x000fe20008000000 */
[----:B------:R-:W-:Y:S01]  /*6450*/  UMOV UR58, UR4 ;  /* 0x00000004003a7c82 */ /* 0x000fe20008000000 */
[----:B------:R-:W-:Y:S01]  /*6460*/  UMOV UR45, UR57 ;  /* 0x00000039002d7c82 */ /* 0x000fe20008000000 */
[----:B------:R-:W-:Y:S01]  /*6470*/  UMOV UR57, 0x40000040 ;  /* 0x4000004000397882 */ /* 0x000fe20000000000 */
[----:B------:R-:W-:Y:S01]  /*6480*/  UMOV UR44, UR56 ;  /* 0x00000038002c7c82 */ /* 0x000fe20008000000 */
[----:B------:R-:W-:Y:S01]  /*6490*/  UMOV UR56, UR5 ;  /* 0x0000000500387c82 */ /* 0x000fe20008000000 */
[----:B------:R-:W-:Y:S01]  /*64a0*/  IMAD.U32 R8, RZ, RZ, UR58 ;  /* 0x0000003aff087e24 */ /* 0x000fe2000f8e00ff */
[----:B------:R-:W1:Y:S01]  /*64b0*/  S2UR UR4, SR_CTAID.Y ;  /* 0x00000000000479c3 */ /* 0x000e620000002600 */
[----:B------:R-:W-:Y:S01]  /*64c0*/  IMAD.U32 R9, RZ, RZ, UR59 ;  /* 0x0000003bff097e24 */ /* 0x000fe2000f8e00ff */
[----:B-1----:R-:W-:Y:S01]  /*64d0*/  USHF.R.S32.HI UR5, URZ, 0x1f, UR4 ;  /* 0x0000001f3f057899 */ /* 0x002fe20008011404 */
[----:B------:R-:W-:Y:S01]  /*64e0*/  HGMMA.64x64x16.F32 R24, gdesc[UR56].tnspA, R24, gsb0 ;  /* 0x20e00000381879f0 */ /* 0x000fe20008000818 */
[----:B------:R-:W-:Y:S01]  /*64f0*/  R2UR UR59, R6 ;  /* 0x00000000063b72ca */ /* 0x000fe200000e0000 */
[----:B------:R-:W-:Y:S01]  /*6500*/  WARPGROUP.ARRIVE ;  /* 0x00000000000079c5 */ /* 0x000fe20000000000 */
[----:B------:R-:W-:Y:S01]  /*6510*/  R2UR UR58, R7 ;  /* 0x00000000073a72ca */ /* 0x000fe200000e0000 */
[----:B------:R-:W-:Y:S01]  /*6520*/  UMOV UR57, 0x40000040 ;  /* 0x4000004000397882 */ /* 0x000fe20000000000 */
[----:B------:R-:W-:Y:S01]  /*6530*/  R2UR UR56, R22 ;  /* 0x00000000163872ca */ /* 0x000fe200000e0000 */
[C---:B------:R-:W-:Y:S01]  /*6540*/  VIADD R6, R219.reuse, 0x480 ;  /* 0x00000480db067836 */ /* 0x040fe20000000000 */
[----:B------:R-:W1:Y:S11]  /*6550*/  LDC.64 R22, c[0x0][0x2e0] ;  /* 0x0000b800ff167b82 */ /* 0x000e760000000a00 */
        /* <DEDUP_REMOVED lines=15> */
[----:B------:R-:W-:Y:S01]  /*6650*/  R2UR UR48, R6 ;  /* 0x00000000063072ca */ /* 0x000fe200000e0000 */
[----:B------:R-:W-:Y:S01]  /*6660*/  HGMMA.64x16x16.F32 R128, gdesc[UR56].tnspA.tnspB, R128 ;  /* 0x60200000388079f0 */ /* 0x000fe20008700880 */
[----:B------:R-:W-:Y:S01]  /*6670*/  UMOV UR49, 0x40000040 ;  /* 0x4000004000317882 */ /* 0x000fe20000000000 */
[C---:B------:R-:W-:Y:S01]  /*6680*/  VIADD R6, R219.reuse, 0x500 ;  /* 0x00000500db067836 */ /* 0x040fe20000000000 */
[----:B------:R-:W-:Y:S01]  /*6690*/  LOP3.LUT R218, R218, 0x3fff, RZ, 0xc0, !PT ;  /* 0x00003fffdada7812 */ /* 0x000fe200078ec0ff */
[----:B------:R-:W-:Y:S01]  /*66a0*/  VIADD R219, R219, 0x580 ;  /* 0x00000580dbdb7836 */ /* 0x000fe20000000000 */
[----:B------:R-:W-:-:S02]  /*66b0*/  ULDC.64 UR56, c[0x0][0x208] ;  /* 0x0000820000387ab9 */ /* 0x000fc40000000a00 */
[----:B------:R-:W-:Y:S02]  /*66c0*/  R2UR UR24, R6 ;  /* 0x00000000061872ca */ /* 0x000fe400000e0000 */
[----:B------:R-:W2:Y:S01]  /*66d0*/  LDC.64 R6, c[0x0][0x2d8] ;  /* 0x0000b600ff067b82 */ /* 0x000ea20000000a00 */
[----:B------:R-:W-:-:S10]  /*66e0*/  R2UR UR20, R219 ;  /* 0x00000000db1472ca */ /* 0x000fd400000e0000 */
        /* <DEDUP_REMOVED lines=14> */
[C---:B--2---:R-:W-:Y:S01]  /*67d0*/  IMAD R220, R6.reuse, UR5, RZ ;  /* 0x0000000506dc7c24 */ /* 0x044fe2000f8e02ff */
[----:B------:R-:W-:Y:S01]  /*67e0*/  HGMMA.64x16x16.F32 R120, gdesc[UR52].tnspA.tnspB, R120 ;  /* 0x60200000347879f0 */ /* 0x000fe20008700878 */
[----:B------:R-:W-:Y:S01]  /*67f0*/  IMAD.WIDE.U32 R216, R6, UR4, R216 ;  /* 0x0000000406d87c25 */ /* 0x000fe2000f8e00d8 */
[----:B------:R-:W-:-:S02]  /*6800*/  USHF.R.S32.HI UR5, URZ, 0x1f, UR8 ;  /* 0x0000001f3f057899 */ /* 0x000fc40008011408 */
[----:B------:R-:W-:Y:S01]  /*6810*/  HGMMA.64x16x16.F32 R128, gdesc[UR44].tnspA.tnspB, R128 ;  /* 0x602000002c8079f0 */ /* 0x000fe20008700880 */
[----:B------:R-:W-:Y:S01]  /*6820*/  IMAD R7, R7, UR4, R220 ;  /* 0x0000000407077c24 */ /* 0x000fe2000f8e02dc */
[----:B------:R-:W-:Y:S01]  /*6830*/  USHF.L.U32 UR4, UR61, 0xe, URZ ;  /* 0x0000000e3d047899 */ /* 0x000fe2000800063f */
[----:B------:R-:W-:Y:S01]  /*6840*/  IMAD R232, R3, 0x800, R218 ;  /* 0x0000080003e87824 */ /* 0x000fe200078e02da */
[----:B------:R-:W-:Y:S01]  /*6850*/  UMOV UR12, UR20 ;  /* 0x00000014000c7c82 */ /* 0x000fe20008000000 */
[----:B------:R-:W-:Y:S01]  /*6860*/  IMAD.IADD R217, R217, 0x1, R7 ;  /* 0x00000001d9d97824 */ /* 0x000fe200078e0207 */
[----:B------:R-:W-:Y:S01]  /*6870*/  UMOV UR16, UR20 ;  /* 0x0000001400107c82 */ /* 0x000fe20008000000 */
[----:B-1----:R-:W-:-:S04]  /*6880*/  IMAD.WIDE.U32 R6, R22, UR8, R216 ;  /* 0x0000000816067c25 */ /* 0x002fc8000f8e00d8 */
[----:B------:R-:W-:Y:S01]  /*6890*/  IMAD R22, R22, UR5, RZ ;  /* 0x0000000516167c24 */ /* 0x000fe2000f8e02ff */
[----:B------:R-:W-:-:S03]  /*68a0*/  USHF.R.S32.HI UR5, URZ, 0x1f, UR4 ;  /* 0x0000001f3f057899 */ /* 0x000fc60008011404 */
[----:B------:R-:W-:Y:S01]  /*68b0*/  IMAD R23, R23, UR8, R22 ;  /* 0x0000000817177c24 */ /* 0x000fe2000f8e0216 */
[----:B------:R-:W-:Y:S01]  /*68c0*/  IADD3 R22, P1, R6, UR4, RZ ;  /* 0x0000000406167c10 */ /* 0x000fe2000ff3e0ff */
[----:B------:R-:W-:-:S03]  /*68d0*/  UMOV UR8, UR20 ;  /* 0x0000001400087c82 */ /* 0x000fc60008000000 */
[----:B------:R-:W-:Y:S01]  /*68e0*/  IADD3.X R7, R7, UR5, R23, P1, !PT ;  /* 0x0000000507077c10 */ /* 0x000fe20008ffe417 */
[----:B------:R-:W-:Y:S02]  /*68f0*/  ULDC.64 UR4, c[0x0][0x2c0] ;  /* 0x0000b00000047ab9 */ /* 0x000fe40000000a00 */
[----:B------:R-:W-:Y:S01]  /*6900*/  LEA R6, P1, R22, UR4, 0x2 ;  /* 0x0000000416067c11 */ /* 0x000fe2000f8210ff */
[----:B------:R-:W-:Y:S01]  /*6910*/  UMOV UR4, UR20 ;  /* 0x0000001400047c82 */ /* 0x000fe20008000000 */
[----:B------:R-:W-:Y:S01]  /*6920*/  HGMMA.64x16x16.F32 R96, gdesc[UR24].tnspA.tnspB, R96 ;  /* 0x60200000186079f0 */ /* 0x000fe20008700860 */
[----:B------:R-:W-:Y:S01]  /*6930*/  UMOV UR26, UR34 ;  /* 0x00000022001a7c82 */ /* 0x000fe20008000000 */
[----:B------:R-:W-:Y:S01]  /*6940*/  UMOV UR27, UR35 ;  /* 0x00000023001b7c82 */ /* 0x000fe20008000000 */
[----:B------:R-:W-:Y:S01]  /*6950*/  R2UR UR52, R232 ;  /* 0x00000000e83472ca */ /* 0x000fe200000e0000 */
[----:B------:R-:W-:Y:S01]  /*6960*/  HGMMA.64x16x16.F32 R104, gdesc[UR28].tnspA.tnspB, R104 ;  /* 0x602000001c6879f0 */ /* 0x000fe20008700868 */
[----:B------:R-:W-:Y:S01]  /*6970*/  LEA.HI.X R7, R22, UR5, R7, 0x2, P1 ;  /* 0x0000000516077c11 */ /* 0x000fe200088f1407 */
[----:B------:R-:W-:-:S02]  /*6980*/  UMOV UR5, UR21 ;  /* 0x0000001500057c82 */ /* 0x000fc40008000000 */
[----:B------:R-:W-:Y:S04]  /*6990*/  HGMMA.64x16x16.F32 R112, gdesc[UR40].tnspA.tnspB, R112 ;  /* 0x60200000287079f0 */ /* 0x000fe80008700870 */
[----:B------:R-:W-:Y:S04]  /*69a0*/  HGMMA.64x16x16.F32 R120, gdesc[UR36].tnspA.tnspB, R120 ;  /* 0x60200000247879f0 */ /* 0x000fe80008700878 */
[----:B------:R-:W-:Y:S01]  /*69b0*/  HGMMA.64x16x16.F32 R128, gdesc[UR24].tnspA.tnspB, R128 ;  /* 0x60200000188079f0 */ /* 0x000fe20008700880 */
[----:B------:R-:W-:Y:S01]  /*69c0*/  UMOV UR53, 0x40000040 ;  /* 0x4000004000357882 */ /* 0x000fe20000000000 */
[----:B------:R-:W-:-:S02]  /*69d0*/  UMOV UR55, 0x40 ;  /* 0x0000004000377882 */ /* 0x000fc40000000000 */
[----:B------:R-:W-:Y:S04]  /*69e0*/  HGMMA.64x16x16.F32 R96, gdesc[UR20].tnspA.tnspB, R96 ;  /* 0x60200000146079f0 */ /* 0x000fe80008700860 */
[----:B------:R-:W-:Y:S04]  /*69f0*/  HGMMA.64x16x16.F32 R104, gdesc[UR12].tnspA.tnspB, R104 ;  /* 0x602000000c6879f0 */ /* 0x000fe80008700868 */
[----:B------:R-:W-:Y:S01]  /*6a00*/  HGMMA.64x16x16.F32 R112, gdesc[UR8].tnspA.tnspB, R112 ;  /* 0x60200000087079f0 */ /* 0x000fe20008700870 */
[----:B------:R-:W-:-:S03]  /*6a10*/  ULOP3.LUT UR8, UR32, 0x80000, URZ, 0xfc, !UPT ;  /* 0x0008000020087892 */ /* 0x000fc6000f8efc3f */
[----:B------:R-:W-:Y:S04]  /*6a20*/  HGMMA.64x16x16.F32 R120, gdesc[UR16].tnspA.tnspB, R120 ;  /* 0x60200000107879f0 */ /* 0x000fe80008700878 */
[----:B------:R-:W-:Y:S01]  /*6a30*/  HGMMA.64x16x16.F32 R128, gdesc[UR4].tnspA.tnspB, R128, gsb0 ;  /* 0x60200000048079f0 */ /* 0x000fe20008000880 */
[----:B------:R-:W-:Y:S02]  /*6a40*/  UIADD3 UR4, UR8, 0x80, URZ ;  /* 0x0000008008047890 */ /* 0x000fe4000fffe03f */
[----:B------:R-:W-:Y:S02]  /*6a50*/  WARPGROUP.DEPBAR.LE gsb0, 0x1 ;  /* 0x00008000000079c5 */ /* 0x000fe40000010100 */
[----:B------:R-:W-:Y:S01]  /*6a60*/  WARPGROUP.ARRIVE ;  /* 0x00000000000079c5 */ /* 0x000fe20000000000 */
[----:B------:R-:W-:Y:S01]  /*6a70*/  UIADD3 UR5, UR8, 0x100, URZ ;  /* 0x0000010008057890 */ /* 0x000fe2000fffe03f */
[----:B------:R1:W-:Y:S01]  /*6a80*/  REDG.E.ADD.F32x4.FTZ.RN.STRONG.GPU desc[UR56][R6.64], R24 ;  /* 0x00000018060079a6 */ /* 0x0003e2000c10f7b8 */
[----:B------:R-:W-:Y:S01]  /*6a90*/  UMOV UR54, UR8 ;  /* 0x0000000800367c82 */ /* 0x000fe20008000000 */
[----:B------:R-:W-:Y:S01]  /*6aa0*/  UIADD3 UR6, UR8, 0x180, URZ ;  /* 0x0000018008067890 */ /* 0x000fe2000fffe03f */
[----:B------:R-:W-:Y:S01]  /*6ab0*/  UMOV UR12, UR52 ;  /* 0x00000034000c7c82 */ /* 0x000fe20008000000 */
[----:B------:R-:W-:Y:S01]  /*6ac0*/  UMOV UR13, UR53 ;  /* 0x00000035000d7c82 */ /* 0x000fe20008000000 */
[----:B------:R-:W-:Y:S01]  /*6ad0*/  UMOV UR14, UR4 ;  /* 0x00000004000e7c82 */ /* 0x000fe20008000000 */
[----:B------:R-:W-:Y:S01]  /*6ae0*/  UMOV UR15, 0x40 ;  /* 0x00000040000f7882 */ /* 0x000fe20000000000 */
[----:B------:R-:W-:Y:S01]  /*6af0*/  HGMMA.64x16x16.F32 R208, gdesc[UR52].tnspA.tnspB, R208 ;  /* 0x6020000034d079f0 */ /* 0x000fe200087008d0 */
[----:B------:R-:W-:Y:S01]  /*6b00*/  IMAD.U32 R22, RZ, RZ, UR14 ;  /* 0x0000000eff167e24 */ /* 0x000fe2000f8e00ff */
[----:B------:R-:W-:Y:S01]  /*6b10*/  UIADD3 UR4, UR8, 0x200, URZ ;  /* 0x0000020008047890 */ /* 0x000fe2000fffe03f */
[----:B------:R-:W-:Y:S01]  /*6b20*/  IMAD.U32 R23, RZ, RZ, UR15 ;  /* 0x0000000fff177e24 */ /* 0x000fe2000f8e00ff */
[----:B------:R-:W-:Y:S01]  /*6b30*/  HGMMA.64x16x16.F32 R192, gdesc[UR12].tnspA.tnspB, R192 ;  /* 0x602000000cc079f0 */ /* 0x000fe200087008c0 */
[----:B------:R-:W-:Y:S01]  /*6b40*/  UMOV UR12, UR52 ;  /* 0x00000034000c7c82 */ /* 0x000fe20008000000 */
[----:B------:R-:W-:Y:S01]  /*6b50*/  UMOV UR13, UR53 ;  /* 0x00000035000d7c82 */ /* 0x000fe20008000000 */
[----:B------:R-:W-:Y:S01]  /*6b60*/  UMOV UR14, UR5 ;  /* 0x00000005000e7c82 */ /* 0x000fe20008000000 */
[----:B------:R-:W-:Y:S01]  /*6b70*/  UMOV UR15, 0x40 ;  /* 0x00000040000f7882 */ /* 0x000fe20000000000 */
[----:B------:R-:W-:Y:S01]  /*6b80*/  IMAD.U32 R216, RZ, RZ, UR14 ;  /* 0x0000000effd87e24 */ /* 0x000fe2000f8e00ff */
[----:B------:R-:W-:Y:S01]  /*6b90*/  HGMMA.64x16x16.F32 R176, gdesc[UR12].tnspA.tnspB, R176 ;  /* 0x602000000cb079f0 */ /* 0x000fe200087008b0 */
[----:B------:R-:W-:Y:S01]  /*6ba0*/  IMAD.U32 R217, RZ, RZ, UR15 ;  /* 0x0000000fffd97e24 */ /* 0x000fe2000f8e00ff */
        /* <DEDUP_REMOVED lines=11> */
[----:B-1----:R-:W-:Y:S01]  /*6c60*/  VIADD R24, R232, 0x80 ;  /* 0x00000080e8187836 */ /* 0x002fe20000000000 */
[----:B------:R-:W-:Y:S01]  /*6c70*/  HGMMA.64x16x16.F32 R144, gdesc[UR12].tnspA.tnspB, R144 ;  /* 0x602000000c9079f0 */ /* 0x000fe20008700890 */
[----:B------:R-:W-:Y:S01]  /*6c80*/  UIADD3 UR46, UR8, 0x10, URZ ;  /* 0x00000010082e7890 */ /* 0x000fe2000fffe03f */
[----:B------:R1:W-:Y:S02]  /*6c90*/  REDG.E.ADD.F32x4.FTZ.RN.STRONG.GPU desc[UR56][R6.64+0x800], R28 ;  /* 0x0008001c060079a6 */ /* 0x0003e4000c10f7b8 */
[----:B------:R-:W-:Y:S01]  /*6ca0*/  R2UR UR44, R24 ;  /* 0x00000000182c72ca */ /* 0x000fe200000e0000 */
[----:B------:R-:W-:-:S02]  /*6cb0*/  UIADD3 UR4, UR8, 0x90, URZ ;  /* 0x0000009008047890 */ /* 0x000fc4000fffe03f */
[----:B------:R-:W-:Y:S01]  /*6cc0*/  UIADD3 UR5, UR8, 0x110, URZ ;  /* 0x0000011008057890 */ /* 0x000fe2000fffe03f */
[----:B------:R-:W-:Y:S01]  /*6cd0*/  IMAD.U32 R220, RZ, RZ, UR14 ;  /* 0x0000000effdc7e24 */ /* 0x000fe2000f8e00ff */
[----:B------:R-:W-:Y:S01]  /*6ce0*/  UMOV UR45, 0x40000040 ;  /* 0x40000040002d7882 */ /* 0x000fe20000000000 */
[----:B------:R-:W-:Y:S01]  /*6cf0*/  IMAD.U32 R221, RZ, RZ, UR15 ;  /* 0x0000000fffdd7e24 */ /* 0x000fe2000f8e00ff */
[----:B------:R-:W-:Y:S01]  /*6d00*/  UMOV UR47, 0x40 ;  /* 0x00000040002f7882 */ /* 0x000fe20000000000 */
[----:B------:R-:W-:Y:S01]  /*6d10*/  UIADD3 UR6, UR8, 0x190, URZ ;  /* 0x0000019008067890 */ /* 0x000fe2000fffe03f */
[----:B------:R1:W-:Y:S01]  /*6d20*/  REDG.E.ADD.F32x4.FTZ.RN.STRONG.GPU desc[UR56][R6.64+0x1000], R32 ;  /* 0x00100020060079a6 */ /* 0x0003e2000c10f7b8 */
[----:B------:R-:W-:Y:S01]  /*6d30*/  UMOV UR13, UR45 ;  /* 0x0000002d000d7c82 */ /* 0x000fe20008000000 */
[----:B------:R-:W-:Y:S01]  /*6d40*/  UMOV UR14, UR4 ;  /* 0x00000004000e7c82 */ /* 0x000fe20008000000 */
[----:B------:R-:W-:Y:S01]  /*6d50*/  UMOV UR15, 0x40 ;  /* 0x00000040000f7882 */ /* 0x000fe20000000000 */
[----:B------:R-:W-:Y:S01]  /*6d60*/  UMOV UR12, UR44 ;  /* 0x0000002c000c7c82 */ /* 0x000fe20008000000 */
[----:B------:R-:W-:Y:S01]  /*6d70*/  UIADD3 UR50, UR8, 0x210, URZ ;  /* 0x0000021008327890 */ /* 0x000fe2000fffe03f */
[----:B------:R-:W-:Y:S01]  /*6d80*/  IMAD.U32 R222, RZ, RZ, UR14 ;  /* 0x0000000effde7e24 */ /* 0x000fe2000f8e00ff */
[----:B------:R-:W-:Y:S01]  /*6d90*/  UMOV UR48, UR44 ;  /* 0x0000002c00307c82 */ /* 0x000fe20008000000 */
[----:B------:R-:W-:Y:S01]  /*6da0*/  IMAD.U32 R223, RZ, RZ, UR15 ;  /* 0x0000000fffdf7e24 */ /* 0x000fe2000f8e00ff */
[----:B------:R-:W-:Y:S01]  /*6db0*/  UMOV UR49, UR45 ;  /* 0x0000002d00317c82 */ /* 0x000fe20008000000 */
[----:B------:R-:W-:Y:S01]  /*6dc0*/  UMOV UR51, 0x40 ;  /* 0x0000004000337882 */ /* 0x000fe20000000000 */
[----:B------:R-:W-:Y:S01]  /*6dd0*/  VIADD R24, R232, 0x100 ;  /* 0x00000100e8187836 */ /* 0x000fe20000000000 */
[----:B------:R-:W-:Y:S01]  /*6de0*/  UIADD3 UR26, UR8, 0x20, URZ ;  /* 0x00000020081a7890 */ /* 0x000fe2000fffe03f */
[----:B------:R1:W-:Y:S01]  /*6df0*/  REDG.E.ADD.F32x4.FTZ.RN.STRONG.GPU desc[UR56][R6.64+0x1800], R36 ;  /* 0x00180024060079a6 */ /* 0x0003e2000c10f7b8 */
[----:B------:R-:W-:Y:S02]  /*6e00*/  HGMMA.64x16x16.F32 R208, gdesc[UR44].tnspA.tnspB, R208 ;  /* 0x602000002cd079f0 */ /* 0x000fe400087008d0 */
[----:B------:R-:W-:Y:S01]  /*6e10*/  R2UR UR24, R24 ;  /* 0x00000000181872ca */ /* 0x000fe200000e0000 */
[----:B------:R-:W-:Y:S01]  /*6e20*/  UIADD3 UR42, UR8, 0xa0, URZ ;  /* 0x000000a0082a7890 */ /* 0x000fe2000fffe03f */
[----:B------:R1:W-:Y:S01]  /*6e30*/  REDG.E.ADD.F32x4.FTZ.RN.STRONG.GPU desc[UR56][R6.64+0x2000], R40 ;  /* 0x00200028060079a6 */ /* 0x0003e2000c10f7b8 */
        /* <DEDUP_REMOVED lines=12> */
[----:B------:R-:W-:Y:S01]  /*6f00*/  UIADD3 UR38, UR8, 0x120, URZ ;  /* 0x0000012008267890 */ /* 0x000fe2000fffe03f */
[----:B------:R-:W-:Y:S01]  /*6f10*/  HGMMA.64x16x16.F32 R160, gdesc[UR12].tnspA.tnspB, R160 ;  /* 0x602000000ca079f0 */ /* 0x000fe200087008a0 */
[----:B------:R-:W-:-:S02]  /*6f20*/  UIADD3 UR34, UR8, 0x1a0, URZ ;  /* 0x000001a008227890 */ /* 0x000fc4000fffe03f */
[----:B------:R-:W-:Y:S01]  /*6f30*/  UIADD3 UR30, UR8, 0x220, URZ ;  /* 0x00000220081e7890 */ /* 0x000fe2000fffe03f */
[----:B------:R-:W-:Y:S01]  /*6f40*/  UMOV UR25, 0x40000040 ;  /* 0x4000004000197882 */ /* 0x000fe20000000000 */
[----:B------:R-:W-:Y:S01]  /*6f50*/  UMOV UR27, 0x40 ;  /* 0x00000040001b7882 */ /* 0x000fe20000000000 */
[----:B------:R-:W-:Y:S01]  /*6f60*/  HGMMA.64x16x16.F32 R144, gdesc[UR48].tnspA.tnspB, R144 ;  /* 0x60200000309079f0 */ /* 0x000fe20008700890 */
        /* <DEDUP_REMOVED lines=18> */
[----:B------:R-:W-:Y:S01]  /*7090*/  IMAD.U32 R226, RZ, RZ, UR14 ;  /* 0x0000000effe27e24 */ /* 0x000fe2000f8e00ff */
[----:B------:R-:W-:Y:S01]  /*70a0*/  HGMMA.64x16x16.F32 R192, gdesc[UR40].tnspA.tnspB, R192 ;  /* 0x6020000028c079f0 */ /* 0x000fe200087008c0 */
[----:B------:R-:W-:-:S02]  /*70b0*/  UIADD3 UR18, UR8, 0x130, URZ ;  /* 0x0000013008127890 */ /* 0x000fc4000fffe03f */
[----:B------:R-:W-:Y:S01]  /*70c0*/  UIADD3 UR10, UR8, 0x230, URZ ;  /* 0x00000230080a7890 */ /* 0x000fe2000fffe03f */
[----:B------:R-:W-:Y:S01]  /*70d0*/  UMOV UR5, 0x40000040 ;  /* 0x4000004000057882 */ /* 0x000fe20000000000 */
[----:B------:R-:W-:Y:S01]  /*70e0*/  HGMMA.64x16x16.F32 R176, gdesc[UR36].tnspA.tnspB, R176 ;  /* 0x6020000024b079f0 */ /* 0x000fe200087008b0 */
[----:B------:R-:W-:Y:S01]  /*70f0*/  UMOV UR7, 0x40 ;  /* 0x0000004000077882 */ /* 0x000fe20000000000 */
[----:B------:R-:W-:Y:S01]  /*7100*/  UMOV UR23, 0x40 ;  /* 0x0000004000177882 */ /* 0x000fe20000000000 */
[----:B------:R-:W-:Y:S01]  /*7110*/  IMAD.U32 R227, RZ, RZ, UR15 ;  /* 0x0000000fffe37e24 */ /* 0x000fe2000f8e00ff */
[----:B------:R-:W-:Y:S01]  /*7120*/  UMOV UR19, 0x40 ;  /* 0x0000004000137882 */ /* 0x000fe20000000000 */
[----:B------:R-:W-:Y:S01]  /*7130*/  UMOV UR11, 0x40 ;  /* 0x00000040000b7882 */ /* 0x000fe20000000000 */
[----:B------:R1:W-:Y:S01]  /*7140*/  REDG.E.ADD.F32x4.FTZ.RN.STRONG.GPU desc[UR56][R6.64+0x3000], R48 ;  /* 0x00300030060079a6 */ /* 0x0003e2000c10f7b8 */
[----:B------:R-:W-:Y:S01]  /*7150*/  HGMMA.64x16x16.F32 R160, gdesc[UR32].tnspA.tnspB, R160 ;  /* 0x6020000020a079f0 */ /* 0x000fe200087008a0 */
[----:B------:R-:W-:Y:S01]  /*7160*/  UIADD3 UR14, UR8, 0x1b0, URZ ;  /* 0x000001b0080e7890 */ /* 0x000fe2000fffe03f */
[----:B------:R-:W-:Y:S01]  /*7170*/  UMOV UR20, UR4 ;  /* 0x0000000400147c82 */ /* 0x000fe20008000000 */
[----:B------:R-:W-:Y:S01]  /*7180*/  UMOV UR21, UR5 ;  /* 0x0000000500157c82 */ /* 0x000fe20008000000 */
[----:B------:R-:W-:Y:S01]  /*7190*/  UMOV UR16, UR4 ;  /* 0x0000000400107c82 */ /* 0x000fe20008000000 */
[----:B------:R-:W-:Y:S01]  /*71a0*/  UMOV UR17, UR5 ;  /* 0x0000000500117c82 */ /* 0x000fe20008000000 */
[----:B------:R-:W-:Y:S01]  /*71b0*/  HGMMA.64x16x16.F32 R144, gdesc[UR28].tnspA.tnspB, R144 ;  /* 0x602000001c9079f0 */ /* 0x000fe20008700890 */
[----:B------:R-:W-:Y:S01]  /*71c0*/  UMOV UR12, UR4 ;  /* 0x00000004000c7c82 */ /* 0x000fe20008000000 */
[----:B------:R-:W-:Y:S01]  /*71d0*/  UMOV UR13, UR5 ;  /* 0x00000005000d7c82 */ /* 0x000fe20008000000 */
[----:B------:R-:W-:Y:S01]  /*71e0*/  UMOV UR15, 0x40 ;  /* 0x00000040000f7882 */ /* 0x000fe20000000000 */
[----:B------:R-:W-:Y:S01]  /*71f0*/  UMOV UR8, UR4 ;  /* 0x0000000400087c82 */ /* 0x000fe20008000000 */
[----:B------:R-:W-:Y:S01]  /*7200*/  UMOV UR9, UR5 ;  /* 0x0000000500097c82 */ /* 0x000fe20008000000 */
[----:B------:R1:W-:Y:S01]  /*7210*/  REDG.E.ADD.F32x4.FTZ.RN.STRONG.GPU desc[UR56][R6.64+0x3800], R52 ;  /* 0x00380034060079a6 */ /* 0x0003e2000c10f7b8 */
[----:B------:R-:W-:Y:S04]  /*7220*/  HGMMA.64x16x16.F32 R208, gdesc[UR4].tnspA.tnspB, R208 ;  /* 0x6020000004d079f0 */ /* 0x000fe800087008d0 */
[----:B------:R-:W-:Y:S04]  /*7230*/  HGMMA.64x16x16.F32 R192, gdesc[UR20].tnspA.tnspB, R192 ;  /* 0x6020000014c079f0 */ /* 0x000fe800087008c0 */
[----:B------:R-:W-:Y:S04]  /*7240*/  HGMMA.64x16x16.F32 R176, gdesc[UR16].tnspA.tnspB, R176 ;  /* 0x6020000010b079f0 */ /* 0x000fe800087008b0 */
[----:B------:R-:W-:Y:S04]  /*7250*/  HGMMA.64x16x16.F32 R160, gdesc[UR12].tnspA.tnspB, R160 ;  /* 0x602000000ca079f0 */ /* 0x000fe800087008a0 */
[----:B------:R-:W-:Y:S03]  /*7260*/  HGMMA.64x16x16.F32 R144, gdesc[UR8].tnspA.tnspB, R144, gsb0 ;  /* 0x60200000089079f0 */ /* 0x000fe60008000890 */
[----:B------:R-:W-:-:S02]  /*7270*/  WARPGROUP.DEPBAR.LE gsb0, 0x1 ;  /* 0x00008000000079c5 */ /* 0x000fc40000010100 */
[----:B-1----:R-:W-:Y:S05]  /*7280*/  @!P0 BRA `(.L_x_76) ;  /* 0x0000000000048947 */ /* 0x002fea0003800000 */
[----:B------:R-:W-:Y:S01]  /*7290*/  BPT.TRAP 0x1 ;  /* 0x000000040000795c */ /* 0x000fe20000300000 */
.L_x_76:
        /* <DEDUP_REMOVED lines=11> */
[----:B------:R-:W-:Y:S01]  /*7350*/  HGMMA.64x64x16.F32 R24, gdesc[UR56].tnspA, RZ, !UPT ;  /* 0x20e00000381879f0 */ /* 0x000fe2000c7008ff */
[----:B------:R-:W-:Y:S01]  /*7360*/  R2UR UR56, R20 ;  /* 0x00000000143872ca */ /* 0x000fe200000e0000 */
[----:B------:R-:W-:Y:S01]  /*7370*/  UMOV UR57, 0x40000040 ;  /* 0x4000004000397882 */ /* 0x000fe20000000000 */
[----:B------:R-:W-:Y:S01]  /*7380*/  R2UR UR58, R14 ;  /* 0x000000000e3a72ca */ /* 0x000fe200000e0000 */
[----:B------:R-:W-:Y:S01]  /*7390*/  VIADD R14, R5, 0x600 ;  /* 0x00000600050e7836 */ /* 0x000fe20000000000 */
[----:B------:R-:W-:-:S13]  /*73a0*/  R2UR UR59, R15 ;  /* 0x000000000f3b72ca */ /* 0x000fda00000e0000 */
[----:B------:R-:W-:Y:S01]  /*73b0*/  HGMMA.64x64x16.F32 R24, gdesc[UR56].tnspA, R24 ;  /* 0x20e00000381879f0 */ /* 0x000fe20008700818 */
[----:B------:R-:W-:Y:S01]  /*73c0*/  R2UR UR56, R14 ;  /* 0x000000000e3872ca */ /* 0x000fe200000e0000 */
[----:B------:R-:W-:Y:S01]  /*73d0*/  UMOV UR57, 0x40000040 ;  /* 0x4000004000397882 */ /* 0x000fe20000000000 */
[----:B------:R-:W-:Y:S01]  /*73e0*/  R2UR UR58, R12 ;  /* 0x000000000c3a72ca */ /* 0x000fe200000e0000 */
[----:B------:R-:W-:Y:S01]  /*73f0*/  VIADD R12, R5, 0x680 ;  /* 0x00000680050c7836 */ /* 0x000fe20000000000 */
[----:B------:R-:W-:Y:S01]  /*7400*/  R2UR UR59, R13 ;  /* 0x000000000d3b72ca */ /* 0x000fe200000e0000 */
[----:B------:R-:W-:-:S12]  /*7410*/  VIADD R5, R5, 0x700 ;  /* 0x0000070005057836 */ /* 0x000fd80000000000 */
[----:B------:R-:W-:Y:S01]  /*7420*/  HGMMA.64x64x16.F32 R24, gdesc[UR56].tnspA, R24 ;  /* 0x20e00000381879f0 */ /* 0x000fe20008700818 */
[----:B------:R-:W-:Y:S01]  /*7430*/  R2UR UR56, R12 ;  /* 0x000000000c3872ca */ /* 0x000fe200000e0000 */
[----:B------:R-:W-:Y:S01]  /*7440*/  UMOV UR57, 0x40000040 ;  /* 0x4000004000397882 */ /* 0x000fe20000000000 */
[----:B------:R-:W-:Y:S02]  /*7450*/  R2UR UR58, R10 ;  /* 0x000000000a3a72ca */ /* 0x000fe400000e0000 */
[----:B------:R-:W-:-:S13]  /*7460*/  R2UR UR59, R11 ;  /* 0x000000000b3b72ca */ /* 0x000fda00000e0000 */
[----:B------:R-:W-:Y:S01]  /*7470*/  HGMMA.64x64x16.F32 R24, gdesc[UR56].tnspA, R24 ;  /* 0x20e00000381879f0 */ /* 0x000fe20008700818 */
[----:B------:R-:W-:Y:S01]  /*7480*/  R2UR UR56, R5 ;  /* 0x00000000053872ca */ /* 0x000fe200000e0000 */
[----:B------:R-:W-:Y:S01]  /*7490*/  UMOV UR57, 0x40000040 ;  /* 0x4000004000397882 */ /* 0x000fe20000000000 */
[----:B------:R-:W-:Y:S02]  /*74a0*/  R2UR UR58, R8 ;  /* 0x00000000083a72ca */ /* 0x000fe400000e0000 */
[----:B------:R-:W-:Y:S01]  /*74b0*/  R2UR UR59, R9 ;  /* 0x00000000093b72ca */ /* 0x000fe200000e0000 */
[----:B------:R-:W-:-:S12]  /*74c0*/  VIADD R5, R232, 0x400 ;  /* 0x00000400e8057836 */ /* 0x000fd80000000000 */
[----:B------:R-:W-:Y:S01]  /*74d0*/  HGMMA.64x64x16.F32 R24, gdesc[UR56].tnspA, R24, gsb0 ;  /* 0x20e00000381879f0 */ /* 0x000fe20008000818 */
[----:B------:R-:W-:Y:S01]  /*74e0*/  R2UR UR52, R5 ;  /* 0x00000000053472ca */ /* 0x000fe200000e0000 */
[----:B------:R-:W-:Y:S01]  /*74f0*/  UMOV UR53, 0x40000040 ;  /* 0x4000004000357882 */ /* 0x000fe20000000000 */
[----:B------:R-:W-:-:S05]  /*7500*/  VIADD R5, R232, 0x480 ;  /* 0x00000480e8057836 */ /* 0x000fca0000000000 */
[----:B------:R-:W-:Y:S01]  /*7510*/  R2UR UR44, R5 ;  /* 0x00000000052c72ca */ /* 0x000fe200000e0000 */
[----:B------:R-:W-:Y:S02]  /*7520*/  WARPGROUP.DEPBAR.LE gsb0, 0x0 ;  /* 0x00008000000079c5 */ /* 0x000fe40000010000 */
[----:B------:R-:W-:Y:S01]  /*7530*/  WARPGROUP.ARRIVE ;  /* 0x00000000000079c5 */ /* 0x000fe20000000000 */
[----:B------:R-:W-:Y:S01]  /*7540*/  UMOV UR45, 0x40000040 ;  /* 0x40000040002d7882 */ /* 0x000fe20000000000 */
[----:B------:R-:W-:Y:S01]  /*7550*/  VIADD R5, R232, 0x500 ;  /* 0x00000500e8057836 */ /* 0x000fe20000000000 */
[----:B------:R-:W-:Y:S01]  /*7560*/  UMOV UR25, 0x40000040 ;  /* 0x4000004000197882 */ /* 0x000fe20000000000 */
[----:B------:R-:W-:Y:S01]  /*7570*/  UMOV UR5, 0x40000040 ;  /* 0x4000004000057882 */ /* 0x000fe20000000000 */
[----:B------:R1:W-:Y:S01]  /*7580*/  REDG.E.ADD.F32x4.FTZ.RN.STRONG.GPU desc[UR8][R6.64+0x4000], R24 ;  /* 0x00400018060079a6 */ /* 0x0003e2000c10f788 */
[----:B------:R-:W-:Y:S01]  /*7590*/  HGMMA.64x16x16.F32 R200, gdesc[UR52].tnspA.tnspB, R200 ;  /* 0x6020000034c879f0 */ /* 0x000fe200087008c8 */
[----:B------:R-:W-:-:S02]  /*75a0*/  R2UR UR54, R22 ;  /* 0x00000000163672ca */ /* 0x000fc400000e0000 */
[----:B------:R-:W-:Y:S02]  /*75b0*/  R2UR UR55, R23 ;  /* 0x00000000173772ca */ /* 0x000fe400000e0000 */
[----:B------:R-:W-:Y:S01]  /*75c0*/  R2UR UR24, R5 ;  /* 0x00000000051872ca */ /* 0x000fe200000e0000 */
[----:B------:R-:W-:Y:S01]  /*75d0*/  UMOV UR41, UR25 ;  /* 0x0000001900297c82 */ /* 0x000fe20008000000 */
[----:B------:R-:W-:Y:S01]  /*75e0*/  UMOV UR37, UR25 ;  /* 0x0000001900257c82 */ /* 0x000fe20008000000 */
[----:B------:R-:W-:Y:S01]  /*75f0*/  UMOV UR33, UR25 ;  /* 0x0000001900217c82 */ /* 0x000fe20008000000 */
[----:B------:R-:W-:Y:S01]  /*7600*/  VIADD R232, R232, 0x580 ;  /* 0x00000580e8e87836 */ /* 0x000fe20000000000 */
[----:B------:R-:W-:Y:S01]  /*7610*/  UMOV UR21, UR5 ;  /* 0x0000000500157c82 */ /* 0x000fe20008000000 */
[----:B------:R-:W-:Y:S01]  /*7620*/  UMOV UR17, UR5 ;  /* 0x0000000500117c82 */ /* 0x000fe20008000000 */
[----:B------:R-:W-:Y:S01]  /*7630*/  UMOV UR13, UR5 ;  /* 0x00000005000d7c82 */ /* 0x000fe20008000000 */
[----:B------:R1:W-:Y:S03]  /*7640*/  REDG.E.ADD.F32x4.FTZ.RN.STRONG.GPU desc[UR8][R6.64+0x4800], R28 ;  /* 0x0048001c060079a6 */ /* 0x0003e6000c10f788 */
[----:B------:R-:W-:Y:S01]  /*7650*/  HGMMA.64x16x16.F32 R184, gdesc[UR52].tnspA.tnspB, R184 ;  /* 0x6020000034b879f0 */ /* 0x000fe200087008b8 */
[----:B------:R-:W-:Y:S01]  /*7660*/  R2UR UR54, R216 ;  /* 0x00000000d83672ca */ /* 0x000fe200000e0000 */
[----:B------:R-:W-:Y:S01]  /*7670*/  UMOV UR40, UR24 ;  /* 0x0000001800287c82 */ /* 0x000fe20008000000 */
[----:B------:R-:W-:Y:S01]  /*7680*/  R2UR UR55, R217 ;  /* 0x00000000d93772ca */ /* 0x000fe200000e0000 */
[----:B------:R-:W-:Y:S01]  /*7690*/  UMOV UR36, UR24 ;  /* 0x0000001800247c82 */ /* 0x000fe20008000000 */
[----:B------:R-:W-:Y:S01]  /*76a0*/  UMOV UR32, UR24 ;  /* 0x0000001800207c82 */ /* 0x000fe20008000000 */
[----:B------:R-:W-:Y:S01]  /*76b0*/  R2UR UR4, R232 ;  /* 0x00000000e80472ca */ /* 0x000fe200000e0000 */
[----:B------:R1:W-:Y:S04]  /*76c0*/  REDG.E.ADD.F32x4.FTZ.RN.STRONG.GPU desc[UR8][R6.64+0x5000], R32 ;  /* 0x00500020060079a6 */ /* 0x0003e8000c10f788 */
[----:B------:R1:W-:Y:S04]  /*76d0*/  REDG.E.ADD.F32x4.FTZ.RN.STRONG.GPU desc[UR8][R6.64+0x5800], R36 ;  /* 0x00580024060079a6 */ /* 0x0003e8000c10f788 */
[----:B------:R1:W-:Y:S01]  /*76e0*/  REDG.E.ADD.F32x4.FTZ.RN.STRONG.GPU desc[UR8][R6.64+0x6000], R40 ;  /* 0x00600028060079a6 */ /* 0x0003e2000c10f788 */
[----:B------:R-:W-:Y:S01]  /*76f0*/  HGMMA.64x16x16.F32 R168, gdesc[UR52].tnspA.tnspB, R168 ;  /* 0x6020000034a879f0 */ /* 0x000fe200087008a8 */
[----:B------:R-:W-:-:S02]  /*7700*/  R2UR UR54, R218 ;  /* 0x00000000da3672ca */ /* 0x000fc400000e0000 */
[----:B------:R-:W-:Y:S01]  /*7710*/  R2UR UR55, R219 ;  /* 0x00000000db3772ca */ /* 0x000fe200000e0000 */
[----:B------:R-:W-:Y:S01]  /*7720*/  UMOV UR20, UR4 ;  /* 0x0000000400147c82 */ /* 0x000fe20008000000 */
[----:B------:R-:W-:Y:S01]  /*7730*/  UMOV UR16, UR4 ;  /* 0x0000000400107c82 */ /* 0x000fe20008000000 */
[----:B------:R-:W-:Y:S01]  /*7740*/  UMOV UR12, UR4 ;  /* 0x00000004000c7c82 */ /* 0x000fe20008000000 */
[----:B------:R1:W-:Y:S04]  /*7750*/  REDG.E.ADD.F32x4.FTZ.RN.STRONG.GPU desc[UR8][R6.64+0x6800], R44 ;  /* 0x0068002c060079a6 */ /* 0x0003e8000c10f788 */
[----:B------:R1:W-:Y:S04]  /*7760*/  REDG.E.ADD.F32x4.FTZ.RN.STRONG.GPU desc[UR8][R6.64+0x7000], R48 ;  /* 0x00700030060079a6 */ /* 0x0003e8000c10f788 */
[----:B------:R1:W-:Y:S01]  /*7770*/  REDG.E.ADD.F32x4.FTZ.RN.STRONG.GPU desc[UR8][R6.64+0x7800], R52 ;  /* 0x00780034060079a6 */ /* 0x0003e2000c10f788 */
[----:B------:R-:W-:Y:S01]  /*7780*/  HGMMA.64x16x16.F32 R152, gdesc[UR52].tnspA.tnspB, R152 ;  /* 0x60200000349879f0 */ /* 0x000fe20008700898 */
[----:B------:R-:W-:-:S02]  /*7790*/  R2UR UR54, R220 ;  /* 0x00000000dc3672ca */ /* 0x000fc400000e0000 */
[----:B------:R-:W-:-:S13]  /*77a0*/  R2UR UR55, R221 ;  /* 0x00000000dd3772ca */ /* 0x000fda00000e0000 */
[----:B------:R-:W-:Y:S04]  /*77b0*/  HGMMA.64x16x16.F32 R136, gdesc[UR52].tnspA.tnspB, R136 ;  /* 0x60200000348879f0 */ /* 0x000fe80008700888 */
[----:B------:R-:W-:Y:S01]  /*77c0*/  HGMMA.64x16x16.F32 R200, gdesc[UR44].tnspA.tnspB, R200 ;  /* 0x602000002cc879f0 */ /* 0x000fe200087008c8 */
[----:B------:R-:W-:Y:S02]  /*77d0*/  R2UR UR46, R222 ;  /* 0x00000000de2e72ca */ /* 0x000fe400000e0000 */
[----:B------:R-:W-:-:S13]  /*77e0*/  R2UR UR47, R223 ;  /* 0x00000000df2f72ca */ /* 0x000fda00000e0000 */
[----:B------:R-:W-:Y:S01]  /*77f0*/  HGMMA.64x16x16.F32 R184, gdesc[UR44].tnspA.tnspB, R184 ;  /* 0x602000002cb879f0 */ /* 0x000fe200087008b8 */
[----:B------:R-:W-:Y:S02]  /*7800*/  R2UR UR46, R224 ;  /* 0x00000000e02e72ca */ /* 0x000fe400000e0000 */
[----:B------:R-:W-:-:S13]  /*7810*/  R2UR UR47, R225 ;  /* 0x00000000e12f72ca */ /* 0x000fda00000e0000 */
[----:B------:R-:W-:Y:S01]  /*7820*/  HGMMA.64x16x16.F32 R168, gdesc[UR44].tnspA.tnspB, R168 ;  /* 0x602000002ca879f0 */ /* 0x000fe200087008a8 */
[----:B------:R-:W-:Y:S02]  /*7830*/  R2UR UR46, R226 ;  /* 0x00000000e22e72ca */ /* 0x000fe400000e0000 */
[----:B------:R-:W-:-:S13]  /*7840*/  R2UR UR47, R227 ;  /* 0x00000000e32f72ca */ /* 0x000fda00000e0000 */
[----:B------:R-:W-:Y:S01]  /*7850*/  HGMMA.64x16x16.F32 R152, gdesc[UR44].tnspA.tnspB, R152 ;  /* 0x602000002c9879f0 */ /* 0x000fe20008700898 */
[----:B------:R-:W-:Y:S01]  /*7860*/  UMOV UR46, UR50 ;  /* 0x00000032002e7c82 */ /* 0x000fe20008000000 */
[----:B------:R-:W-:Y:S02]  /*7870*/  UMOV UR47, UR51 ;  /* 0x00000033002f7c82 */ /* 0x000fe40008000000 */
[----:B------:R-:W-:Y:S04]  /*7880*/  HGMMA.64x16x16.F32 R136, gdesc[UR44].tnspA.tnspB, R136 ;  /* 0x602000002c8879f0 */ /* 0x000fe80008700888 */
[----:B------:R-:W-:Y:S01]  /*7890*/  HGMMA.64x16x16.F32 R200, gdesc[UR24].tnspA.tnspB, R200 ;  /* 0x6020000018c879f0 */ /* 0x000fe200087008c8 */
[----:B------:R-:W-:Y:S01]  /*78a0*/  UMOV UR26, UR30 ;  /* 0x0000001e001a7c82 */ /* 0x000fe20008000000 */
[----:B------:R-:W-:-:S02]  /*78b0*/  UMOV UR27, UR31 ;  /* 0x0000001f001b7c82 */ /* 0x000fc40008000000 */
[----:B------:R-:W-:Y:S04]  /*78c0*/  HGMMA.64x16x16.F32 R184, gdesc[UR40].tnspA.tnspB, R184 ;  /* 0x6020000028b879f0 */ /* 0x000fe800087008b8 */
[----:B------:R-:W-:Y:S04]  /*78d0*/  HGMMA.64x16x16.F32 R168, gdesc[UR36].tnspA.tnspB, R168 ;  /* 0x6020000024a879f0 */ /* 0x000fe800087008a8 */
[----:B------:R-:W-:Y:S04]  /*78e0*/  HGMMA.64x16x16.F32 R152, gdesc[UR32].tnspA.tnspB, R152 ;  /* 0x60200000209879f0 */ /* 0x000fe80008700898 */
[----:B------:R-:W-:Y:S04]  /*78f0*/  HGMMA.64x16x16.F32 R136, gdesc[UR24].tnspA.tnspB, R136 ;  /* 0x60200000188879f0 */ /* 0x000fe80008700888 */
[----:B------:R-:W-:Y:S01]  /*7900*/  HGMMA.64x16x16.F32 R200, gdesc[UR4].tnspA.tnspB, R200 ;  /* 0x6020000004c879f0 */ /* 0x000fe200087008c8 */
[----:B------:R-:W-:Y:S01]  /*7910*/  UMOV UR6, UR10 ;  /* 0x0000000a00067c82 */ /* 0x000fe20008000000 */
[----:B------:R-:W-:-:S02]  /*7920*/  UMOV UR7, UR11 ;  /* 0x0000000b00077c82 */ /* 0x000fc40008000000 */
[----:B------:R-:W-:Y:S04]  /*7930*/  HGMMA.64x16x16.F32 R184, gdesc[UR20].tnspA.tnspB, R184 ;  /* 0x6020000014b879f0 */ /* 0x000fe800087008b8 */
[----:B------:R-:W-:Y:S04]  /*7940*/  HGMMA.64x16x16.F32 R168, gdesc[UR16].tnspA.tnspB, R168 ;  /* 0x6020000010a879f0 */ /* 0x000fe800087008a8 */
[----:B------:R-:W-:Y:S04]  /*7950*/  HGMMA.64x16x16.F32 R152, gdesc[UR12].tnspA.tnspB, R152 ;  /* 0x602000000c9879f0 */ /* 0x000fe80008700898 */
[----:B------:R-:W-:Y:S03]  /*7960*/  HGMMA.64x16x16.F32 R136, gdesc[UR4].tnspA.tnspB, R136, gsb0 ;  /* 0x60200000048879f0 */ /* 0x000fe60008000888 */
[----:B------:R-:W-:-:S02]  /*7970*/  WARPGROUP.DEPBAR.LE gsb0, 0x0 ;  /* 0x00008000000079c5 */ /* 0x000fc40000010000 */
[----:B-1----:R-:W-:Y:S05]  /*7980*/  @!P0 BRA `(.L_x_77) ;  /* 0x0000000000048947 */ /* 0x002fea0003800000 */
[----:B------:R-:W-:Y:S01]  /*7990*/  BPT.TRAP 0x1 ;  /* 0x000000040000795c */ /* 0x000fe20000300000 */
.L_x_77:
[----:B------:R-:W-:Y:S01]  /*79a0*/  UIADD3 UR61, UR61, 0x1, URZ ;  /* 0x000000013d3d7890 */ /* 0x000fe2000fffe03f */
[----:B------:R-:W-:Y:S01]  /*79b0*/  VIADD R3, R3, 0x1 ;  /* 0x0000000103037836 */ /* 0x000fe20000000000 */
[----:B------:R-:W-:Y:S01]  /*79c0*/  LOP3.LUT R17, R17, 0x1, RZ, 0x3c, !PT ;  /* 0x0000000111117812 */ /* 0x000fe200078e3cff */
[----:B------:R-:W-:-:S03]  /*79d0*/  VIADD R16, R16, 0x31820 ;  /* 0x0003182010107836 */ /* 0x000fc60000000000 */
[----:B------:R-:W-:Y:S02]  /*79e0*/  ISETP.LE.AND P1, PT, R231, UR61, PT ;  /* 0x0000003de7007c0c */ /* 0x000fe4000bf23270 */
[C---:B------:R-:W-:Y:S02]  /*79f0*/  ISETP.NE.AND P0, PT, R3.reuse, 0x2, PT ;  /* 0x000000020300780c */ /* 0x040fe40003f05270 */
[----:B------:R-:W-:Y:S02]  /*7a00*/  PRMT R16, RZ, 0x654, R16 ;  /* 0x00000654ff107816 */ /* 0x000fe40000000010 */
[----:B------:R-:W-:Y:S02]  /*7a10*/  SEL R5, RZ, 0x1, P0 ;  /* 0x00000001ff057807 */ /* 0x000fe40000000000 */
[----:B------:R2:W-:Y:S01]  /*7a20*/  SYNCS.ARRIVE.TRANS64.RED.A1T0 RZ, [R16+URZ], RZ ;  /* 0x000000ff10ff79a7 */ /* 0x0005e2000810043f */
[----:B------:R-:W-:Y:S02]  /*7a30*/  SEL R3, R3, RZ, P0 ;  /* 0x000000ff03037207 */ /* 0x000fe40000000000 */
[----:B------:R-:W-:-:S02]  /*7a40*/  LOP3.LUT R18, R18, R5, RZ, 0x3c, !PT ;  /* 0x0000000512127212 */ /* 0x000fc400078e3cff */
[----:B------:R-:W-:Y:S05]  /*7a50*/  @!P1 BRA `(.L_x_78) ;  /* 0xffffff9800609947 */ /* 0x000fea000383ffff */
.L_x_67:
[----:B------:R-:W3:Y:S01]  /*7a60*/  S2UR UR10, SR_CTAID.Y ;  /* 0x00000000000a79c3 */ /* 0x000ee20000002600 */
[----:B------:R-:W-:Y:S01]  /*7a70*/  ULDC UR4, c[0x0][0x850] ;  /* 0x0002140000047ab9 */ /* 0x000fe20000000800 */
[----:B-1----:R-:W1:Y:S01]  /*7a80*/  S2R R2, SR_TID.X ;  /* 0x0000000000027919 */ /* 0x002e620000002100 */
[----:B------:R-:W-:Y:S01]  /*7a90*/  UISETP.NE.AND UP0, UPT, UR4, 0x1, UPT ;  /* 0x000000010400788c */ /* 0x000fe2000bf05270 */
[----:B------:R-:W-:Y:S01]  /*7aa0*/  IMAD R0, R229, 0x2800, R230 ;  /* 0x00002800e5007824 */ /* 0x000fe200078e02e6 */
[----:B------:R-:W-:Y:S01]  /*7ab0*/  ULDC.64 UR12, c[0x0][0x818] ;  /* 0x00020600000c7ab9 */ /* 0x000fe20000000a00 */
[----:B------:R-:W-:Y:S01]  /*7ac0*/  ULDC.64 UR14, c[0x0][0x848] ;  /* 0x00021200000e7ab9 */ /* 0x000fe20000000a00 */
[----:B------:R-:W-:Y:S01]  /*7ad0*/  BSSY B1, `(.L_x_79) ;  /* 0x00000a1000017945 */ /* 0x000fe20003800000 */
[----:B------:R-:W4:Y:S01]  /*7ae0*/  S2UR UR8, SR_CTAID.X ;  /* 0x00000000000879c3 */ /* 0x000f220000002500 */
[----:B------:R-:W-:-:S07]  /*7af0*/  LEA R0, R0, UR60, 0x2 ;  /* 0x0000003c00007c11 */ /* 0x000fce000f8e10ff */
[----:B------:R-:W-:Y:S06]  /*7b00*/  BAR.SYNC.DEFER_BLOCKING 0x1, 0x100 ;  /* 0x0044000000007b1d */ /* 0x000fec0000010000 */
[----:B------:R-:W-:Y:S01]  /*7b10*/  @UP0 ULDC UR6, c[0x0][0x854] ;  /* 0x0002150000060ab9 */ /* 0x000fe20000000800 */
[----:B------:R-:W-:Y:S01]  /*7b20*/  @UP0 ULDC UR4, c[0x0][0x858] ;  /* 0x0002160000040ab9 */ /* 0x000fe20000000800 */
[----:B------:R-:W5:Y:S01]  /*7b30*/  S2UR UR17, SR_CTAID.Z ;  /* 0x00000000001179c3 */ /* 0x000f620000002700 */
[----:B---3--:R-:W-:Y:S02]  /*7b40*/  UIMAD.WIDE.U32 UR6, UR10, UR6, URZ ;  /* 0x000000060a0672a5 */ /* 0x008fe4000f8e003f */
[----:B------:R-:W-:-:S02]  /*7b50*/  USHF.R.S32.HI UR5, URZ, 0x1f, UR10 ;  /* 0x0000001f3f057899 */ /* 0x000fc4000801140a */
[----:B------:R-:W-:-:S03]  /*7b60*/  @UP0 USHF.R.U32.HI UR7, URZ, UR4, UR7 ;  /* 0x000000043f070299 */ /* 0x000fc60008011607 */
[----:B------:R-:W-:Y:S01]  /*7b70*/  UMOV UR4, UR10 ;  /* 0x0000000a00047c82 */ /* 0x000fe20008000000 */
[----:B------:R-:W-:Y:S02]  /*7b80*/  @UP0 USHF.R.S32.HI UR6, URZ, 0x1f, UR7 ;  /* 0x0000001f3f060899 */ /* 0x000fe40008011407 */
[----:B----4-:R-:W-:Y:S01]  /*7b90*/  UIMAD UR8, UR8, 0x5000, URZ ;  /* 0x00005000080878a4 */ /* 0x010fe2000f8e023f */
[----:B------:R3:W-:Y:S01]  /*7ba0*/  STS.128 [R0], R56 ;  /* 0x0000003800007388 */ /* 0x0007e20000000c00 */
[----:B------:R-:W-:Y:S01]  /*7bb0*/  @UP0 UMOV UR4, UR7 ;  /* 0x0000000700040c82 */ /* 0x000fe20008000000 */
[----:B-1----:R-:W-:Y:S01]  /*7bc0*/  ISETP.NE.AND P1, PT, R2, 0x80, PT ;  /* 0x000000800200780c */ /* 0x002fe20003f25270 */
[----:B------:R-:W-:Y:S01]  /*7bd0*/  USHF.R.S32.HI UR9, URZ, 0x1f, UR8 ;  /* 0x0000001f3f097899 */ /* 0x000fe20008011408 */
[----:B------:R3:W-:Y:S01]  /*7be0*/  STS.128 [R0+0x800], R60 ;  /* 0x0008003c00007388 */ /* 0x0007e20000000c00 */
[----:B------:R-:W-:Y:S02]  /*7bf0*/  @UP0 UMOV UR5, UR6 ;  /* 0x0000000600050c82 */ /* 0x000fe40008000000 */
[----:B------:R-:W-:Y:S01]  /*7c00*/  UIMAD UR10, UR5, UR12, URZ ;  /* 0x0000000c050a72a4 */ /* 0x000fe2000f8e023f */
[----:B------:R3:W-:Y:S01]  /*7c10*/  STS.128 [R0+0x1000], R96 ;  /* 0x0010006000007388 */ /* 0x0007e20000000c00 */
[----:B------:R-:W-:-:S02]  /*7c20*/  UIMAD.WIDE.U32 UR6, UR4, UR12, UR8 ;  /* 0x0000000c040672a5 */ /* 0x000fc4000f8e0008 */
[----:B------:R-:W-:Y:S01]  /*7c30*/  UIMAD UR10, UR4, UR13, UR10 ;  /* 0x0000000d040a72a4 */ /* 0x000fe2000f8e020a */
[----:B------:R3:W-:Y:S01]  /*7c40*/  STS.128 [R0+0x1800], R100 ;  /* 0x0018006400007388 */ /* 0x0007e20000000c00 */
[----:B-----5:R-:W-:Y:S01]  /*7c50*/  USHF.R.S32.HI UR16, URZ, 0x1f, UR17 ;  /* 0x0000001f3f107899 */ /* 0x020fe20008011411 */
[----:B------:R-:W-:Y:S02]  /*7c60*/  ULDC.64 UR12, c[0x0][0x840] ;  /* 0x00021000000c7ab9 */ /* 0x000fe40000000a00 */
[----:B------:R3:W-:Y:S01]  /*7c70*/  STS.128 [R0+0x2000], R64 ;  /* 0x0020004000007388 */ /* 0x0007e20000000c00 */
[----:B------:R-:W-:Y:S02]  /*7c80*/  UIMAD UR5, UR5, UR12, URZ ;  /* 0x0000000c050572a4 */ /* 0x000fe4000f8e023f */
[----:B------:R-:W-:Y:S01]  /*7c90*/  UIMAD.WIDE.U32 UR8, UR4, UR12, UR8 ;  /* 0x0000000c040872a5 */ /* 0x000fe2000f8e0008 */
[----:B------:R3:W-:Y:S01]  /*7ca0*/  STS.128 [R0+0x2800], R68 ;  /* 0x0028004400007388 */ /* 0x0007e20000000c00 */
[----:B------:R-:W-:-:S02]  /*7cb0*/  UIMAD UR11, UR4, UR13, UR5 ;  /* 0x0000000d040b72a4 */ /* 0x000fc4000f8e0205 */
[----:B------:R-:W-:Y:S01]  /*7cc0*/  UIADD3 UR5, UR7, UR10, URZ ;  /* 0x0000000a07057290 */ /* 0x000fe2000fffe03f */
[----:B------:R3:W-:Y:S01]  /*7cd0*/  STS.128 [R0+0x3000], R104 ;  /* 0x0030006800007388 */ /* 0x0007e20000000c00 */
[----:B------:R-:W-:Y:S01]  /*7ce0*/  ULDC.64 UR12, c[0x0][0x820] ;  /* 0x00020800000c7ab9 */ /* 0x000fe20000000a00 */
[----:B------:R-:W-:Y:S02]  /*7cf0*/  UIADD3 UR7, UR9, UR11, URZ ;  /* 0x0000000b09077290 */ /* 0x000fe4000fffe03f */
[----:B------:R3:W-:Y:S01]  /*7d00*/  STS.128 [R0+0x3800], R108 ;  /* 0x0038006c00007388 */ /* 0x0007e20000000c00 */
[----:B------:R-:W-:Y:S02]  /*7d10*/  UIMAD UR4, UR16, UR12, URZ ;  /* 0x0000000c100472a4 */ /* 0x000fe4000f8e023f */
[----:B------:R-:W-:Y:S01]  /*7d20*/  UIMAD UR10, UR16, UR14, URZ ;  /* 0x0000000e100a72a4 */ /* 0x000fe2000f8e023f */
[----:B------:R3:W-:Y:S01]  /*7d30*/  STS.128 [R0+0x4000], R72 ;  /* 0x0040004800007388 */ /* 0x0007e20000000c00 */
[----:B------:R-:W-:-:S02]  /*7d40*/  UIMAD UR9, UR17, UR13, UR4 ;  /* 0x0000000d110972a4 */ /* 0x000fc4000f8e0204 */
[----:B------:R-:W-:Y:S01]  /*7d50*/  UIMAD UR10, UR17, UR15, UR10 ;  /* 0x0000000f110a72a4 */ /* 0x000fe2000f8e020a */
[----:B------:R3:W-:Y:S01]  /*7d60*/  STS.128 [R0+0x4800], R76 ;  /* 0x0048004c00007388 */ /* 0x0007e20000000c00 */
[----:B------:R-:W-:Y:S01]  /*7d70*/  UMOV UR4, UR6 ;  /* 0x0000000600047c82 */ /* 0x000fe20008000000 */
[----:B------:R-:W-:Y:S01]  /*7d80*/  UMOV UR6, UR8 ;  /* 0x0000000800067c82 */ /* 0x000fe20008000000 */
[----:B------:R-:W-:Y:S01]  /*7d90*/  UIMAD.WIDE.U32 UR4, UR17, UR12, UR4 ;  /* 0x0000000c110472a5 */ /* 0x000fe2000f8e0004 */
[----:B------:R3:W-:Y:S01]  /*7da0*/  STS.128 [R0+0x5000], R112 ;  /* 0x0050007000007388 */ /* 0x0007e20000000c00 */
[----:B------:R-:W-:Y:S01]  /*7db0*/  UIMAD.WIDE.U32 UR6, UR17, UR14, UR6 ;  /* 0x0000000e110672a5 */ /* 0x000fe2000f8e0006 */
[----:B------:R-:W-:Y:S02]  /*7dc0*/  ULDC.64 UR12, c[0x0][0x800] ;  /* 0x00020000000c7ab9 */ /* 0x000fe40000000a00 */
[----:B------:R3:W-:Y:S01]  /*7dd0*/  STS.128 [R0+0x5800], R116 ;  /* 0x0058007400007388 */ /* 0x0007e20000000c00 */
[----:B------:R-:W-:-:S02]  /*7de0*/  UIADD3 UR8, UR5, UR9, URZ ;  /* 0x0000000905087290 */ /* 0x000fc4000fffe03f */
[----:B------:R-:W-:Y:S01]  /*7df0*/  ULEA UR12, UP0, UR4, UR12, 0x2 ;  /* 0x0000000c040c7291 */ /* 0x000fe2000f80103f */
[----:B------:R3:W-:Y:S01]  /*7e00*/  STS.128 [R0+0x6000], R80 ;  /* 0x0060005000007388 */ /* 0x0007e20000000c00 */
[----:B------:R-:W-:Y:S01]  /*7e10*/  ULDC.64 UR14, c[0x0][0x828] ;  /* 0x00020a00000e7ab9 */ /* 0x000fe20000000a00 */
[----:B------:R-:W-:Y:S02]  /*7e20*/  UIADD3 UR5, UR7, UR10, URZ ;  /* 0x0000000a07057290 */ /* 0x000fe4000fffe03f */
[----:B------:R3:W-:Y:S01]  /*7e30*/  STS.128 [R0+0x6800], R84 ;  /* 0x0068005400007388 */ /* 0x0007e20000000c00 */
[----:B------:R-:W-:Y:S02]  /*7e40*/  ULEA UR14, UP1, UR6, UR14, 0x2 ;  /* 0x0000000e060e7291 */ /* 0x000fe4000f82103f */
[----:B------:R-:W-:Y:S01]  /*7e50*/  ULEA.HI.X UR13, UR4, UR13, UR8, 0x2, UP0 ;  /* 0x0000000d040d7291 */ /* 0x000fe200080f1408 */
[----:B------:R3:W-:Y:S01]  /*7e60*/  STS.128 [R0+0x7000], R120 ;  /* 0x0070007800007388 */ /* 0x0007e20000000c00 */
[----:B------:R-:W-:Y:S01]  /*7e70*/  ULEA.HI.X UR5, UR6, UR15, UR5, 0x2, UP1 ;  /* 0x0000000f06057291 */ /* 0x000fe200088f1405 */
[----:B------:R-:W-:-:S02]  /*7e80*/  ULDC UR4, c[0x0][0x740] ;  /* 0x0001d00000047ab9 */ /* 0x000fc40000000800 */
[----:B------:R3:W-:Y:S01]  /*7e90*/  STS.128 [R0+0x7800], R124 ;  /* 0x0078007c00007388 */ /* 0x0007e20000000c00 */
[----:B------:R-:W-:Y:S01]  /*7ea0*/  FMUL.FTZ R208, R208, UR4 ;  /* 0x00000004d0d07c20 */ /* 0x000fe20008410000 */
[----:B------:R-:W-:Y:S01]  /*7eb0*/  FMUL.FTZ R209, R209, UR4 ;  /* 0x00000004d1d17c20 */ /* 0x000fe20008410000 */
[----:B------:R-:W-:Y:S01]  /*7ec0*/  FMUL.FTZ R210, R210, UR4 ;  /* 0x00000004d2d27c20 */ /* 0x000fe20008410000 */
        /* <DEDUP_REMOVED lines=16> */
[----:B------:R1:W-:Y:S06]  /*7fd0*/  MEMBAR.ALL.CTA ;  /* 0x0000000000007992 */ /* 0x0003ec0000008000 */
[----:B-1----:R-:W1:Y:S01]  /*7fe0*/  FENCE.VIEW.ASYNC.S ;  /* 0x00000000000073c6 */ /* 0x002e620000000000 */
        /* <DEDUP_REMOVED lines=65> */
[----:B-1----:R-:W-:Y:S06]  /*8400*/  BAR.SYNC.DEFER_BLOCKING 0x1, 0x100 ;  /* 0x0044000000007b1d */ /* 0x002fec0000010000 */
[----:B---3--:R-:W-:Y:S05]  /*8410*/  @P1 BRA `(.L_x_80) ;  /* 0x0000000000301947 */ /* 0x008fea0003800000 */
[----:B------:R-:W-:Y:S01]  /*8420*/  PLOP3.LUT P0, PT, PT, PT, PT, 0x80, 0x0 ;  /* 0x000000000000781c */ /* 0x000fe20003f0f070 */
[----:B------:R-:W-:Y:S01]  /*8430*/  UMOV UR6, 0x1400 ;  /* 0x0000140000067882 */ /* 0x000fe20000000000 */
[----:B------:R-:W-:Y:S01]  /*8440*/  UMOV UR8, 0x0 ;  /* 0x0000000000087882 */ /* 0x000fe20000000000 */
[----:B------:R-:W-:Y:S01]  /*8450*/  UMOV UR9, 0x14f00000 ;  /* 0x14f0000000097882 */ /* 0x000fe20000000000 */
[----:B------:R-:W-:-:S09]  /*8460*/  UMOV UR4, UR14 ;  /* 0x0000000e00047c82 */ /* 0x000fd20008000000 */
.L_x_81:
[----:B------:R-:W-:Y:S01]  /*8470*/  @P0 ELECT P2, URZ, PT ;  /* 0x00000000003f082f */ /* 0x000fe20003840000 */
[----:B------:R1:W-:-:S12]  /*8480*/  UBLKRED.G.S.ADD.F32.RN [UR4], [UR60], UR6, desc[UR8] ;  /* 0x000008043c0073bb */ /* 0x0003d800080a1406 */
[----:B------:R-:W-:Y:S02]  /*8490*/  @P2 PLOP3.LUT P0, PT, P2, PT, PT, 0x8, 0x0 ;  /* 0x000000000000281c */ /* 0x000fe4000170e170 */
[----:B------:R-:W-:-:S11]  /*84a0*/  PLOP3.LUT P2, PT, PT, PT, PT, 0x8, 0x0 ;  /* 0x000000000000781c */ /* 0x000fd60003f4e170 */
[----:B-1----:R-:W-:Y:S05]  /*84b0*/  @P0 BRA.U.ANY `(.L_x_81) ;  /* 0xfffffffd00ec0947 */ /* 0x002fea000393ffff */
[----:B------:R0:W-:Y:S01]  /*84c0*/  UTMACMDFLUSH ;  /* 0x00000000000079b7 */ /* 0x0001e20000000000 */
[----:B------:R-:W-:-:S04]  /*84d0*/  DEPBAR.LE SB0, 0x0 ;  /* 0x000080000000791a */ /* 0x000fc80000000000 */
.L_x_80:
[----:B------:R-:W-:Y:S05]  /*84e0*/  BSYNC B1 ;  /* 0x0000000000017941 */ /* 0x000fea0003800000 */
.L_x_79:
[----:B------:R-:W-:Y:S06]  /*84f0*/  BAR.SYNC.DEFER_BLOCKING 0x1, 0x100 ;  /* 0x0044000000007b1d */ /* 0x000fec0000010000 */
[----:B------:R1:W-:Y:S04]  /*8500*/  STS.128 [R0], R208 ;  /* 0x000000d000007388 */ /* 0x0003e80000000c00 */
[----:B------:R1:W-:Y:S04]  /*8510*/  STS.128 [R0+0x800], R212 ;  /* 0x000800d400007388 */ /* 0x0003e80000000c00 */
        /* <DEDUP_REMOVED lines=17> */
[----:B------:R1:W-:Y:S01]  /*8630*/  STS.128 [R0+0x9800], R140 ;  /* 0x0098008c00007388 */ /* 0x0003e20000000c00 */
[----:B------:R3:W-:Y:S06]  /*8640*/  MEMBAR.ALL.CTA ;  /* 0x0000000000007992 */ /* 0x0007ec0000008000 */
[----:B---3--:R-:W3:Y:S02]  /*8650*/  FENCE.VIEW.ASYNC.S ;  /* 0x00000000000073c6 */ /* 0x008ee40000000000 */
[----:B---3--:R-:W-:Y:S06]  /*8660*/  BAR.SYNC.DEFER_BLOCKING 0x1, 0x100 ;  /* 0x0044000000007b1d */ /* 0x008fec0000010000 */
[----:B------:R-:W-:Y:S05]  /*8670*/  @P1 BRA `(.L_x_64) ;  /* 0x00000018003c1947 */ /* 0x000fea0003800000 */
[----:B------:R-:W-:Y:S01]  /*8680*/  PLOP3.LUT P0, PT, PT, PT, PT, 0x80, 0x0 ;  /* 0x000000000000781c */ /* 0x000fe20003f0f070 */
[----:B------:R-:W-:Y:S01]  /*8690*/  UMOV UR6, 0x1400 ;  /* 0x0000140000067882 */ /* 0x000fe20000000000 */
[----:B------:R-:W-:Y:S01]  /*86a0*/  UMOV UR8, 0x0 ;  /* 0x0000000000087882 */ /* 0x000fe20000000000 */
[----:B------:R-:W-:Y:S01]  /*86b0*/  UMOV UR9, 0x14f00000 ;  /* 0x14f0000000097882 */ /* 0x000fe20000000000 */
[----:B------:R-:W-:Y:S01]  /*86c0*/  UMOV UR4, UR12 ;  /* 0x0000000c00047c82 */ /* 0x000fe20008000000 */
[----:B------:R-:W-:-:S08]  /*86d0*/  UMOV UR5, UR13 ;  /* 0x0000000d00057c82 */ /* 0x000fd00008000000 */
.L_x_82:
[----:B------:R-:W-:Y:S01]  /*86e0*/  @P0 ELECT P1, URZ, PT ;  /* 0x00000000003f082f */ /* 0x000fe20003820000 */
[----:B------:R3:W-:-:S12]  /*86f0*/  UBLKRED.G.S.ADD.F32.RN [UR4], [UR60], UR6, desc[UR8] ;  /* 0x000008043c0073bb */ /* 0x0007d800080a1406 */
[----:B------:R-:W-:Y:S02]  /*8700*/  @P1 PLOP3.LUT P0, PT, P1, PT, PT, 0x8, 0x0 ;  /* 0x000000000000181c */ /* 0x000fe40000f0e170 */
[----:B------:R-:W-:-:S11]  /*8710*/  PLOP3.LUT P1, PT, PT, PT, PT, 0x8, 0x0 ;  /* 0x000000000000781c */ /* 0x000fd60003f2e170 */
[----:B---3--:R-:W-:Y:S05]  /*8720*/  @P0 BRA.U.ANY `(.L_x_82) ;  /* 0xfffffffd00ec0947 */ /* 0x008fea000393ffff */
[----:B------:R0:W-:Y:S01]  /*8730*/  UTMACMDFLUSH ;  /* 0x00000000000079b7 */ /* 0x0001e20000000000 */
[----:B------:R-:W-:-:S04]  /*8740*/  DEPBAR.LE SB0, 0x0 ;  /* 0x000080000000791a */ /* 0x000fc80000000000 */
[----:B------:R-:W-:Y:S05]  /*8750*/  BRA `(.L_x_64) ;  /* 0x0000001800047947 */ /* 0x000fea0003800000 */
.L_x_62:
[----:B------:R-:W-:-:S08]  /*8760*/  NOP ;  /* 0x0000000000007918 */ /* 0x000fd00000000000 */
[----:B------:R-:W1:-:S00]  /*8770*/  USETMAXREG.DEALLOC.CTAPOOL 0x18 ;  /* 0x00000018000079c8 */ /* 0x000e4000080e0500 */
[----:B-1----:R-:W-:-:S06]  /*8780*/  LOP3.LUT R0, R0, 0x3, RZ, 0xc0, !PT ;  /* 0x0000000300007812 */ /* 0x002fcc00078ec0ff */
[----:B------:R-:W1:Y:S02]  /*8790*/  SHFL.IDX PT, R0, R0, RZ, 0x1f ;  /* 0x00001fff00007589 */ /* 0x000e6400000e0000 */
[----:B-1----:R-:W-:-:S13]  /*87a0*/  ISETP.NE.AND P0, PT, R0, RZ, PT ;  /* 0x000000ff0000720c */ /* 0x002fda0003f05270 */
[----:B------:R-:W-:Y:S05]  /*87b0*/  @P0 BRA `(.L_x_64) ;  /* 0x0000001400ec0947 */ /* 0x000fea0003800000 */
        /* <DEDUP_REMOVED lines=12> */
[----:B------:R-:W-:-:S03]  /*8880*/  IMAD.MOV.U32 R17, RZ, RZ, RZ ;  /* 0x000000ffff117224 */ /* 0x000fc600078e00ff */
[----:B------:R-:W4:Y:S07]  /*8890*/  S2UR UR20, SR_CTAID.Y ;  /* 0x00000000001479c3 */ /* 0x000f2e0000002600 */
[----:B------:R-:W-:Y:S01]  /*88a0*/  @UP0 ULDC UR4, c[0x0][0x2ec] ;  /* 0x0000bb0000040ab9 */ /* 0x000fe20000000800 */
[----:B------:R-:W5:Y:S01]  /*88b0*/  LDC.64 R4, c[0x0][0x718] ;  /* 0x0001c600ff047b82 */ /* 0x000f620000000a00 */
[----:B------:R-:W-:Y:S01]  /*88c0*/  @UP0 ULDC UR6, c[0x0][0x2f0] ;  /* 0x0000bc0000060ab9 */ /* 0x000fe20000000800 */
[----:B-1----:R-:W-:Y:S01]  /*88d0*/  SHF.R.S32.HI R7, RZ, 0x1f, R7 ;  /* 0x0000001fff077819 */ /* 0x002fe20000011407 */
[----:B----4-:R-:W-:-:S02]  /*88e0*/  UIMAD.WIDE.U32 UR4, UR20, UR4, URZ ;  /* 0x00000004140472a5 */ /* 0x010fc4000f8e003f */
[----:B------:R-:W-:Y:S02]  /*88f0*/  UMOV UR12, UR20 ;  /* 0x00000014000c7c82 */ /* 0x000fe40008000000 */
[C---:B--2---:R-:W-:Y:S01]  /*8900*/  IMAD R8, R7.reuse, R2, RZ ;  /* 0x0000000207087224 */ /* 0x044fe200078e02ff */
[----:B------:R-:W-:Y:S01]  /*8910*/  @UP0 USHF.R.U32.HI UR12, URZ, UR6, UR5 ;  /* 0x000000063f0c0299 */ /* 0x000fe20008011605 */
[----:B-----5:R-:W-:Y:S02]  /*8920*/  IMAD R6, R7, R4, RZ ;  /* 0x0000000407067224 */ /* 0x020fe400078e02ff */
[----:B------:R-:W-:Y:S02]  /*8930*/  IMAD R13, R3, UR20, R8 ;  /* 0x00000014030d7c24 */ /* 0x000fe4000f8e0208 */
[----:B------:R-:W1:Y:S01]  /*8940*/  LDC.64 R8, c[0x0][0x720] ;  /* 0x0001c800ff087b82 */ /* 0x000e620000000a00 */
[----:B------:R-:W-:Y:S02]  /*8950*/  IMAD R11, R5, UR20, R6 ;  /* 0x00000014050b7c24 */ /* 0x000fe4000f8e0206 */
[----:B------:R-:W-:-:S04]  /*8960*/  IMAD.WIDE.U32 R4, R4, UR20, RZ ;  /* 0x0000001404047c25 */ /* 0x000fc8000f8e00ff */
[----:B------:R-:W-:Y:S01]  /*8970*/  IMAD.IADD R5, R5, 0x1, R11 ;  /* 0x0000000105057824 */ /* 0x000fe200078e020b */
[----:B------:R-:W2:Y:S01]  /*8980*/  LDC.64 R6, c[0x0][0x738] ;  /* 0x0001ce00ff067b82 */ /* 0x000ea20000000a00 */
[----:B---3--:R-:W-:Y:S01]  /*8990*/  SHF.R.S32.HI R11, RZ, 0x1f, R10 ;  /* 0x0000001fff0b7819 */ /* 0x008fe2000001140a */
[----:B------:R-:W-:-:S04]  /*89a0*/  IMAD.WIDE.U32 R2, R2, UR20, RZ ;  /* 0x0000001402027c25 */ /* 0x000fc8000f8e00ff */
        /* <DEDUP_REMOVED lines=17> */
.L_x_99:
[----:B------:R-:W-:Y:S02]  /*8ac0*/  IMAD.IADD R14, R5, 0x1, R9 ;  /* 0x00000001050e7824 */ /* 0x000fe400078e0209 */
[----:B------:R-:W-:Y:S02]  /*8ad0*/  IMAD.IADD R6, R3, 0x1, R11 ;  /* 0x0000000103067824 */ /* 0x000fe400078e020b */
[----:B-1----:R-:W-:Y:S01]  /*8ae0*/  IMAD.MOV.U32 R0, RZ, RZ, 0x1 ;  /* 0x00000001ff007424 */ /* 0x002fe200078e00ff */
[----:B------:R-:W-:Y:S06]  /*8af0*/  @P0 BRA `(.L_x_85) ;  /* 0x0000000000180947 */ /* 0x000fec0003800000 */
[----:B------:R-:W1:Y:S01]  /*8b00*/  S2R R10, SR_TID.X ;  /* 0x00000000000a7919 */ /* 0x000e620000002100 */
[----:B------:R-:W-:-:S04]  /*8b10*/  IMAD.MOV.U32 R8, RZ, RZ, 0x8100 ;  /* 0x00008100ff087424 */ /* 0x000fc800078e00ff */
[----:B------:R2:W-:Y:S01]  /*8b20*/  SYNCS.ARRIVE.TRANS64 RZ, [R7+URZ+0x31810], R8 ;  /* 0x0318100807ff79a7 */ /* 0x0005e2000800003f */
[----:B-1----:R-:W-:-:S13]  /*8b30*/  LOP3.LUT P1, RZ, R10, 0x1f, RZ, 0xc0, !PT ;  /* 0x0000001f0aff7812 */ /* 0x002fda000782c0ff */
[----:B--2---:R-:W-:Y:S05]  /*8b40*/  @!P1 BRA `(.L_x_85) ;  /* 0x0000000000049947 */ /* 0x004fea0003800000 */
[----:B------:R-:W-:Y:S01]  /*8b50*/  BPT.TRAP 0x1 ;  /* 0x000000040000795c */ /* 0x000fe20000300000 */
.L_x_85:
        /* <DEDUP_REMOVED lines=22> */
[----:B------:R-:W1:Y:S01]  /*8cc0*/  LDC R11, c[0x0][0x280] ;  /* 0x0000a000ff0b7b82 */ /* 0x000e620000000800 */
[----:B------:R-:W-:Y:S01]  /*8cd0*/  UMOV UR41, UR17 ;  /* 0x0000001100297c82 */ /* 0x000fe20008000000 */
[----:B------:R-:W-:Y:S01]  /*8ce0*/  UMOV UR35, UR19 ;  /* 0x0000001300237c82 */ /* 0x000fe20008000000 */
[----:B------:R-:W-:Y:S01]  /*8cf0*/  LEA.HI.X R14, R4, R9, R14, 0x2, P1 ;  /* 0x00000009040e7211 */ /* 0x000fe200008f140e */
[----:B------:R-:W-:Y:S01]  /*8d00*/  UMOV UR33, UR17 ;  /* 0x0000001100217c82 */ /* 0x000fe20008000000 */
[----:B------:R-:W-:Y:S01]  /*8d10*/  R2UR UR22, R10 ;  /* 0x000000000a1672ca */ /* 0x000fe200000e0000 */
[----:B------:R-:W-:Y:S01]  /*8d20*/  UMOV UR26, 0xc0 ;  /* 0x000000c0001a7882 */ /* 0x000fe20000000000 */
        /* <DEDUP_REMOVED lines=69> */
[----:B------:R-:W-:Y:S01]  /*9180*/  VIADD R11, R11, 0x3f ;  /* 0x0000003f0b0b7836 */ /* 0x000fe20000000000 */
[----:B------:R-:W-:Y:S01]  /*9190*/  IADD3 R10, P1, R10, 0x100, RZ ;  /* 0x000001000a0a7810 */ /* 0x000fe20007f3e0ff */
[----:B------:R-:W-:Y:S01]  /*91a0*/  IMAD.MOV.U32 R9, RZ, RZ, 0x1 ;  /* 0x00000001ff097424 */ /* 0x000fe200078e00ff */
[----:B------:R-:W-:Y:S01]  /*91b0*/  CS2R R16, SRZ ;  /* 0x0000000000107805 */ /* 0x000fe2000001ff00 */
[----:B------:R-:W-:Y:S01]  /*91c0*/  IMAD.MOV.U32 R8, RZ, RZ, RZ ;  /* 0x000000ffff087224 */ /* 0x000fe200078e00ff */
[----:B------:R-:W-:-:S04]  /*91d0*/  SHF.R.S32.HI R0, RZ, 0x1f, R11 ;  /* 0x0000001fff007819 */ /* 0x000fc8000001140b */
[----:B------:R-:W-:Y:S02]  /*91e0*/  LEA.HI R0, R0, R11, RZ, 0x6 ;  /* 0x0000000b00007211 */ /* 0x000fe400078f30ff */
[----:B--2---:R-:W-:Y:S01]  /*91f0*/  LEA R11, P2, R2, R12, 0x2 ;  /* 0x0000000c020b7211 */ /* 0x004fe200078410ff */
[----:B------:R-:W-:Y:S01]  /*9200*/  IMAD.X R12, RZ, RZ, R14, P1 ;  /* 0x000000ffff0c7224 */ /* 0x000fe200008e060e */
[----:B------:R-:W-:Y:S01]  /*9210*/  LEA.HI.SX32 R14, R0, 0xffffffff, 0x1a ;  /* 0xffffffff000e7811 */ /* 0x000fe200078fd2ff */
[----:B------:R-:W-:Y:S01]  /*9220*/  IMAD.MOV.U32 R0, RZ, RZ, 0x1 ;  /* 0x00000001ff007424 */ /* 0x000fe200078e00ff */
[----:B------:R-:W-:Y:S02]  /*9230*/  LEA.HI.X R13, R2, R13, R6, 0x2, P2 ;  /* 0x0000000d020d7211 */ /* 0x000fe400010f1406 */
[----:B-1----:R-:W-:-:S07]  /*9240*/  LOP3.LUT R15, R15, 0x1f, RZ, 0xc0, !PT ;  /* 0x0000001f0f0f7812 */ /* 0x002fce00078ec0ff */
.L_x_91:
[----:B------:R-:W-:-:S04]  /*9250*/  SHF.L.U32 R4, R9, 0x1f, RZ ;  /* 0x0000001f09047819 */ /* 0x000fc800000006ff */
[----:B-1----:R-:W1:Y:S02]  /*9260*/  SYNCS.PHASECHK.TRANS64.TRYWAIT P1, [R7+URZ+0x31838], R4 ;  /* 0x03183804070075a7 */ /* 0x002e64000802017f */
[----:B-12--5:R-:W-:Y:S05]  /*9270*/  @!P1 BRA `(.L_x_87) ;  /* 0x0000000c00989947 */ /* 0x026fea0003800000 */
.L_x_100:
[----:B------:R-:W-:Y:S05]  /*9280*/  @P0 BRA `(.L_x_88) ;  /* 0x0000000000140947 */ /* 0x000fea0003800000 */
[----:B------:R-:W-:Y:S01]  /*9290*/  ISETP.NE.AND P1, PT, R15, RZ, PT ;  /* 0x000000ff0f00720c */ /* 0x000fe20003f25270 */
[----:B-1----:R-:W-:-:S04]  /*92a0*/  IMAD.MOV.U32 R4, RZ, RZ, 0x8100 ;  /* 0x00008100ff047424 */ /* 0x002fc800078e00ff */
[----:B------:R2:W-:Y:S08]  /*92b0*/  SYNCS.ARRIVE.TRANS64 RZ, [R7+URZ+0x31830], R4 ;  /* 0x0318300407ff79a7 */ /* 0x0005f0000800003f */
[----:B------:R-:W-:Y:S05]  /*92c0*/  @!P1 BRA `(.L_x_88) ;  /* 0x0000000000049947 */ /* 0x000fea0003800000 */
[----:B------:R-:W-:Y:S01]  /*92d0*/  BPT.TRAP 0x1 ;  /* 0x000000040000795c */ /* 0x000fe20000300000 */
.L_x_88:
[----:B------:R3:W-:Y:S02]  /*92e0*/  STL.64 [R1], R2 ;  /* 0x0000000201007387 */ /* 0x0007e40000100a00 */
[----:B---3--:R-:W1:Y:S02]  /*92f0*/  LDC.64 R2, c[0x0][0x198] ;  /* 0x00006600ff027b82 */ /* 0x008e640000000a00 */
[----:B-12---:R-:W-:-:S05]  /*9300*/  IMAD.MOV.U32 R4, RZ, RZ, R2 ;  /* 0x000000ffff047224 */ /* 0x006fca00078e0002 */
[----:B------:R-:W-:-:S04]  /*9310*/  IADD3 R5, P1, R4, 0x1f0, RZ ;  /* 0x000001f004057810 */ /* 0x000fc80007f3e0ff */
        /* <DEDUP_REMOVED lines=46> */
.L_x_102:
[----:B------:R-:W-:Y:S01]  /*9600*/  LOP3.LUT R9, R9, 0x1, RZ, 0x3c, !PT ;  /* 0x0000000109097812 */ /* 0x000fe200078e3cff */
[----:B------:R-:W-:Y:S06]  /*9610*/  @P2 BRA `(.L_x_90) ;  /* 0x0000000000142947 */ /* 0x000fec0003800000 */
[----:B------:R-:W-:Y:S01]  /*9620*/  ISETP.NE.AND P1, PT, R15, RZ, PT ;  /* 0x000000ff0f00720c */ /* 0x000fe20003f25270 */
[----:B-1----:R-:W-:-:S04]  /*9630*/  IMAD.MOV.U32 R20, RZ, RZ, 0x8100 ;  /* 0x00008100ff147424 */ /* 0x002fc800078e00ff */
[----:B------:R2:W-:Y:S08]  /*9640*/  SYNCS.ARRIVE.TRANS64 RZ, [R18+URZ+0x31810], R20 ;  /* 0x0318101412ff79a7 */ /* 0x0005f0000800003f */
[----:B------:R-:W-:Y:S05]  /*9650*/  @!P1 BRA `(.L_x_90) ;  /* 0x0000000000049947 */ /* 0x000fea0003800000 */
[----:B------:R-:W-:Y:S01]  /*9660*/  BPT.TRAP 0x1 ;  /* 0x000000040000795c */ /* 0x000fe20000300000 */
.L_x_90:
[----:B------:R-:W-:Y:S01]  /*9670*/  R2UR UR43, R8 ;  /* 0x00000000082b72ca */ /* 0x000fe200000e0000 */
[----:B------:R-:W-:Y:S01]  /*9680*/  IMAD R8, R17, 0x8000, R7 ;  /* 0x0000800011087824 */ /* 0x000fe200078e0207 */
        /* <DEDUP_REMOVED lines=51> */
.L_x_86:
[----:B------:R-:W-:-:S04]  /*99c0*/  SHF.L.U32 R10, R9, 0x1f, RZ ;  /* 0x0000001f090a7819 */ /* 0x000fc800000006ff */
[----:B------:R-:W3:Y:S02]  /*99d0*/  SYNCS.PHASECHK.TRANS64.TRYWAIT P1, [R7+URZ+0x31838], R10 ;  /* 0x0318380a070075a7 */ /* 0x000ee4000802017f */
[----:B---3--:R-:W-:Y:S05]  /*99e0*/  @!P1 BRA `(.L_x_92) ;  /* 0x0000000400e89947 */ /* 0x008fea0003800000 */
.L_x_103:
[----:B------:R-:W-:Y:S05]  /*99f0*/  @P0 BRA `(.L_x_93) ;  /* 0x0000000000180947 */ /* 0x000fea0003800000 */
[----:B------:R-:W4:Y:S01]  /*9a00*/  S2R R11, SR_TID.X ;  /* 0x00000000000b7919 */ /* 0x000f220000002100 */
[----:B---3--:R-:W-:-:S04]  /*9a10*/  IMAD.MOV.U32 R10, RZ, RZ, 0x8100 ;  /* 0x00008100ff0a7424 */ /* 0x008fc800078e00ff */
[----:B------:R3:W-:Y:S01]  /*9a20*/  SYNCS.ARRIVE.TRANS64 RZ, [R7+URZ+0x31830], R10 ;  /* 0x0318300a07ff79a7 */ /* 0x0007e2000800003f */
[----:B----4-:R-:W-:-:S13]  /*9a30*/  LOP3.LUT P0, RZ, R11, 0x1f, RZ, 0xc0, !PT ;  /* 0x0000001f0bff7812 */ /* 0x010fda000780c0ff */
[----:B---3--:R-:W-:Y:S05]  /*9a40*/  @!P0 BRA `(.L_x_93) ;  /* 0x0000000000048947 */ /* 0x008fea0003800000 */
[----:B------:R-:W-:Y:S01]  /*9a50*/  BPT.TRAP 0x1 ;  /* 0x000000040000795c */ /* 0x000fe20000300000 */
.L_x_93:
[----:B---3--:R-:W3:Y:S01]  /*9a60*/  LDC.64 R10, c[0x0][0x728] ;  /* 0x0001ca00ff0a7b82 */ /* 0x008ee20000000a00 */
        /* <DEDUP_REMOVED lines=15> */
[----:B------:R-:W-:-:S02]  /*9b60*/  UIADD3 UR40, UR8, 0x24100, URZ ;  /* 0x0002410008287890 */ /* 0x000fc4000fffe03f */
[----:B------:R-:W-:Y:S02]  /*9b70*/  UIADD3 UR41, UR8, 0x31830, URZ ;  /* 0x0003183008297890 */ /* 0x000fe4000fffe03f */
[----:B------:R-:W-:Y:S02]  /*9b80*/  UIADD3 UR32, UR8, 0x26100, URZ ;  /* 0x0002610008207890 */ /* 0x000fe4000fffe03f */
[----:B------:R-:W-:Y:S01]  /*9b90*/  UIADD3 UR24, UR8, 0x28100, URZ ;  /* 0x0002810008187890 */ /* 0x000fe2000fffe03f */
[C---:B---3--:R-:W-:Y:S01]  /*9ba0*/  LEA R10, P0, R2.reuse, R10, 0x2 ;  /* 0x0000000a020a7211 */ /* 0x048fe200078010ff */
        /* <DEDUP_REMOVED lines=18> */
[----:B------:R-:W-:-:S02]  /*9cd0*/  ISETP.NE.AND P0, PT, R17, 0x2, PT ;  /* 0x000000021100780c */ /* 0x000fc40003f05270 */
[----:B------:R-:W-:Y:S02]  /*9ce0*/  LOP3.LUT R6, R9, 0x1, RZ, 0x3c, !PT ;  /* 0x0000000109067812 */ /* 0x000fe400078e3cff */
        /* <DEDUP_REMOVED lines=8> */
[----:B---3--:R-:W-:Y:S01]  /*9d70*/  NOP ;  /* 0x0000000000007918 */ /* 0x008fe20000000000 */
.L_x_83:
[----:B------:R-:W-:Y:S05]  /*9d80*/  WARPSYNC.ALL ;  /* 0x0000000000007948 */ /* 0x000fea0003800000 */
[----:B------:R-:W-:-:S13]  /*9d90*/  ELECT P0, URZ, PT ;  /* 0x00000000003f782f */ /* 0x000fda0003800000 */
[----:B------:R-:W-:Y:S05]  /*9da0*/  @!P0 BRA `(.L_x_64) ;  /* 0x0000000000708947 */ /* 0x000fea0003800000 */
[----:B------:R-:W-:-:S04]  /*9db0*/  LOP3.LUT R19, R19, 0x2, RZ, 0xfc, !PT ;  /* 0x0000000213137812 */ /* 0x000fc800078efcff */
[----:B------:R-:W-:-:S13]  /*9dc0*/  ISETP.NE.AND P1, PT, R19, 0x3, PT ;  /* 0x000000031300780c */ /* 0x000fda0003f25270 */
[----:B------:R-:W-:Y:S05]  /*9dd0*/  @!P1 BRA `(.L_x_94) ;  /* 0x0000000000049947 */ /* 0x000fea0003800000 */
[----:B------:R-:W-:Y:S01]  /*9de0*/  BPT.TRAP 0x1 ;  /* 0x000000040000795c */ /* 0x000fe20000300000 */
.L_x_94:
[----:B------:R-:W3:Y:S01]  /*9df0*/  S2R R3, SR_CgaCtaId ;  /* 0x0000000000037919 */ /* 0x000ee20000008800 */
[----:B------:R-:W-:-:S04]  /*9e00*/  MOV R2, 0x400 ;  /* 0x0000040000027802 */ /* 0x000fc80000000f00 */
[----:B---3--:R-:W-:Y:S02]  /*9e10*/  LEA R5, R3, R2, 0x18 ;  /* 0x0000000203057211 */ /* 0x008fe400078ec0ff */
[----:B------:R-:W-:-:S03]  /*9e20*/  SHF.L.U32 R3, R0, 0x1f, RZ ;  /* 0x0000001f00037819 */ /* 0x000fc600000006ff */
[----:B------:R-:W-:-:S04]  /*9e30*/  VIADD R2, R5, 0x31820 ;  /* 0x0003182005027836 */ /* 0x000fc80000000000 */
[----:B------:R-:W-:-:S04]  /*9e40*/  IMAD R4, R17, 0x8, R2 ;  /* 0x0000000811047824 */ /* 0x000fc800078e0202 */
[----:B------:R-:W3:Y:S02]  /*9e50*/  SYNCS.PHASECHK.TRANS64.TRYWAIT P0, [R4+URZ], R3 ;  /* 0x00000003040075a7 */ /* 0x000ee4000800017f */
[----:B---3--:R-:W-:Y:S05]  /*9e60*/  @!P0 BRA `(.L_x_95) ;  /* 0x0000000000dc8947 */ /* 0x008fea0003800000 */
.L_x_104:
[----:B------:R-:W-:-:S05]  /*9e70*/  VIADD R17, R17, 0x1 ;  /* 0x0000000111117836 */ /* 0x000fca0000000000 */
[----:B------:R-:W-:-:S04]  /*9e80*/  ISETP.NE.AND P0, PT, R17, 0x2, PT ;  /* 0x000000021100780c */ /* 0x000fc80003f05270 */
[----:B---3--:R-:W-:Y:S02]  /*9e90*/  SEL R3, RZ, 0x1, P0 ;  /* 0x00000001ff037807 */ /* 0x008fe40000000000 */
[----:B------:R-:W-:Y:S02]  /*9ea0*/  SEL R17, R17, RZ, P0 ;  /* 0x000000ff11117207 */ /* 0x000fe40000000000 */
[----:B------:R-:W-:-:S03]  /*9eb0*/  LOP3.LUT R0, R0, R3, RZ, 0x3c, !PT ;  /* 0x0000000300007212 */ /* 0x000fc600078e3cff */
[----:B------:R-:W-:Y:S01]  /*9ec0*/  IMAD R17, R17, 0x8, R2 ;  /* 0x0000000811117824 */ /* 0x000fe200078e0202 */
[----:B------:R-:W-:-:S04]  /*9ed0*/  SHF.L.U32 R0, R0, 0x1f, RZ ;  /* 0x0000001f00007819 */ /* 0x000fc800000006ff */
[----:B------:R-:W3:Y:S02]  /*9ee0*/  SYNCS.PHASECHK.TRANS64.TRYWAIT P0, [R17+URZ], R0 ;  /* 0x00000000110075a7 */ /* 0x000ee4000800017f */
[----:B---3--:R-:W-:Y:S05]  /*9ef0*/  @!P0 BRA `(.L_x_96) ;  /* 0x0000000000cc8947 */ /* 0x008fea0003800000 */
.L_x_105:
[----:B------:R-:W-:Y:S05]  /*9f00*/  @!P1 BRA `(.L_x_97) ;  /* 0x0000000000049947 */ /* 0x000fea0003800000 */
[----:B------:R-:W-:Y:S01]  /*9f10*/  BPT.TRAP 0x1 ;  /* 0x000000040000795c */ /* 0x000fe20000300000 */
.L_x_97:
[----:B------:R-:W-:-:S07]  /*9f20*/  SHF.L.U32 R6, R6, 0x1f, RZ ;  /* 0x0000001f06067819 */ /* 0x000fce00000006ff */
.L_x_98:
[----:B----4-:R4:W1:Y:S02]  /*9f30*/  SYNCS.PHASECHK.TRANS64.TRYWAIT P0, [R5+URZ+0x31838], R6 ;  /* 0x03183806050075a7 */ /* 0x010864000800017f */
[----:B-1----:R-:W-:Y:S05]  /*9f40*/  @!P0 NANOSLEEP.SYNCS 0x989680 ;  /* 0x009896800000895d */ /* 0x002fea0003900000 */
[----:B------:R-:W1:Y:S02]  /*9f50*/  @!P0 SYNCS.PHASECHK.TRANS64 P0, [R5+URZ+0x31838], R6 ;  /* 0x03183806050085a7 */ /* 0x000e64000800007f */
[----:B-1----:R-:W-:Y:S05]  /*9f60*/  @!P0 BRA `(.L_x_98) ;  /* 0xfffffffc00f08947 */ /* 0x002fea000383ffff */
.L_x_64:
[----:B------:R-:W-:Y:S05]  /*9f70*/  BSYNC B0 ;  /* 0x0000000000007941 */ /* 0x000fea0003800000 */
.L_x_61:
[----:B------:R-:W-:Y:S05]  /*9f80*/  EXIT ;  /* 0x000000000000794d */ /* 0x000fea0003800000 */
.L_x_66:
[----:B-1----:R-:W-:-:S04]  /*9f90*/  IMAD.U32 R2, RZ, RZ, UR60 ;  /* 0x0000003cff027e24 */ /* 0x002fc8000f8e00ff */
[----:B------:R1:W2:Y:S03]  /*9fa0*/  SYNCS.PHASECHK.TRANS64.TRYWAIT P0, [R2+URZ+0x31800], R11 ;  /* 0x0318000b020075a7 */ /* 0x0002a6000800017f */
[----:B--2---:R-:W-:Y:S05]  /*9fb0*/  @!P0 NANOSLEEP.SYNCS 0x989680 ;  /* 0x009896800000895d */ /* 0x004fea0003900000 */
[----:B------:R-:W2:Y:S02]  /*9fc0*/  @!P0 SYNCS.PHASECHK.TRANS64 P0, [R2+URZ+0x31800], R11 ;  /* 0x0318000b020085a7 */ /* 0x000ea4000800007f */
[----:B--2---:R-:W-:Y:S05]  /*9fd0*/  @!P0 BRA `(.L_x_66) ;  /* 0xfffffffc00ec8947 */ /* 0x004fea000383ffff */
[----:B------:R-:W-:Y:S05]  /*9fe0*/  BRA `(.L_x_65) ;  /* 0xffffff6400e87947 */ /* 0x000fea000383ffff */
.L_x_71:
[----:B--2---:R2:W3:Y:S02]  /*9ff0*/  SYNCS.PHASECHK.TRANS64.TRYWAIT P1, [R16+URZ+0x31810], R11 ;  /* 0x0318100b100075a7 */ /* 0x0044e4000802017f */
[----:B---3--:R-:W-:Y:S05]  /*a000*/  @!P1 NANOSLEEP.SYNCS 0x989680 ;  /* 0x009896800000995d */ /* 0x008fea0003900000 */
[----:B------:R-:W3:Y:S02]  /*a010*/  @!P1 SYNCS.PHASECHK.TRANS64 P1, [R16+URZ+0x31810], R11 ;  /* 0x0318100b100095a7 */ /* 0x000ee4000802007f */
[----:B---3--:R-:W-:Y:S05]  /*a020*/  @!P1 BRA `(.L_x_71) ;  /* 0xfffffffc00f09947 */ /* 0x008fea000383ffff */
[----:B------:R-:W-:Y:S05]  /*a030*/  BRA `(.L_x_70) ;  /* 0xffffff7400387947 */ /* 0x000fea000383ffff */
.L_x_75:
[----:B------:R1:W1:Y:S02]  /*a040*/  SYNCS.PHASECHK.TRANS64.TRYWAIT P1, [R5+URZ+0x31830], R10 ;  /* 0x0318300a050075a7 */ /* 0x000264000802017f */
[----:B-1----:R-:W-:Y:S05]  /*a050*/  @!P1 NANOSLEEP.SYNCS 0x989680 ;  /* 0x009896800000995d */ /* 0x002fea0003900000 */
[----:B------:R-:W1:Y:S02]  /*a060*/  @!P1 SYNCS.PHASECHK.TRANS64 P1, [R5+URZ+0x31830], R10 ;  /* 0x0318300a050095a7 */ /* 0x000e64000802007f */
[----:B-1----:R-:W-:Y:S05]  /*a070*/  @!P1 BRA `(.L_x_75) ;  /* 0xfffffffc00f09947 */ /* 0x002fea000383ffff */
[----:B------:R-:W-:Y:S05]  /*a080*/  BRA `(.L_x_74) ;  /* 0xffffff9000387947 */ /* 0x000fea000383ffff */
.L_x_84:
[----:B-1----:R1:W2:Y:S02]  /*a090*/  SYNCS.PHASECHK.TRANS64.TRYWAIT P1, [R7+URZ+0x31820], R0 ;  /* 0x03182000070075a7 */ /* 0x0022a4000802017f */
[----:B--2---:R-:W-:Y:S05]  /*a0a0*/  @!P1 NANOSLEEP.SYNCS 0x989680 ;  /* 0x009896800000995d */ /* 0x004fea0003900000 */
[----:B------:R-:W2:Y:S02]  /*a0b0*/  @!P1 SYNCS.PHASECHK.TRANS64 P1, [R7+URZ+0x31820], R0 ;  /* 0x03182000070095a7 */ /* 0x000ea4000802007f */
[----:B--2---:R-:W-:Y:S05]  /*a0c0*/  @!P1 BRA `(.L_x_84) ;  /* 0xfffffffc00f09947 */ /* 0x004fea000383ffff */
[----:B------:R-:W-:Y:S05]  /*a0d0*/  BRA `(.L_x_99) ;  /* 0xffffffe800787947 */ /* 0x000fea000383ffff */
.L_x_87:
[----:B-1----:R1:W2:Y:S02]  /*a0e0*/  SYNCS.PHASECHK.TRANS64.TRYWAIT P1, [R7+URZ+0x31838], R4 ;  /* 0x03183804070075a7 */ /* 0x0022a4000802017f */
[----:B--2---:R-:W-:Y:S05]  /*a0f0*/  @!P1 NANOSLEEP.SYNCS 0x989680 ;  /* 0x009896800000995d */ /* 0x004fea0003900000 */
[----:B------:R-:W2:Y:S02]  /*a100*/  @!P1 SYNCS.PHASECHK.TRANS64 P1, [R7+URZ+0x31838], R4 ;  /* 0x03183804070095a7 */ /* 0x000ea4000802007f */
[----:B--2---:R-:W-:Y:S05]  /*a110*/  @!P1 BRA `(.L_x_87) ;  /* 0xfffffffc00f09947 */ /* 0x004fea000383ffff */
[----:B------:R-:W-:Y:S05]  /*a120*/  BRA `(.L_x_100) ;  /* 0xfffffff000547947 */ /* 0x000fea000383ffff */
.L_x_89:
[----:B------:R-:W-:-:S07]  /*a130*/  SHF.L.U32 R20, R0, 0x1f, RZ ;  /* 0x0000001f00147819 */ /* 0x000fce00000006ff */
.L_x_101:
[----:B-1----:R1:W2:Y:S02]  /*a140*/  SYNCS.PHASECHK.TRANS64.TRYWAIT P1, [R18+URZ+0x31820], R20 ;  /* 0x03182014120075a7 */ /* 0x0022a4000802017f */
[----:B--2---:R-:W-:Y:S05]  /*a150*/  @!P1 NANOSLEEP.SYNCS 0x989680 ;  /* 0x009896800000995d */ /* 0x004fea0003900000 */
[----:B------:R-:W2:Y:S02]  /*a160*/  @!P1 SYNCS.PHASECHK.TRANS64 P1, [R18+URZ+0x31820], R20 ;  /* 0x03182014120095a7 */ /* 0x000ea4000802007f */
[----:B--2---:R-:W-:Y:S05]  /*a170*/  @!P1 BRA `(.L_x_101) ;  /* 0xfffffffc00f09947 */ /* 0x004fea000383ffff */
[----:B------:R-:W-:Y:S05]  /*a180*/  BRA `(.L_x_102) ;  /* 0xfffffff4001c7947 */ /* 0x000fea000383ffff */
.L_x_92:
[----:B---3--:R3:W4:Y:S02]  /*a190*/  SYNCS.PHASECHK.TRANS64.TRYWAIT P1, [R7+URZ+0x31838], R10 ;  /* 0x0318380a070075a7 */ /* 0x008724000802017f */
[----:B----4-:R-:W-:Y:S05]  /*a1a0*/  @!P1 NANOSLEEP.SYNCS 0x989680 ;  /* 0x009896800000995d */ /* 0x010fea0003900000 */
[----:B------:R-:W4:Y:S02]  /*a1b0*/  @!P1 SYNCS.PHASECHK.TRANS64 P1, [R7+URZ+0x31838], R10 ;  /* 0x0318380a070095a7 */ /* 0x000f24000802007f */
[----:B----4-:R-:W-:Y:S05]  /*a1c0*/  @!P1 BRA `(.L_x_92) ;  /* 0xfffffffc00f09947 */ /* 0x010fea000383ffff */
[----:B------:R-:W-:Y:S05]  /*a1d0*/  BRA `(.L_x_103) ;  /* 0xfffffff800047947 */ /* 0x000fea000383ffff */
.L_x_95:
[----:B---3--:R3:W4:Y:S02]  /*a1e0*/  SYNCS.PHASECHK.TRANS64.TRYWAIT P0, [R4+URZ], R3 ;  /* 0x00000003040075a7 */ /* 0x008724000800017f */
[----:B----4-:R-:W-:Y:S05]  /*a1f0*/  @!P0 NANOSLEEP.SYNCS 0x989680 ;  /* 0x009896800000895d */ /* 0x010fea0003900000 */
[----:B------:R-:W4:Y:S02]  /*a200*/  @!P0 SYNCS.PHASECHK.TRANS64 P0, [R4+URZ], R3 ;  /* 0x00000003040085a7 */ /* 0x000f24000800007f */
[----:B----4-:R-:W-:Y:S05]  /*a210*/  @!P0 BRA `(.L_x_95) ;  /* 0xfffffffc00f08947 */ /* 0x010fea000383ffff */
[----:B------:R-:W-:Y:S05]  /*a220*/  BRA `(.L_x_104) ;  /* 0xfffffffc00107947 */ /* 0x000fea000383ffff */
.L_x_96:
[----:B---3--:R3:W4:Y:S02]  /*a230*/  SYNCS.PHASECHK.TRANS64.TRYWAIT P0, [R17+URZ], R0 ;  /* 0x00000000110075a7 */ /* 0x008724000800017f */
[----:B----4-:R-:W-:Y:S05]  /*a240*/  @!P0 NANOSLEEP.SYNCS 0x989680 ;  /* 0x009896800000895d */ /* 0x010fea0003900000 */
[----:B------:R-:W4:Y:S02]  /*a250*/  @!P0 SYNCS.PHASECHK.TRANS64 P0, [R17+URZ], R0 ;  /* 0x00000000110085a7 */ /* 0x000f24000800007f */
[----:B----4-:R-:W-:Y:S05]  /*a260*/  @!P0 BRA `(.L_x_96) ;  /* 0xfffffffc00f08947 */ /* 0x010fea000383ffff */
[----:B------:R-:W-:Y:S05]  /*a270*/  BRA `(.L_x_105) ;  /* 0xfffffffc00207947 */ /* 0x000fea000383ffff */
.L_x_106:
        /* <DEDUP_REMOVED lines=16> */
.L_x_1146:


//--------------------- .text._ZN7cutlass13device_kernelIN5flash11enable_sm90INS1_16FlashAttnBwdSm90INS1_25CollectiveMainloopBwdSm90ILi2ELi1ELi1EN4cute5tupleIJNS5_1CILi1EEES8_S8_EEENS6_IJNS7_ILi64EEENS7_ILi80EEENS7_ILi256EEEEEENS_6half_tEfNS_4arch4Sm90ELb0ELb0ELb0ELb1ELb0ELb0ELb1ELb1ELi2ELi1ELi1ELi1ELb0EEENS1_21CollectiveEpilogueBwdISD_SE_SG_Li256ELb1ELb1ELi2EEENS1_19SingleTileSchedulerILb1ELb0ELb0ELi80EEEEEEEEEvNT_6ParamsE --------------------------
	.section	.text._ZN7cutlass13device_kernelIN5flash11enable_sm90INS1_16FlashAttnBwdSm90INS1_25CollectiveMainloopBwdSm90ILi2ELi1ELi1EN4cute5tupleIJNS5_1CILi1EEES8_S8_EEENS6_IJNS7_ILi64EEENS7_ILi80EEENS7_ILi256EEEEEENS_6half_tEfNS_4arch4Sm90ELb0ELb0ELb0ELb1ELb0ELb0ELb1ELb1ELi2ELi1ELi1ELi1ELb0EEENS1_21CollectiveEpilogueBwdISD_SE_SG_Li256ELb1ELb1ELi2EEENS1_19SingleTileSchedulerILb1ELb0ELb0ELi80EEEEEEEEEvNT_6ParamsE,"ax",@progbits
	.align	128
.text._ZN7cutlass13device_kernelIN5flash11enable_sm90INS1_16FlashAttnBwdSm90INS1_25CollectiveMainloopBwdSm90ILi2ELi1ELi1EN4cute5tupleIJNS5_1CILi1EEES8_S8_EEENS6_IJNS7_ILi64EEENS7_ILi80EEENS7_ILi256EEEEEENS_6half_tEfNS_4arch4Sm90ELb0ELb0ELb0ELb1ELb0ELb0ELb1ELb1ELi2ELi1ELi1ELi1ELb0EEENS1_21CollectiveEpilogueBwdISD_SE_SG_Li256ELb1ELb1ELi2EEENS1_19SingleTileSchedulerILb1ELb0ELb0ELi80EEEEEEEEEvNT_6ParamsE:
        .type           _ZN7cutlass13device_kernelIN5flash11enable_sm90INS1_16FlashAttnBwdSm90INS1_25CollectiveMainloopBwdSm90ILi2ELi1ELi1EN4cute5tupleIJNS5_1CILi1EEES8_S8_EEENS6_IJNS7_ILi64EEENS7_ILi80EEENS7_ILi256EEEEEENS_6half_tEfNS_4arch4Sm90ELb0ELb0ELb0ELb1ELb0ELb0ELb1ELb1ELi2ELi1ELi1ELi1ELb0EEENS1_21CollectiveEpilogueBwdISD_SE_SG_Li256ELb1ELb1ELi2EEENS1_19SingleTileSchedulerILb1ELb0ELb0ELi80EEEEEEEEEvNT_6ParamsE,@function
        .size           _ZN7cutlass13device_kernelIN5flash11enable_sm90INS1_16FlashAttnBwdSm90INS1_25CollectiveMainloopBwdSm90ILi2ELi1ELi1EN4cute5tupleIJNS5_1CILi1EEES8_S8_EEENS6_IJNS7_ILi64EEENS7_ILi80EEENS7_ILi256EEEEEENS_6half_tEfNS_4arch4Sm90ELb0ELb0ELb0ELb1ELb0ELb0ELb1ELb1ELi2ELi1ELi1ELi1ELb0EEENS1_21CollectiveEpilogueBwdISD_SE_SG_Li256ELb1ELb1ELi2EEENS1_19SingleTileSchedulerILb1ELb0ELb0ELi80EEEEEEEEEvNT_6ParamsE,(.L_x_1147 - _ZN7cutlass13device_kernelIN5flash11enable_sm90INS1_16FlashAttnBwdSm90INS1_25CollectiveMainloopBwdSm90ILi2ELi1ELi1EN4cute5tupleIJNS5_1CILi1EEES8_S8_EEENS6_IJNS7_ILi64EEENS7_ILi80EEENS7_ILi256EEEEEENS_6half_tEfNS_4arch4Sm90ELb0ELb0ELb0ELb1ELb0ELb0ELb1ELb1ELi2ELi1ELi1ELi1ELb0EEENS1_21CollectiveEpilogueBwdISD_SE_SG_Li256ELb1ELb1ELi2EEENS1_19SingleTileSchedulerILb1ELb0ELb0ELi80EEEEEEEEEvNT_6ParamsE)
        .other          _ZN7cutlass13device_kernelIN5flash11enable_sm90INS1_16FlashAttnBwdSm90INS1_25CollectiveMainloopBwdSm90ILi2ELi1ELi1EN4cute5tupleIJNS5_1CILi1EEES8_S8_EEENS6_IJNS7_ILi64EEENS7_ILi80EEENS7_ILi256EEEEEENS_6half_tEfNS_4arch4Sm90ELb0ELb0ELb0ELb1ELb0ELb0ELb1ELb1ELi2ELi1ELi1ELi1ELb0EEENS1_21CollectiveEpilogueBwdISD_SE_SG_Li256ELb1ELb1ELi2EEENS1_19SingleTileSchedulerILb1ELb0ELb0ELi80EEEEEEEEEvNT_6ParamsE,@"STO_CUDA_ENTRY STV_DEFAULT"
_ZN7cutlass13device_kernelIN5flash11enable_sm90INS1_16FlashAttnBwdSm90INS1_25CollectiveMainloopBwdSm90ILi2ELi1ELi1EN4cute5tupleIJNS5_1CILi1EEES8_S8_EEENS6_IJNS7_ILi64EEENS7_ILi80EEENS7_ILi256EEEEEENS_6half_tEfNS_4arch4Sm90ELb0ELb0ELb0ELb1ELb0ELb0ELb1ELb1ELi2ELi1ELi1ELi1ELb0EEENS1_21CollectiveEpilogueBwdISD_SE_SG_Li256ELb1ELb1ELi2EEENS1_19SingleTileSchedulerILb1ELb0ELb0ELi80EEEEEEEEEvNT_6ParamsE:
[----:B------:R-:W0:Y:S02]  /*0000*/  LDC R1, c[0x0][0x28] ;  /* 0x00000a00ff017b82 */ /* 0x000e240000000800 */
[----:B0-----:R-:W-:Y:S01]  /*0010*/  VIADD R1, R1, 0xfffffff0 ;  /* 0xfffffff001017836 */ /* 0x001fe20000000000 */
[----:B------:R-:W0:Y:S01]  /*0020*/  S2R R3, SR_TID.X ;  /* 0x0000000000037919 */ /* 0x000e220000002100 */
[----:B------:R-:W-:Y:S01]  /*0030*/  ELECT P0, URZ, PT ;  /* 0x00000000003f782f */ /* 0x000fe20003800000 */
[----:B------:R-:W-:Y:S01]  /*0040*/  BSSY B0, `(.L_x_107) ;  /* 0x0000013000007945 */ /* 0x000fe20003800000 */
[----:B0-----:R-:W-:-:S05]  /*0050*/  SHF.R.U32.HI R0, RZ, 0x5, R3 ;  /* 0x00000005ff007819 */ /* 0x001fca0000011603 */
[----:B------:R-:W0:Y:S02]  /*0060*/  SHFL.IDX PT, R2, R0, RZ, 0x1f ;  /* 0x00001fff00027589 */ /* 0x000e2400000e0000 */
[----:B0-----:R-:W-:-:S13]  /*0070*/  ISETP.EQ.AND P0, PT, R2, RZ, P0 ;  /* 0x000000ff0200720c */ /* 0x001fda0000702270 */
        /* <DEDUP_REMOVED lines=14> */
[----:B0-----:R-:W-:Y:S01]  /*0160*/  NOP ;  /* 0x0000000000007918 */ /* 0x001fe20000000000 */
.L_x_108:
[----:B------:R-:W-:Y:S05]  /*0170*/  BSYNC B0 ;  /* 0x0000000000007941 */ /* 0x000fea0003800000 */
.L_x_107:
[----:B------:R-:W-:Y:S01]  /*0180*/  VOTEU.ANY UP0, P0 ;  /* 0x00000000003f7886 */ /* 0x000fe20000000100 */
[----:B------:R-:W0:Y:S01]  /*0190*/  SHFL.IDX PT, R2, R0, RZ, 0x1f ;  /* 0x00001fff00027589 */ /* 0x000e2200000e0000 */
[----:B------:R-:W-:-:S03]  /*01a0*/  UMOV UR4, 0x1 ;  /* 0x0000000100047882 */ /* 0x000fc60000000000 */
[----:B------:R-:W1:Y:S01]  /*01b0*/  @UP0 S2UR UR7, SR_CgaCtaId ;  /* 0x00000000000709c3 */ /* 0x000e620000008800 */
[----:B------:R-:W-:Y:S01]  /*01c0*/  @UP0 UMOV UR6, 0x400 ;  /* 0x0000040000060882 */ /* 0x000fe20000000000 */
[----:B------:R-:W-:-:S04]  /*01d0*/  @UP0 UIADD3 UR4, -UR4, 0x100000, URZ ;  /* 0x0010000004040890 */ /* 0x000fc8000fffe13f */
[----:B------:R-:W-:Y:S02]  /*01e0*/  @UP0 USHF.L.U32 UR5, UR4, 0xb, URZ ;  /* 0x0000000b04050899 */ /* 0x000fe4000800063f */
[----:B------:R-:W-:Y:S01]  /*01f0*/  @UP0 USHF.L.U32 UR4, UR4, 0x1, URZ ;  /* 0x0000000104040899 */ /* 0x000fe2000800063f */
[----:B0-----:R-:W-:Y:S02]  /*0200*/  ISETP.NE.AND P1, PT, R2, RZ, PT ;  /* 0x000000ff0200720c */ /* 0x001fe40003f25270 */
[----:B------:R-:W-:Y:S01]  /*0210*/  SHF.R.U32.HI R2, RZ, 0x7, R3 ;  /* 0x00000007ff027819 */ /* 0x000fe20000011603 */
[----:B-1----:R-:W-:Y:S01]  /*0220*/  @UP0 ULEA UR6, UR7, UR6, 0x18 ;  /* 0x0000000607060291 */ /* 0x002fe2000f8ec03f */
[----:B------:R-:W-:-:S04]  /*0230*/  VOTEU.ANY UP0, P0 ;  /* 0x00000000003f7886 */ /* 0x000fc80000000100 */
[----:B------:R-:W0:Y:S04]  /*0240*/  SHFL.IDX PT, R2, R2, RZ, 0x1f ;  /* 0x00001fff02027589 */ /* 0x000e2800000e0000 */
[----:B------:R-:W1:Y:S03]  /*0250*/  FENCE.VIEW.ASYNC.S ;  /* 0x00000000000073c6 */ /* 0x000e660000000000 */
[----:B-1----:R1:W2:Y:S01]  /*0260*/  @UP0 SYNCS.EXCH.64 URZ, [UR6+0x31600], UR4 ;  /* 0x03160004063f05b2 */ /* 0x0022a20008000100 */
[----:B------:R-:W-:Y:S05]  /*0270*/  @P1 BRA `(.L_x_109) ;  /* 0x0000000000481947 */ /* 0x000fea0003800000 */
[----:B-1----:R-:W1:Y:S01]  /*0280*/  S2UR UR5, SR_CgaCtaId ;  /* 0x00000000000579c3 */ /* 0x002e620000008800 */
[----:B------:R-:W-:Y:S01]  /*0290*/  UMOV UR4, 0x400 ;  /* 0x0000040000047882 */ /* 0x000fe20000000000 */
[----:B------:R-:W-:Y:S01]  /*02a0*/  UMOV UR6, 0x1 ;  /* 0x0000000100067882 */ /* 0x000fe20000000000 */
[----:B------:R-:W-:Y:S01]  /*02b0*/  UMOV UR9, 0x100 ;  /* 0x0000010000097882 */ /* 0x000fe20000000000 */
[----:B------:R-:W-:-:S04]  /*02c0*/  UIADD3 UR6, -UR6, 0x100000, URZ ;  /* 0x0010000006067890 */ /* 0x000fc8000fffe13f */
[----:B------:R-:W-:Y:S02]  /*02d0*/  USHF.L.U32 UR7, UR6, 0xb, URZ ;  /* 0x0000000b06077899 */ /* 0x000fe4000800063f */
[----:B------:R-:W-:Y:S01]  /*02e0*/  USHF.L.U32 UR6, UR6, 0x1, URZ ;  /* 0x0000000106067899 */ /* 0x000fe2000800063f */
[----:B------:R-:W-:Y:S01]  /*02f0*/  ELECT P0, URZ, PT ;  /* 0x00000000003f782f */ /* 0x000fe20003800000 */
[----:B-1----:R-:W-:Y:S02]  /*0300*/  ULEA UR8, UR5, UR4, 0x18 ;  /* 0x0000000405087291 */ /* 0x002fe4000f8ec03f */
[----:B------:R-:W-:-:S04]  /*0310*/  UIADD3 UR4, -UR9, 0x100000, URZ ;  /* 0x0010000009047890 */ /* 0x000fc8000fffe13f */
[----:B------:R-:W-:Y:S02]  /*0320*/  USHF.L.U32 UR5, UR4, 0xb, URZ ;  /* 0x0000000b04057899 */ /* 0x000fe4000800063f */
[----:B------:R-:W-:Y:S01]  /*0330*/  USHF.L.U32 UR4, UR4, 0x1, URZ ;  /* 0x0000000104047899 */ /* 0x000fe2000800063f */
[----:B------:R-:W1:Y:S03]  /*0340*/  FENCE.VIEW.ASYNC.S ;  /* 0x00000000000073c6 */ /* 0x000e660000000000 */
[----:B-1----:R3:W4:Y:S08]  /*0350*/  SYNCS.EXCH.64 URZ, [UR8+0x31610], UR6 ;  /* 0x03161006083f75b2 */ /* 0x0027300008000100 */
[----:B------:R3:W1:Y:S01]  /*0360*/  SYNCS.EXCH.64 URZ, [UR8+0x31620], UR4 ;  /* 0x03162004083f75b2 */ /* 0x0006620008000100 */
[----:B------:R3:W0:Y:S01]  /*0370*/  SYNCS.EXCH.64 URZ, [UR8+0x31618], UR6 ;  /* 0x03161806083f75b2 */ /* 0x0006220008000100 */
[----:B------:R3:W0:Y:S02]  /*0380*/  SYNCS.EXCH.64 URZ, [UR8+0x31628], UR4 ;  /* 0x03162804083f75b2 */ /* 0x0006240008000100 */
[----:B---3--:R-:W-:Y:S01]  /*0390*/  NOP ;  /* 0x0000000000007918 */ /* 0x008fe20000000000 */
.L_x_109:
[----:B------:R-:W3:Y:S01]  /*03a0*/  SHFL.IDX PT, R3, R0, RZ, 0x1f ;  /* 0x00001fff00037589 */ /* 0x000ee200000e0000 */
[----:B------:R-:W-:Y:S01]  /*03b0*/  NOP ;  /* 0x0000000000007918 */ /* 0x000fe20000000000 */
[----:B---3--:R-:W-:-:S13]  /*03c0*/  ISETP.NE.AND P0, PT, R3, RZ, PT ;  /* 0x000000ff0300720c */ /* 0x008fda0003f05270 */
[----:B------:R-:W-:Y:S05]  /*03d0*/  @P0 BRA `(.L_x_110) ;  /* 0x0000000000400947 */ /* 0x000fea0003800000 */
[----:B-1----:R-:W1:Y:S01]  /*03e0*/  S2UR UR5, SR_CgaCtaId ;  /* 0x00000000000579c3 */ /* 0x002e620000008800 */
[----:B------:R-:W-:Y:S01]  /*03f0*/  UMOV UR4, 0x400 ;  /* 0x0000040000047882 */ /* 0x000fe20000000000 */
[----:B------:R-:W-:Y:S01]  /*0400*/  UMOV UR6, 0x1 ;  /* 0x0000000100067882 */ /* 0x000fe20000000000 */
[----:B------:R-:W-:Y:S01]  /*0410*/  UMOV UR7, 0x100 ;  /* 0x0000010000077882 */ /* 0x000fe20000000000 */
[----:B------:R-:W-:Y:S01]  /*0420*/  ELECT P0, URZ, PT ;  /* 0x00000000003f782f */ /* 0x000fe20003800000 */
[----:B-1----:R-:W-:Y:S02]  /*0430*/  ULEA UR8, UR5, UR4, 0x18 ;  /* 0x0000000405087291 */ /* 0x002fe4000f8ec03f */
[----:B------:R-:W-:-:S04]  /*0440*/  UIADD3 UR4, -UR6, 0x100000, URZ ;  /* 0x0010000006047890 */ /* 0x000fc8000fffe13f */
[----:B------:R-:W-:Y:S02]  /*0450*/  USHF.L.U32 UR5, UR4, 0xb, URZ ;  /* 0x0000000b04057899 */ /* 0x000fe4000800063f */
[----:B------:R-:W-:Y:S02]  /*0460*/  USHF.L.U32 UR4, UR4, 0x1, URZ ;  /* 0x0000000104047899 */ /* 0x000fe4000800063f */
[----:B------:R-:W-:-:S04]  /*0470*/  UIADD3 UR6, -UR7, 0x100000, URZ ;  /* 0x0010000007067890 */ /* 0x000fc8000fffe13f */
[----:B------:R-:W-:Y:S02]  /*0480*/  USHF.L.U32 UR7, UR6, 0xb, URZ ;  /* 0x0000000b06077899 */ /* 0x000fe4000800063f */
[----:B------:R-:W-:Y:S01]  /*0490*/  USHF.L.U32 UR6, UR6, 0x1, URZ ;  /* 0x0000000106067899 */ /* 0x000fe2000800063f */
[----:B------:R-:W1:Y:S03]  /*04a0*/  FENCE.VIEW.ASYNC.S ;  /* 0x00000000000073c6 */ /* 0x000e660000000000 */
[----:B-1----:R3:W1:Y:S08]  /*04b0*/  SYNCS.EXCH.64 URZ, [UR8+0x31630], UR4 ;  /* 0x03163004083f75b2 */ /* 0x0026700008000100 */
[----:B------:R3:W0:Y:S02]  /*04c0*/  SYNCS.EXCH.64 URZ, [UR8+0x31638], UR6 ;  /* 0x03163806083f75b2 */ /* 0x0006240008000100 */
[----:B---3--:R-:W-:Y:S01]  /*04d0*/  NOP ;  /* 0x0000000000007918 */ /* 0x008fe20000000000 */
.L_x_110:
[----:B0-----:R-:W-:Y:S01]  /*04e0*/  ISETP.NE.AND P0, PT, R2, RZ, PT ;  /* 0x000000ff0200720c */ /* 0x001fe20003f05270 */
[----:B------:R-:W-:Y:S01]  /*04f0*/  IMAD.MOV.U32 R21, RZ, RZ, 0x1 ;  /* 0x00000001ff157424 */ /* 0x000fe200078e00ff */
[----:B------:R-:W-:Y:S01]  /*0500*/  NOP ;  /* 0x0000000000007918 */ /* 0x000fe20000000000 */
[----:B------:R-:W-:Y:S03]  /*0510*/  BSSY B0, `(.L_x_111) ;  /* 0x0000e2b000007945 */ /* 0x000fe60003800000 */
[----:B------:R-:W-:Y:S01]  /*0520*/  SEL R21, R21, 0x2, !P0 ;  /* 0x0000000215157807 */ /* 0x000fe20004000000 */
[----:B-12-4-:R-:W-:Y:S06]  /*0530*/  BAR.SYNC.DEFER_BLOCKING 0x0 ;  /* 0x0000000000007b1d */ /* 0x016fec0000010000 */
[----:B------:R-:W-:Y:S05]  /*0540*/  @!P0 BRA `(.L_x_112) ;  /* 0x000000c000b48947 */ /* 0x000fea0003800000 */
.L_x_113:
[----:B------:R-:W-:-:S08]  /*0550*/  NOP ;  /* 0x0000000000007918 */ /* 0x000fd00000000000 */
[----:B------:R-:W0:Y:S02]  /*0560*/  USETMAXREG.TRY_ALLOC.CTAPOOL UP0, 0xf0 ;  /* 0x000000f0000079c8 */ /* 0x000e240008000600 */
[----:B0-----:R-:W-:-:S13]  /*0570*/  PLOP3.LUT P0, PT, PT, PT, UP0, 0x80, 0x0 ;  /* 0x000000000000781c */ /* 0x001fda0003f0f008 */
[----:B------:R-:W-:Y:S05]  /*0580*/  @!P0 BRA `(.L_x_113) ;  /* 0xfffffffc00f08947 */ /* 0x000fea000383ffff */
[----:B------:R-:W-:Y:S01]  /*0590*/  ULDC.64 UR4, c[0x0][0x8d8] ;  /* 0x0002360000047ab9 */ /* 0x000fe20000000a00 */
[----:B------:R-:W0:Y:S01]  /*05a0*/  S2R R11, SR_CTAID.X ;  /* 0x00000000000b7919 */ /* 0x000e220000002500 */
[----:B------:R-:W-:Y:S01]  /*05b0*/  ISETP.NE.U32.AND P0, PT, RZ, UR4, PT ;  /* 0x00000004ff007c0c */ /* 0x000fe2000bf05070 */
[----:B------:R-:W1:Y:S03]  /*05c0*/  S2R R233, SR_CTAID.Z ;  /* 0x0000000000e97919 */ /* 0x000e660000002700 */
[----:B------:R-:W-:-:S13]  /*05d0*/  ISETP.NE.AND.EX P0, PT, RZ, UR5, PT, P0 ;  /* 0x00000005ff007c0c */ /* 0x000fda000bf05300 */
[----:B------:R-:W-:Y:S05]  /*05e0*/  @!P0 BRA `(.L_x_114) ;  /* 0x0000000000148947 */ /* 0x000fea0003800000 */
[----:B------:R-:W1:Y:S01]  /*05f0*/  LDC.64 R2, c[0x0][0x8d8] ;  /* 0x00023600ff027b82 */ /* 0x000e620000000a00 */
[----:B------:R-:W-:Y:S01]  /*0600*/  ULDC.64 UR4, c[0x0][0x208] ;  /* 0x0000820000047ab9 */ /* 0x000fe20000000a00 */
[----:B-1----:R-:W-:-:S05]  /*0610*/  IMAD.WIDE R2, R233, 0x4, R2 ;  /* 0x00000004e9027825 */ /* 0x002fca00078e0202 */
[----:B------:R1:W5:Y:S01]  /*0620*/  LDG.E R0, desc[UR4][R2.64] ;  /* 0x0000000402007981 */ /* 0x000362000c1e1900 */
[----:B------:R-:W-:Y:S05]  /*0630*/  BRA `(.L_x_115) ;  /* 0x0000000000307947 */ /* 0x000fea0003800000 */
.L_x_114:
[----:B------:R-:W-:Y:S02]  /*0640*/  ULDC.64 UR4, c[0x0][0x8d0] ;  /* 0x0002340000047ab9 */ /* 0x000fe40000000a00 */
[----:B------:R-:W-:-:S04]  /*0650*/  ISETP.NE.U32.AND P0, PT, RZ, UR4, PT ;  /* 0x00000004ff007c0c */ /* 0x000fc8000bf05070 */
[----:B------:R-:W-:-:S13]  /*0660*/  ISETP.NE.AND.EX P0, PT, RZ, UR5, PT, P0 ;  /* 0x00000005ff007c0c */ /* 0x000fda000bf05300 */
[----:B------:R-:W-:Y:S05]  /*0670*/  @!P0 BRA `(.L_x_116) ;  /* 0x00000000001c8947 */ /* 0x000fea0003800000 */
[----:B------:R-:W1:Y:S01]  /*0680*/  LDC.64 R2, c[0x0][0x8d0] ;  /* 0x00023400ff027b82 */ /* 0x000e620000000a00 */
[----:B------:R-:W-:Y:S01]  /*0690*/  ULDC.64 UR4, c[0x0][0x208] ;  /* 0x0000820000047ab9 */ /* 0x000fe20000000a00 */
[----:B-1----:R-:W-:-:S05]  /*06a0*/  IMAD.WIDE R2, R233, 0x4, R2 ;  /* 0x00000004e9027825 */ /* 0x002fca00078e0202 */
[----:B------:R-:W2:Y:S04]  /*06b0*/  LDG.E R0, desc[UR4][R2.64] ;  /* 0x0000000402007981 */ /* 0x000ea8000c1e1900 */
[----:B------:R-:W2:Y:S02]  /*06c0*/  LDG.E R5, desc[UR4][R2.64+0x4] ;  /* 0x0000040402057981 */ /* 0x000ea4000c1e1900 */
[----:B--2---:R-:W-:Y:S01]  /*06d0*/  IMAD.IADD R0, R5, 0x1, -R0 ;  /* 0x0000000105007824 */ /* 0x004fe200078e0a00 */
[----:B------:R-:W-:Y:S06]  /*06e0*/  BRA `(.L_x_115) ;  /* 0x0000000000047947 */ /* 0x000fec0003800000 */
.L_x_116:
[----:B------:R-:W2:Y:S02]  /*06f0*/  LDC R0, c[0x0][0x8bc] ;  /* 0x00022f00ff007b82 */ /* 0x000ea40000000800 */
.L_x_115:
[----:B01----:R-:W-:-:S05]  /*0700*/  IMAD R3, R11, 0x50, RZ ;  /* 0x000000500b037824 */ /* 0x003fca00078e02ff */
[----:B--2--5:R-:W-:-:S04]  /*0710*/  ISETP.GE.AND P0, PT, R3, R0, PT ;  /* 0x000000000300720c */ /* 0x024fc80003f06270 */
[----:B------:R-:W-:-:S04]  /*0720*/  SEL R233, R233, 0xffffffff, !P0 ;  /* 0xffffffffe9e97807 */ /* 0x000fc80004000000 */
[----:B------:R-:W-:-:S13]  /*0730*/  ISETP.GE.AND P0, PT, R233, RZ, PT ;  /* 0x000000ffe900720c */ /* 0x000fda0003f06270 */
[----:B------:R-:W-:Y:S05]  /*0740*/  @!P0 BRA `(.L_x_117) ;  /* 0x000000e0001c8947 */ /* 0x000fea0003800000 */
[----:B------:R-:W0:Y:S01]  /*0750*/  LDC.64 R4, c[0x0][0x770] ;  /* 0x0001dc00ff047b82 */ /* 0x000e220000000a00 */
[----:B------:R-:W-:-:S07]  /*0760*/  ULDC.64 UR6, c[0x0][0x208] ;  /* 0x0000820000067ab9 */ /* 0x000fce0000000a00 */
[----:B------:R-:W1:Y:S08]  /*0770*/  LDC.64 R2, c[0x0][0x770] ;  /* 0x0001dc00ff027b82 */ /* 0x000e700000000a00 */
[----:B------:R-:W2:Y:S01]  /*0780*/  LDC.64 R6, c[0x0][0x780] ;  /* 0x0001e000ff067b82 */ /* 0x000ea20000000a00 */
[----:B0-----:R-:W-:-:S04]  /*0790*/  ISETP.NE.U32.AND P1, PT, R4, RZ, PT ;  /* 0x000000ff0400720c */ /* 0x001fc80003f25070 */
[----:B------:R-:W-:Y:S01]  /*07a0*/  ISETP.NE.AND.EX P1, PT, R5, RZ, PT, P1 ;  /* 0x000000ff0500720c */ /* 0x000fe20003f25310 */
[----:B-1----:R-:W-:Y:S01]  /*07b0*/  IMAD.WIDE R4, R233, 0x4, R2 ;  /* 0x00000004e9047825 */ /* 0x002fe200078e0202 */
[----:B--2---:R-:W-:-:S11]  /*07c0*/  ISETP.NE.U32.AND P0, PT, R6, RZ, PT ;  /* 0x000000ff0600720c */ /* 0x004fd60003f05070 */
[----:B------:R-:W2:Y:S01]  /*07d0*/  @P1 LDG.E R8, desc[UR6][R4.64] ;  /* 0x0000000604081981 */ /* 0x000ea2000c1e1900 */
[----:B------:R-:W-:Y:S01]  /*07e0*/  ISETP.NE.AND.EX P0, PT, R7, RZ, PT, P0 ;  /* 0x000000ff0700720c */ /* 0x000fe20003f05300 */
[----:B------:R-:W0:-:S12]  /*07f0*/  LDC R6, c[0x0][0x290] ;  /* 0x0000a400ff067b82 */ /* 0x000e180000000800 */
[----:B------:R-:W1:Y:S01]  /*0800*/  @P0 LDC.64 R2, c[0x0][0x780] ;  /* 0x0001e000ff020b82 */ /* 0x000e620000000a00 */
[----:B------:R-:W-:Y:S02]  /*0810*/  ULDC UR4, c[0x0][0x280] ;  /* 0x0000a00000047ab9 */ /* 0x000fe40000000800 */
[----:B------:R-:W-:Y:S01]  /*0820*/  IMAD.U32 R0, RZ, RZ, UR4 ;  /* 0x00000004ff007e24 */ /* 0x000fe2000f8e00ff */
[----:B------:R-:W-:Y:S02]  /*0830*/  ULDC.64 UR4, c[0x0][0x788] ;  /* 0x0001e20000047ab9 */ /* 0x000fe40000000a00 */
[----:B------:R-:W-:-:S04]  /*0840*/  ISETP.NE.U32.AND P2, PT, RZ, UR4, PT ;  /* 0x00000004ff007c0c */ /* 0x000fc8000bf45070 */
[----:B------:R-:W-:Y:S01]  /*0850*/  ISETP.NE.AND.EX P2, PT, RZ, UR5, PT, P2 ;  /* 0x00000005ff007c0c */ /* 0x000fe2000bf45320 */
[----:B-1----:R-:W-:-:S05]  /*0860*/  @P0 IMAD.WIDE R2, R233, 0x4, R2 ;  /* 0x00000004e9020825 */ /* 0x002fca00078e0202 */
[----:B------:R1:W5:Y:S01]  /*0870*/  @P0 LDG.E R0, desc[UR6][R2.64] ;  /* 0x0000000602000981 */ /* 0x000362000c1e1900 */
[----:B--2---:R-:W-:-:S05]  /*0880*/  @P1 IMAD R8, R233, 0x40, R8 ;  /* 0x00000040e9081824 */ /* 0x004fca00078e0208 */
[----:B------:R-:W-:-:S04]  /*0890*/  @P1 SHF.R.S32.HI R7, RZ, 0x1f, R8 ;  /* 0x0000001fff071819 */ /* 0x000fc80000011408 */
[----:B------:R-:W-:Y:S01]  /*08a0*/  @P1 LEA.HI R8, R7, R8, RZ, 0x6 ;  /* 0x0000000807081211 */ /* 0x000fe200078f30ff */
[----:B------:R-:W-:-:S04]  /*08b0*/  IMAD.MOV.U32 R7, RZ, RZ, RZ ;  /* 0x000000ffff077224 */ /* 0x000fc800078e00ff */
[----:B------:R-:W-:Y:S01]  /*08c0*/  @P1 IMAD.SHL.U32 R8, R8, 0x100, RZ ;  /* 0x0000010008081824 */ /* 0x000fe200078e00ff */
[----:B01----:R-:W-:Y:S06]  /*08d0*/  @P0 BRA `(.L_x_118) ;  /* 0x0000000000140947 */ /* 0x003fec0003800000 */
[----:B------:R-:W-:Y:S05]  /*08e0*/  @!P1 BRA `(.L_x_118) ;  /* 0x0000000000109947 */ /* 0x000fea0003800000 */
[----:B------:R-:W-:Y:S02]  /*08f0*/  ULDC.64 UR4, c[0x0][0x208] ;  /* 0x0000820000047ab9 */ /* 0x000fe40000000a00 */
[----:B------:R-:W2:Y:S04]  /*0900*/  LDG.E R3, desc[UR4][R4.64] ;  /* 0x0000000404037981 */ /* 0x000ea8000c1e1900 */
[----:B-----5:R-:W2:Y:S02]  /*0910*/  LDG.E R0, desc[UR4][R4.64+0x4] ;  /* 0x0000040404007981 */ /* 0x020ea4000c1e1900 */
[----:B--2---:R-:W-:-:S07]  /*0920*/  IMAD.IADD R0, R0, 0x1, -R3 ;  /* 0x0000000100007824 */ /* 0x004fce00078e0a03 */
.L_x_118:
[----:B------:R-:W-:Y:S01]  /*0930*/  @P1 LOP3.LUT R7, R8, 0xffffc000, RZ, 0xc0, !PT ;  /* 0xffffc00008071812 */ /* 0x000fe200078ec0ff */
[----:B------:R-:W-:Y:S06]  /*0940*/  @!P2 BRA `(.L_x_119) ;  /* 0x000000000014a947 */ /* 0x000fec0003800000 */
[----:B------:R-:W0:Y:S01]  /*0950*/  LDC.64 R2, c[0x0][0x788] ;  /* 0x0001e200ff027b82 */ /* 0x000e220000000a00 */
[----:B------:R-:W-:Y:S01]  /*0960*/  ULDC.64 UR4, c[0x0][0x208] ;  /* 0x0000820000047ab9 */ /* 0x000fe20000000a00 */
[----:B0-----:R-:W-:-:S05]  /*0970*/  IMAD.WIDE R2, R233, 0x4, R2 ;  /* 0x00000004e9027825 */ /* 0x001fca00078e0202 */
[----:B------:R0:W5:Y:S01]  /*0980*/  LDG.E R6, desc[UR4][R2.64] ;  /* 0x0000000402067981 */ /* 0x000162000c1e1900 */
[----:B------:R-:W-:Y:S05]  /*0990*/  BRA `(.L_x_120) ;  /* 0x0000000000287947 */ /* 0x000fea0003800000 */
.L_x_119:
[----:B------:R-:W-:Y:S02]  /*09a0*/  ULDC.64 UR4, c[0x0][0x778] ;  /* 0x0001de0000047ab9 */ /* 0x000fe40000000a00 */
[----:B------:R-:W-:-:S04]  /*09b0*/  ISETP.NE.U32.AND P0, PT, RZ, UR4, PT ;  /* 0x00000004ff007c0c */ /* 0x000fc8000bf05070 */
[----:B------:R-:W-:-:S13]  /*09c0*/  ISETP.NE.AND.EX P0, PT, RZ, UR5, PT, P0 ;  /* 0x00000005ff007c0c */ /* 0x000fda000bf05300 */
[----:B------:R-:W-:Y:S05]  /*09d0*/  @!P0 BRA `(.L_x_120) ;  /* 0x0000000000188947 */ /* 0x000fea0003800000 */
[----:B------:R-:W0:Y:S01]  /*09e0*/  LDC.64 R2, c[0x0][0x778] ;  /* 0x0001de00ff027b82 */ /* 0x000e220000000a00 */
[----:B------:R-:W-:Y:S01]  /*09f0*/  ULDC.64 UR4, c[0x0][0x208] ;  /* 0x0000820000047ab9 */ /* 0x000fe20000000a00 */
[----:B0-----:R-:W-:-:S05]  /*0a00*/  IMAD.WIDE R2, R233, 0x4, R2 ;  /* 0x00000004e9027825 */ /* 0x001fca00078e0202 */
[----:B------:R-:W2:Y:S04]  /*0a10*/  LDG.E R6, desc[UR4][R2.64] ;  /* 0x0000000402067981 */ /* 0x000ea8000c1e1900 */
[----:B------:R-:W2:Y:S02]  /*0a20*/  LDG.E R5, desc[UR4][R2.64+0x4] ;  /* 0x0000040402057981 */ /* 0x000ea4000c1e1900 */
[----:B--2---:R-:W-:-:S07]  /*0a30*/  IMAD.IADD R6, R5, 0x1, -R6 ;  /* 0x0000000105067824 */ /* 0x004fce00078e0a06 */
.L_x_120:
[----:B-----5:R-:W-:Y:S02]  /*0a40*/  ISETP.GE.AND P2, PT, R0, 0x1, PT ;  /* 0x000000010000780c */ /* 0x020fe40003f46270 */
[----:B------:R-:W-:Y:S02]  /*0a50*/  CS2R R134, SRZ ;  /* 0x0000000000867805 */ /* 0x000fe4000001ff00 */
[----:B------:R-:W-:Y:S02]  /*0a60*/  PLOP3.LUT P0, PT, PT, PT, PT, 0x80, 0x0 ;  /* 0x000000000000781c */ /* 0x000fe40003f0f070 */
        /* <DEDUP_REMOVED lines=78> */
[----:B------:R-:W-:Y:S01]  /*0f50*/  CS2R R136, SRZ ;  /* 0x0000000000887805 */ /* 0x000fe2000001ff00 */
[----:B------:R-:W-:Y:S06]  /*0f60*/  @!P2 BRA `(.L_x_121) ;  /* 0x000000740074a947 */ /* 0x000fec0003800000 */
[----:B0-----:R-:W0:Y:S01]  /*0f70*/  S2R R3, SR_CgaCtaId ;  /* 0x0000000000037919 */ /* 0x001e220000008800 */
[----:B------:R-:W-:Y:S01]  /*0f80*/  MOV R18, 0x400 ;  /* 0x0000040000127802 */ /* 0x000fe20000000f00 */
[----:B------:R-:W-:Y:S01]  /*0f90*/  VIADD R8, R0, 0x3f ;  /* 0x0000003f00087836 */ /* 0x000fe20000000000 */
[----:B------:R-:W-:Y:S01]  /*0fa0*/  SHF.L.U32 R13, RZ, 0x1f, RZ ;  /* 0x0000001fff0d7819 */ /* 0x000fe200000006ff */
[----:B------:R-:W1:Y:S01]  /*0fb0*/  S2R R2, SR_TID.X ;  /* 0x0000000000027919 */ /* 0x000e620000002100 */
[----:B------:R-:W-:Y:S02]  /*0fc0*/  IMAD R10, R11, -0x50, R6 ;  /* 0xffffffb00b0a7824 */ /* 0x000fe400078e0206 */
[----:B------:R-:W-:-:S04]  /*0fd0*/  SHF.R.S32.HI R9, RZ, 0x1f, R8 ;  /* 0x0000001fff097819 */ /* 0x000fc80000011408 */
[----:B------:R-:W-:Y:S02]  /*0fe0*/  LEA.HI R235, R9, R8, RZ, 0x6 ;  /* 0x0000000809eb7211 */ /* 0x000fe400078f30ff */
[----:B0-----:R-:W-:-:S04]  /*0ff0*/  LEA R18, R3, R18, 0x18 ;  /* 0x0000001203127211 */ /* 0x001fc800078ec0ff */
[----:B------:R-:W0:Y:S01]  /*1000*/  SYNCS.PHASECHK.TRANS64.TRYWAIT P0, [R18+URZ+0x31600], R13 ;  /* 0x0316000d120075a7 */ /* 0x000e22000800017f */
[----:B-1----:R-:W-:-:S05]  /*1010*/  VIADD R2, R2, 0xffffff80 ;  /* 0xffffff8002027836 */ /* 0x002fca0000000000 */
[----:B------:R-:W-:-:S04]  /*1020*/  SHF.R.S32.HI R3, RZ, 0x1f, R2 ;  /* 0x0000001fff037819 */ /* 0x000fc80000011402 */
[CC--:B------:R-:W-:Y:S02]  /*1030*/  LEA.HI R4, R3.reuse, R2.reuse, RZ, 0x7 ;  /* 0x0000000203047211 */ /* 0x0c0fe400078f38ff */
[CC--:B------:R-:W-:Y:S02]  /*1040*/  LEA.HI R6, R3.reuse, R2.reuse, RZ, 0x5 ;  /* 0x0000000203067211 */ /* 0x0c0fe400078f28ff */
[----:B------:R-:W-:Y:S02]  /*1050*/  SHF.R.S32.HI R0, RZ, 0x7, R4 ;  /* 0x00000007ff007819 */ /* 0x000fe40000011404 */
[----:B------:R-:W-:-:S03]  /*1060*/  LEA.HI R8, R3, R2, RZ, 0x4 ;  /* 0x0000000203087211 */ /* 0x000fc600078f20ff */
[----:B------:R1:W2:Y:S02]  /*1070*/  SHFL.IDX PT, R5, R0, RZ, 0x1f ;  /* 0x00001fff00057589 */ /* 0x0002a400000e0000 */
[----:B01----:R-:W-:Y:S05]  /*1080*/  @P0 BRA `(.L_x_122) ;  /* 0x0000000000080947 */ /* 0x003fea0003800000 */
[----:B------:R-:W0:Y:S02]  /*1090*/  SYNCS.PHASECHK.TRANS64.TRYWAIT P0, [R18+URZ+0x31600], R13 ;  /* 0x0316000d120075a7 */ /* 0x000e24000800017f */
[----:B0-----:R-:W-:Y:S05]  /*10a0*/  @!P0 BRA `(.L_x_123) ;  /* 0x000000d400cc8947 */ /* 0x001fea0003800000 */
.L_x_122:
[----:B------:R-:W-:Y:S01]  /*10b0*/  LOP3.LUT R3, R4, 0xffffff80, RZ, 0xc0, !PT ;  /* 0xffffff8004037812 */ /* 0x000fe200078ec0ff */
[----:B------:R-:W1:Y:S01]  /*10c0*/  S2UR UR4, SR_CTAID.Y ;  /* 0x00000000000479c3 */ /* 0x000e620000002600 */
[----:B0-----:R-:W-:Y:S01]  /*10d0*/  LOP3.LUT R13, R8, 0xffffff0, RZ, 0xc0, !PT ;  /* 0x0ffffff0080d7812 */ /* 0x001fe200078ec0ff */
[----:B------:R-:W-:Y:S01]  /*10e0*/  IMAD.MOV.U32 R16, RZ, RZ, RZ ;  /* 0x000000ffff107224 */ /* 0x000fe200078e00ff */
[--C-:B------:R-:W-:Y:S01]  /*10f0*/  SHF.R.S32.HI R4, RZ, 0x5, R6.reuse ;  /* 0x00000005ff047819 */ /* 0x100fe20000011406 */
[C---:B------:R-:W-:Y:S01]  /*1100*/  IMAD.IADD R9, R2.reuse, 0x1, -R3 ;  /* 0x0000000102097824 */ /* 0x040fe200078e0a03 */
[----:B------:R-:W-:Y:S01]  /*1110*/  SHF.R.S32.HI R11, RZ, 0x1f, R6 ;  /* 0x0000001fff0b7819 */ /* 0x000fe20000011406 */
[----:B------:R-:W-:Y:S01]  /*1120*/  IMAD.IADD R13, R2, 0x1, -R13 ;  /* 0x00000001020d7824 */ /* 0x000fe200078e0a0d */
[C---:B------:R-:W-:Y:S01]  /*1130*/  LEA.HI R3, R0.reuse, R0, RZ, 0x1 ;  /* 0x0000000000037211 */ /* 0x040fe200078f08ff */
[----:B------:R-:W0:Y:S01]  /*1140*/  LDC.64 R14, c[0x0][0x2d8] ;  /* 0x0000b600ff0e7b82 */ /* 0x000e220000000a00 */
[----:B------:R-:W-:Y:S01]  /*1150*/  LEA.HI R11, R11, R4, RZ, 0x2 ;  /* 0x000000040b0b7211 */ /* 0x000fe200078f10ff */
[C---:B------:R-:W-:Y:S01]  /*1160*/  IMAD R6, R0.reuse, 0x40, R13 ;  /* 0x0000004000067824 */ /* 0x040fe200078e020d */
[----:B--2---:R-:W-:Y:S01]  /*1170*/  LEA.HI R2, R5, R5, RZ, 0x1 ;  /* 0x0000000505027211 */ /* 0x004fe200078f08ff */
[----:B------:R-:W-:Y:S01]  /*1180*/  IMAD R8, R0, 0x800, R9 ;  /* 0x0000080000087824 */ /* 0x000fe200078e0209 */
[----:B------:R-:W-:Y:S01]  /*1190*/  LOP3.LUT R3, R3, 0xfffffffe, RZ, 0xc0, !PT ;  /* 0xfffffffe03037812 */ /* 0x000fe200078ec0ff */
[----:B------:R-:W-:Y:S01]  /*11a0*/  IMAD.MOV.U32 R228, RZ, RZ, RZ ;  /* 0x000000ffffe47224 */ /* 0x000fe200078e00ff */
[----:B------:R-:W-:Y:S01]  /*11b0*/  LOP3.LUT R11, R11, 0xfffffc, RZ, 0xc0, !PT ;  /* 0x00fffffc0b0b7812 */ /* 0x000fe200078ec0ff */
[----:B------:R-:W-:Y:S01]  /*11c0*/  IMAD.MOV.U32 R19, RZ, RZ, RZ ;  /* 0x000000ffff137224 */ /* 0x000fe200078e00ff */
[----:B------:R-:W-:Y:S01]  /*11d0*/  LOP3.LUT R2, R2, 0xfffffffe, RZ, 0xc0, !PT ;  /* 0xfffffffe02027812 */ /* 0x000fe200078ec0ff */
[----:B------:R-:W-:Y:S01]  /*11e0*/  IMAD.IADD R3, R0, 0x1, -R3 ;  /* 0x0000000100037824 */ /* 0x000fe200078e0a03 */
[----:B------:R-:W-:Y:S01]  /*11f0*/  SHF.R.S32.HI R0, RZ, 0x1f, R9 ;  /* 0x0000001fff007819 */ /* 0x000fe20000011409 */
[----:B------:R-:W-:Y:S01]  /*1200*/  IMAD.IADD R11, R4, 0x1, -R11 ;  /* 0x00000001040b7824 */ /* 0x000fe200078e0a0b */
[----:B------:R-:W-:Y:S01]  /*1210*/  SEL R231, R233, RZ, !P1 ;  /* 0x000000ffe9e77207 */ /* 0x000fe20004800000 */
[----:B------:R-:W-:Y:S01]  /*1220*/  IMAD.IADD R4, R5, 0x1, -R2 ;  /* 0x0000000105047824 */ /* 0x000fe200078e0a02 */
[----:B------:R-:W-:Y:S01]  /*1230*/  LOP3.LUT R229, R21, 0x1, RZ, 0xfc, !PT ;  /* 0x0000000115e57812 */ /* 0x000fe200078efcff */
[----:B------:R-:W-:Y:S01]  /*1240*/  IMAD.SHL.U32 R2, R8, 0x4, RZ ;  /* 0x0000000408027824 */ /* 0x000fe200078e00ff */
[----:B-1----:R-:W-:Y:S01]  /*1250*/  USHF.R.S32.HI UR5, URZ, 0x1f, UR4 ;  /* 0x0000001f3f057899 */ /* 0x002fe20008011404 */
[----:B------:R-:W-:Y:S01]  /*1260*/  IMAD R13, R3, -0x8, R10 ;  /* 0xfffffff8030d7824 */ /* 0x000fe200078e020a */
[----:B------:R-:W-:Y:S01]  /*1270*/  LEA.HI R3, R0, R9, RZ, 0x2 ;  /* 0x0000000900037211 */ /* 0x000fe200078f10ff */
[----:B------:R-:W-:Y:S01]  /*1280*/  IMAD R11, R11, 0x10, R6 ;  /* 0x000000100b0b7824 */ /* 0x000fe200078e0206 */
[----:B------:R-:W-:-:S02]  /*1290*/  SHF.R.S32.HI R10, RZ, 0x1f, R2 ;  /* 0x0000001fff0a7819 */ /* 0x000fc40000011402 */
[----:B------:R-:W-:Y:S02]  /*12a0*/  CS2R R134, SRZ ;  /* 0x0000000000867805 */ /* 0x000fe4000001ff00 */
[--C-:B------:R-:W-:Y:S02]  /*12b0*/  SHF.R.S32.HI R5, RZ, 0x2, R3.reuse ;  /* 0x00000002ff057819 */ /* 0x100fe40000011403 */
[----:B------:R-:W-:Y:S02]  /*12c0*/  CS2R R132, SRZ ;  /* 0x0000000000847805 */ /* 0x000fe4000001ff00 */
[----:B------:R-:W-:Y:S02]  /*12d0*/  SHF.R.S32.HI R6, RZ, 0x1f, R3 ;  /* 0x0000001fff067819 */ /* 0x000fe40000011403 */
[----:B------:R-:W-:Y:S02]  /*12e0*/  CS2R R130, SRZ ;  /* 0x0000000000827805 */ /* 0x000fe4000001ff00 */
[----:B------:R-:W-:-:S02]  /*12f0*/  IADD3 R2, P0, R2, R7, RZ ;  /* 0x0000000702027210 */ /* 0x000fc40007f1e0ff */
[----:B------:R-:W-:Y:S02]  /*1300*/  CS2R R128, SRZ ;  /* 0x0000000000807805 */ /* 0x000fe4000001ff00 */
[----:B------:R-:W-:Y:S02]  /*1310*/  LOP3.LUT R8, R3, 0xfffffffc, RZ, 0xc0, !PT ;  /* 0xfffffffc03087812 */ /* 0x000fe400078ec0ff */
[----:B------:R-:W-:Y:S02]  /*1320*/  CS2R R126, SRZ ;  /* 0x00000000007e7805 */ /* 0x000fe4000001ff00 */
[----:B------:R-:W-:Y:S02]  /*1330*/  LEA.HI R6, R6, R5, RZ, 0x3 ;  /* 0x0000000506067211 */ /* 0x000fe400078f18ff */
[----:B------:R-:W-:Y:S02]  /*1340*/  CS2R R124, SRZ ;  /* 0x00000000007c7805 */ /* 0x000fe4000001ff00 */
[----:B------:R-:W-:Y:S01]  /*1350*/  LEA.HI.X.SX32 R3, R7, R10, 0x1, P0 ;  /* 0x0000000a07037211 */ /* 0x000fe200000f0eff */
[----:B0-----:R-:W-:Y:S01]  /*1360*/  IMAD R10, R14, UR5, RZ ;  /* 0x000000050e0a7c24 */ /* 0x001fe2000f8e02ff */
[----:B------:R-:W-:Y:S01]  /*1370*/  SHF.R.S32.HI R7, RZ, 0x1f, R233 ;  /* 0x0000001fff077819 */ /* 0x000fe200000114e9 */
[----:B------:R-:W-:Y:S01]  /*1380*/  IMAD.IADD R8, R9, 0x1, -R8 ;  /* 0x0000000109087824 */ /* 0x000fe200078e0a08 */
[----:B------:R-:W-:Y:S01]  /*1390*/  LEA.HI R0, R0, R9, RZ, 0x5 ;  /* 0x0000000900007211 */ /* 0x000fe200078f28ff */
[----:B------:R-:W-:Y:S01]  /*13a0*/  IMAD.WIDE.U32 R2, R14, UR4, R2 ;  /* 0x000000040e027c25 */ /* 0x000fe2000f8e0002 */
[----:B------:R-:W-:-:S02]  /*13b0*/  LOP3.LUT R6, R6, 0xfffffff8, RZ, 0xc0, !PT ;  /* 0xfffffff806067812 */ /* 0x000fc400078ec0ff */
[----:B------:R-:W-:Y:S02]  /*13c0*/  CS2R R122, SRZ ;  /* 0x00000000007a7805 */ /* 0x000fe4000001ff00 */
[----:B------:R-:W-:Y:S01]  /*13d0*/  SEL R7, R7, RZ, !P1 ;  /* 0x000000ff07077207 */ /* 0x000fe20004800000 */
[----:B------:R-:W-:Y:S01]  /*13e0*/  IMAD R9, R15, UR4, R10 ;  /* 0x000000040f097c24 */ /* 0x000fe2000f8e020a */
[----:B------:R-:W-:Y:S01]  /*13f0*/  SHF.R.S32.HI R232, RZ, 0x5, R0 ;  /* 0x00000005ffe87819 */ /* 0x000fe20000011400 */
[----:B------:R-:W-:Y:S01]  /*1400*/  IMAD.IADD R5, R5, 0x1, -R6 ;  /* 0x0000000105057824 */ /* 0x000fe200078e0a06 */
[----:B------:R-:W-:Y:S01]  /*1410*/  ULDC.64 UR4, c[0x0][0x2e0] ;  /* 0x0000b80000047ab9 */ /* 0x000fe20000000a00 */
[----:B------:R-:W-:Y:S01]  /*1420*/  IMAD.IADD R3, R3, 0x1, R9 ;  /* 0x0000000103037824 */ /* 0x000fe200078e0209 */
[----:B------:R-:W-:Y:S01]  /*1430*/  CS2R R120, SRZ ;  /* 0x0000000000787805 */ /* 0x000fe2000001ff00 */
[----:B------:R-:W-:Y:S01]  /*1440*/  IMAD R6, R7, UR4, RZ ;  /* 0x0000000407067c24 */ /* 0x000fe2000f8e02ff */
[----:B------:R-:W-:Y:S01]  /*1450*/  CS2R R118, SRZ ;  /* 0x0000000000767805 */ /* 0x000fe2000001ff00 */
[----:B------:R-:W-:Y:S01]  /*1460*/  IMAD R232, R232, 0x10, R5 ;  /* 0x00000010e8e87824 */ /* 0x000fe200078e0205 */
[----:B------:R-:W-:Y:S01]  /*1470*/  CS2R R116, SRZ ;  /* 0x0000000000747805 */ /* 0x000fe2000001ff00 */
[----:B------:R-:W-:Y:S01]  /*1480*/  IMAD.SHL.U32 R5, R11, 0x8, RZ ;  /* 0x000000080b057824 */ /* 0x000fe200078e00ff */
[----:B------:R-:W-:Y:S01]  /*1490*/  CS2R R114, SRZ ;  /* 0x0000000000727805 */ /* 0x000fe2000001ff00 */
[C---:B------:R-:W-:Y:S01]  /*14a0*/  IMAD R7, R231.reuse, UR5, R6 ;  /* 0x00000005e7077c24 */ /* 0x040fe2000f8e0206 */
[----:B------:R-:W-:Y:S01]  /*14b0*/  CS2R R112, SRZ ;  /* 0x0000000000707805 */ /* 0x000fe2000001ff00 */
[----:B------:R-:W-:Y:S01]  /*14c0*/  IMAD.WIDE.U32 R230, R231, UR4, R2 ;  /* 0x00000004e7e67c25 */ /* 0x000fe2000f8e0002 */
[----:B------:R-:W-:Y:S01]  /*14d0*/  ULDC.64 UR4, c[0x0][0x2c0] ;  /* 0x0000b00000047ab9 */ /* 0x000fe20000000a00 */
[----:B------:R-:W-:-:S02]  /*14e0*/  CS2R R110, SRZ ;  /* 0x00000000006e7805 */ /* 0x000fc4000001ff00 */
[----:B------:R-:W-:Y:S01]  /*14f0*/  CS2R R108, SRZ ;  /* 0x00000000006c7805 */ /* 0x000fe2000001ff00 */
[----:B------:R-:W-:Y:S01]  /*1500*/  IMAD R2, R5, 0x2, R18 ;  /* 0x0000000205027824 */ /* 0x000fe200078e0212 */
[----:B------:R-:W-:Y:S01]  /*1510*/  CS2R R106, SRZ ;  /* 0x00000000006a7805 */ /* 0x000fe2000001ff00 */
[----:B------:R-:W-:Y:S01]  /*1520*/  IMAD.U32 R5, RZ, RZ, UR4 ;  /* 0x00000004ff057e24 */ /* 0x000fe2000f8e00ff */
[----:B------:R-:W-:Y:S01]  /*1530*/  CS2R R104, SRZ ;  /* 0x0000000000687805 */ /* 0x000fe2000001ff00 */
[----:B------:R-:W-:Y:S01]  /*1540*/  IMAD R0, R8, -0x2, R13 ;  /* 0xfffffffe08007824 */ /* 0x000fe200078e020d */
[----:B------:R-:W-:Y:S01]  /*1550*/  CS2R R102, SRZ ;  /* 0x0000000000667805 */ /* 0x000fe2000001ff00 */
[----:B------:R-:W-:Y:S01]  /*1560*/  IMAD.MOV.U32 R3, RZ, RZ, RZ ;  /* 0x000000ffff037224 */ /* 0x000fe200078e00ff */
[----:B------:R0:W-:Y:S01]  /*1570*/  STL [R1], R5 ;  /* 0x0000000501007387 */ /* 0x0001e20000100800 */
        /* <DEDUP_REMOVED lines=63> */
[----:B------:R-:W-:Y:S01]  /*1970*/  SHF.R.S32.HI R235, RZ, 0x6, R235 ;  /* 0x00000006ffeb7819 */ /* 0x000fe200000114eb */
[----:B------:R-:W-:Y:S01]  /*1980*/  IMAD.IADD R234, R231, 0x1, R7 ;  /* 0x00000001e7ea7824 */ /* 0x000fe200078e0207 */
[----:B------:R-:W-:Y:S01]  /*1990*/  ULDC UR60, c[0x0][0x744] ;  /* 0x0001d100003c7ab9 */ /* 0x000fe20000000800 */
[----:B0-----:R-:W-:-:S07]  /*19a0*/  IMAD.U32 R236, RZ, RZ, UR5 ;  /* 0x00000005ffec7e24 */ /* 0x001fce000f8e00ff */
.L_x_134:
[----:B------:R-:W-:-:S13]  /*19b0*/  ISETP.NE.AND P0, PT, R229, 0x3, PT ;  /* 0x00000003e500780c */ /* 0x000fda0003f05270 */
[----:B0-----:R-:W-:Y:S05]  /*19c0*/  @!P0 BRA `(.L_x_124) ;  /* 0x0000000000048947 */ /* 0x001fea0003800000 */
[----:B------:R-:W-:Y:S01]  /*19d0*/  BPT.TRAP 0x1 ;  /* 0x000000040000795c */ /* 0x000fe20000300000 */
.L_x_124:
[----:B------:R-:W-:Y:S01]  /*19e0*/  IMAD R17, R3, 0x8, R18 ;  /* 0x0000000803117824 */ /* 0x000fe200078e0212 */
[----:B------:R-:W-:-:S04]  /*19f0*/  SHF.L.U32 R8, R228, 0x1f, RZ ;  /* 0x0000001fe4087819 */ /* 0x000fc800000006ff */
[----:B------:R0:W1:Y:S01]  /*1a00*/  SYNCS.PHASECHK.TRANS64.TRYWAIT P1, [R17+URZ+0x31610], R8 ;  /* 0x03161008110075a7 */ /* 0x000062000802017f */
[----:B------:R-:W-:Y:S05]  /*1a10*/  @!P0 BRA `(.L_x_125) ;  /* 0x0000000000048947 */ /* 0x000fea0003800000 */
[----:B------:R-:W-:Y:S01]  /*1a20*/  BPT.TRAP 0x1 ;  /* 0x000000040000795c */ /* 0x000fe20000300000 */
.L_x_125:
[----:B------:R-:W-:Y:S02]  /*1a30*/  VIADD R6, R18, 0x14100 ;  /* 0x0001410012067836 */ /* 0x000fe40000000000 */
[----:B------:R-:W-:-:S03]  /*1a40*/  IMAD R5, R4, 0x400, R18 ;  /* 0x0000040004057824 */ /* 0x000fc600078e0212 */
[----:B------:R-:W-:Y:S02]  /*1a50*/  SHF.R.U32.HI R6, RZ, 0x4, R6 ;  /* 0x00000004ff067819 */ /* 0x000fe40000011606 */
[----:B------:R-:W-:Y:S02]  /*1a60*/  SHF.R.U32.HI R7, RZ, 0x4, R5 ;  /* 0x00000004ff077819 */ /* 0x000fe40000011605 */
[----:B------:R-:W-:Y:S02]  /*1a70*/  LOP3.LUT R6, R6, 0x3fff, RZ, 0xc0, !PT ;  /* 0x00003fff06067812 */ /* 0x000fe400078ec0ff */
[----:B------:R-:W-:Y:S02]  /*1a80*/  LOP3.LUT R7, R7, 0x3fff, RZ, 0xc0, !PT ;  /* 0x00003fff07077812 */ /* 0x000fe400078ec0ff */
[----:B------:R-:W-:Y:S02]  /*1a90*/  LOP3.LUT R10, R6, 0x10000, RZ, 0xfc, !PT ;  /* 0x00010000060a7812 */ /* 0x000fe400078efcff */
[----:B------:R-:W-:Y:S01]  /*1aa0*/  LOP3.LUT R6, R7, 0x10000, RZ, 0xfc, !PT ;  /* 0x0001000007067812 */ /* 0x000fe200078efcff */
[----:B-1----:R-:W-:Y:S06]  /*1ab0*/  @P1 BRA `(.L_x_126) ;  /* 0x0000000000081947 */ /* 0x002fec0003800000 */
[----:B------:R-:W1:Y:S02]  /*1ac0*/  SYNCS.PHASECHK.TRANS64.TRYWAIT P1, [R17+URZ+0x31610], R8 ;  /* 0x03161008110075a7 */ /* 0x000e64000802017f */
[----:B-1----:R-:W-:Y:S05]  /*1ad0*/  @!P1 BRA `(.L_x_127) ;  /* 0x000000cc00549947 */ /* 0x002fea0003800000 */
.L_x_126:
[----:B------:R-:W-:Y:S01]  /*1ae0*/  IMAD R7, R3, 0x800, R10 ;  /* 0x0000080003077824 */ /* 0x000fe200078e020a */
[C---:B------:R-:W-:Y:S01]  /*1af0*/  R2UR UR6, R6.reuse ;  /* 0x00000000060672ca */ /* 0x040fe200000e0000 */
[C---:B01----:R-:W-:Y:S01]  /*1b00*/  VIADD R8, R6.reuse, 0x80 ;  /* 0x0000008006087836 */ /* 0x043fe20000000000 */
        /* <DEDUP_REMOVED lines=407> */
[----:B------:R-:W-:Y:S01]  /*3480*/  VIADD R8, R6, 0x806 ;  /* 0x0000080606087836 */ /* 0x000fe20000000000 */
[----:B------:R-:W-:Y:S01]  /*3490*/  UMOV UR7, 0x40000000 ;  /* 0x4000000000077882 */ /* 0x000fe20000000000 */
[----:B------:R-:W-:Y:S01]  /*34a0*/  UMOV UR5, 0x40000040 ;  /* 0x4000004000057882 */ /* 0x000fe20000000000 */
[----:B------:R-:W-:Y:S01]  /*34b0*/  R2UR UR9, R7 ;  /* 0x00000000070972ca */ /* 0x000fe200000e0000 */
[----:B------:R-:W-:Y:S01]  /*34c0*/  IMAD R7, R3, 0x40, R232 ;  /* 0x0000004003077824 */ /* 0x000fe200078e02e8 */
[----:B------:R-:W-:Y:S01]  /*34d0*/  R2UR UR8, R8 ;  /* 0x00000000080872ca */ /* 0x000fe200000e0000 */
[----:B------:R-:W-:-:S02]  /*34e0*/  VIADD R8, R6, 0x906 ;  /* 0x0000090606087836 */ /* 0x000fc40000000000 */
[----:B------:R-:W-:Y:S02]  /*34f0*/  IMAD R7, R7, 0x4, R18 ;  /* 0x0000000407077824 */ /* 0x000fe400078e0212 */
[----:B------:R-:W-:Y:S01]  /*3500*/  VIADD R6, R6, 0x986 ;  /* 0x0000098606067836 */ /* 0x000fe20000000000 */
[----:B------:R-:W-:Y:S02]  /*3510*/  R2UR UR10, R8 ;  /* 0x00000000080a72ca */ /* 0x000fe400000e0000 */
[----:B------:R0:W1:Y:S02]  /*3520*/  LDS R14, [R7+0x2c100] ;  /* 0x02c10000070e7984 */ /* 0x0000640000000800 */
[----:B------:R-:W-:Y:S02]  /*3530*/  R2UR UR11, R6 ;  /* 0x00000000060b72ca */ /* 0x000fe400000e0000 */
[----:B------:R0:W2:Y:S01]  /*3540*/  LDS R20, [R7+0x2c120] ;  /* 0x02c1200007147984 */ /* 0x0000a20000000800 */
        /* <DEDUP_REMOVED lines=12> */
[----:B------:R-:W-:Y:S01]  /*3610*/  HGMMA.64x8x16.F32 R40, gdesc[UR4], R40, gsb0 ;  /* 0x00000000042879f0 */ /* 0x000fe20008000828 */
[----:B0-----:R-:W-:Y:S05]  /*3620*/  @!P0 BRA `(.L_x_128) ;  /* 0x0000000000048947 */ /* 0x001fea0003800000 */
[----:B------:R-:W-:Y:S01]  /*3630*/  BPT.TRAP 0x1 ;  /* 0x000000040000795c */ /* 0x000fe20000300000 */
.L_x_128:
[----:B------:R-:W-:-:S04]  /*3640*/  SHF.L.U32 R9, R19, 0x1f, RZ ;  /* 0x0000001f13097819 */ /* 0x000fc800000006ff */
[----:B------:R0:W3:Y:S01]  /*3650*/  SYNCS.PHASECHK.TRANS64.TRYWAIT P1, [R18+URZ+0x31630], R9 ;  /* 0x03163009120075a7 */ /* 0x0000e2000802017f */
[----:B------:R-:W-:Y:S05]  /*3660*/  @!P0 BRA `(.L_x_129) ;  /* 0x0000000000048947 */ /* 0x000fea0003800000 */
[----:B------:R-:W-:Y:S01]  /*3670*/  BPT.TRAP 0x1 ;  /* 0x000000040000795c */ /* 0x000fe20000300000 */
.L_x_129:
        /* <DEDUP_REMOVED lines=8> */
[----:B---3--:R-:W-:Y:S06]  /*3700*/  @P1 BRA `(.L_x_130) ;  /* 0x0000000000081947 */ /* 0x008fec0003800000 */
[----:B------:R-:W3:Y:S02]  /*3710*/  SYNCS.PHASECHK.TRANS64.TRYWAIT P1, [R18+URZ+0x31630], R9 ;  /* 0x03163009120075a7 */ /* 0x000ee4000802017f */
[----:B---3--:R-:W-:Y:S05]  /*3720*/  @!P1 BRA `(.L_x_131) ;  /* 0x000000b000549947 */ /* 0x008fea0003800000 */
.L_x_130:
[C---:B------:R-:W-:Y:S01]  /*3730*/  VIADD R8, R6.reuse, 0x80 ;  /* 0x0000008006087836 */ /* 0x040fe20000000000 */
[----:B------:R-:W-:Y:S01]  /*3740*/  R2UR UR4, R7 ;  /* 0x00000000070472ca */ /* 0x000fe200000e0000 */
[C---:B0--3--:R-:W-:Y:S01]  /*3750*/  VIADD R9, R6.reuse, 0x100 ;  /* 0x0000010006097836 */ /* 0x049fe20000000000 */
[----:B------:R-:W-:Y:S01]  /*3760*/  R2UR UR6, R6 ;  /* 0x00000000060672ca */ /* 0x000fe200000e0000 */
[----:B------:R-:W3:Y:S01]  /*3770*/  LDL R224, [R1] ;  /* 0x0000000001e07983 */ /* 0x000ee20000100800 */
[----:B------:R-:W-:Y:S01]  /*3780*/  R2UR UR8, R8 ;  /* 0x00000000080872ca */ /* 0x000fe200000e0000 */
[C---:B------:R-:W-:Y:S01]  /*3790*/  VIADD R8, R6.reuse, 0x180 ;  /* 0x0000018006087836 */ /* 0x040fe20000000000 */
[----:B------:R-:W-:Y:S01]  /*37a0*/  R2UR UR9, R9 ;  /* 0x00000000090972ca */ /* 0x000fe200000e0000 */
[----:B------:R-:W-:Y:S01]  /*37b0*/  VIADD R9, R6, 0x200 ;  /* 0x0000020006097836 */ /* 0x000fe20000000000 */
[----:B------:R-:W-:Y:S01]  /*37c0*/  WARPGROUP.ARRIVE ;  /* 0x00000000000079c5 */ /* 0x000fe20000000000 */
[----:B------:R-:W-:Y:S01]  /*37d0*/  UMOV UR5, 0x40000040 ;  /* 0x4000004000057882 */ /* 0x000fe20000000000 */
[----:B------:R-:W-:Y:S01]  /*37e0*/  R2UR UR10, R8 ;  /* 0x00000000080a72ca */ /* 0x000fe200000e0000 */
[----:B------:R-:W-:Y:S01]  /*37f0*/  UMOV UR7, 0x40000000 ;  /* 0x4000000000077882 */ /* 0x000fe20000000000 */
[----:B------:R-:W-:Y:S01]  /*3800*/  R2UR UR11, R9 ;  /* 0x00000000090b72ca */ /* 0x000fe200000e0000 */
[----:B------:R-:W-:Y:S01]  /*3810*/  VIADD R8, R6, 0x2 ;  /* 0x0000000206087836 */ /* 0x000fe20000000000 */
[C---:B------:R-:W-:Y:S01]  /*3820*/  ISETP.GT.AND P5, PT, R0.reuse, RZ, PT ;  /* 0x000000ff0000720c */ /* 0x040fe20003fa4270 */
[----:B------:R-:W-:Y:S01]  /*3830*/  HGMMA.64x8x16.F32 R44, gdesc[UR4], RZ, !UPT ;  /* 0x00000000042c79f0 */ /* 0x000fe2000c7008ff */
[----:B------:R-:W-:Y:S01]  /*3840*/  UMOV UR7, 0x40000000 ;  /* 0x4000000000077882 */ /* 0x000fe20000000000 */
[----:B------:R-:W-:Y:S01]  /*3850*/  UMOV UR6, UR8 ;  /* 0x0000000800067c82 */ /* 0x000fe20008000000 */
[C---:B------:R-:W-:Y:S01]  /*3860*/  ISETP.GT.AND P2, PT, R0.reuse, 0x11, PT ;  /* 0x000000110000780c */ /* 0x040fe20003f44270 */
[----:B------:R-:W-:Y:S01]  /*3870*/  HGMMA.64x8x16.F32 R48, gdesc[UR4], RZ, !UPT ;  /* 0x00000000043079f0 */ /* 0x000fe2000c7008ff */
[----:B------:R-:W-:Y:S01]  /*3880*/  UMOV UR6, UR9 ;  /* 0x0000000900067c82 */ /* 0x000fe20008000000 */
[----:B------:R-:W-:Y:S01]  /*3890*/  UMOV UR7, 0x40000000 ;  /* 0x4000000000077882 */ /* 0x000fe20000000000 */
        /* <DEDUP_REMOVED lines=11> */
[C---:B------:R-:W-:Y:S01]  /*3950*/  VIADD R8, R7.reuse, 0x2 ;  /* 0x0000000207087836 */ /* 0x040fe20000000000 */
[----:B------:R-:W-:Y:S01]  /*3960*/  UMOV UR7, 0x40000000 ;  /* 0x4000000000077882 */ /* 0x000fe20000000000 */
[----:B------:R-:W-:Y:S01]  /*3970*/  UMOV UR5, 0x40000040 ;  /* 0x4000004000057882 */ /* 0x000fe20000000000 */
[----:B------:R-:W-:Y:S01]  /*3980*/  ISETP.GT.AND P4, PT, R0, 0x21, PT ;  /* 0x000000210000780c */ /* 0x000fe20003f84270 */
[----:B------:R-:W-:Y:S01]  /*3990*/  UMOV UR57, 0x40000040 ;  /* 0x4000004000397882 */ /* 0x000fe20000000000 */
[----:B------:R-:W-:Y:S01]  /*39a0*/  R2UR UR4, R8 ;  /* 0x00000000080472ca */ /* 0x000fe200000e0000 */
[----:B------:R-:W-:Y:S01]  /*39b0*/  VIADD R8, R6, 0x82 ;  /* 0x0000008206087836 */ /* 0x000fe20000000000 */
[----:B------:R-:W-:Y:S01]  /*39c0*/  UMOV UR59, 0x40 ;  /* 0x00000040003b7882 */ /* 0x000fe20000000000 */
[----:B------:R-:W-:Y:S01]  /*39d0*/  UMOV UR13, UR57 ;  /* 0x00000039000d7c82 */ /* 0x000fe20008000000 */
[----:B------:R-:W-:Y:S01]  /*39e0*/  UMOV UR15, 0x40 ;  /* 0x00000040000f7882 */ /* 0x000fe20000000000 */
[----:B------:R-:W-:Y:S01]  /*39f0*/  UMOV UR17, UR57 ;  /* 0x0000003900117c82 */ /* 0x000fe20008000000 */
[----:B------:R-:W-:Y:S01]  /*3a00*/  R2UR UR8, R8 ;  /* 0x00000000080872ca */ /* 0x000fe200000e0000 */
[----:B------:R-:W-:Y:S01]  /*3a10*/  VIADD R8, R6, 0x102 ;  /* 0x0000010206087836 */ /* 0x000fe20000000000 */
[----:B------:R-:W-:Y:S01]  /*3a20*/  UMOV UR19, 0x40 ;  /* 0x0000004000137882 */ /* 0x000fe20000000000 */
[----:B------:R-:W-:Y:S01]  /*3a30*/  UMOV UR49, 0x40000040 ;  /* 0x4000004000317882 */ /* 0x000fe20000000000 */
[----:B------:R-:W-:Y:S01]  /*3a40*/  UMOV UR51, 0x40 ;  /* 0x0000004000337882 */ /* 0x000fe20000000000 */
[----:B------:R-:W-:Y:S01]  /*3a50*/  UMOV UR53, UR49 ;  /* 0x0000003100357c82 */ /* 0x000fe20008000000 */
[----:B------:R-:W-:Y:S01]  /*3a60*/  R2UR UR9, R8 ;  /* 0x00000000080972ca */ /* 0x000fe200000e0000 */
[----:B------:R-:W-:Y:S01]  /*3a70*/  VIADD R8, R6, 0x182 ;  /* 0x0000018206087836 */ /* 0x000fe20000000000 */
[----:B------:R-:W-:Y:S01]  /*3a80*/  UMOV UR55, 0x40 ;  /* 0x0000004000377882 */ /* 0x000fe20000000000 */
[----:B------:R-:W-:Y:S01]  /*3a90*/  UMOV UR45, UR49 ;  /* 0x00000031002d7c82 */ /* 0x000fe20008000000 */
[----:B------:R-:W-:Y:S01]  /*3aa0*/  UMOV UR47, 0x40 ;  /* 0x00000040002f7882 */ /* 0x000fe20000000000 */
        /* <DEDUP_REMOVED lines=8> */
[----:B------:R-:W-:Y:S01]  /*3b30*/  HGMMA.64x8x16.F32 R44, gdesc[UR4], R44 ;  /* 0x00000000042c79f0 */ /* 0x000fe2000870082c */
[----:B------:R-:W-:Y:S01]  /*3b40*/  UMOV UR6, UR8 ;  /* 0x0000000800067c82 */ /* 0x000fe20008000000 */
[----:B------:R-:W-:Y:S01]  /*3b50*/  UMOV UR7, 0x40000000 ;  /* 0x4000000000077882 */ /* 0x000fe20000000000 */
[----:B------:R-:W-:Y:S01]  /*3b60*/  VIADD R8, R6, 0x4 ;  /* 0x0000000406087836 */ /* 0x000fe20000000000 */
        /* <DEDUP_REMOVED lines=15> */
[----:B------:R-:W-:Y:S01]  /*3c60*/  UMOV UR7, 0x40000000 ;  /* 0x4000000000077882 */ /* 0x000fe20000000000 */
[----:B------:R-:W-:Y:S01]  /*3c70*/  UMOV UR5, 0x40000040 ;  /* 0x4000004000057882 */ /* 0x000fe20000000000 */
[----:B------:R-:W-:Y:S01]  /*3c80*/  UMOV UR25, UR29 ;  /* 0x0000001d00197c82 */ /* 0x000fe20008000000 */
[----:B------:R-:W-:Y:S01]  /*3c90*/  UMOV UR27, 0x40 ;  /* 0x00000040001b7882 */ /* 0x000fe20000000000 */
[----:B------:R-:W-:Y:S01]  /*3ca0*/  R2UR UR4, R8 ;  /* 0x00000000080472ca */ /* 0x000fe200000e0000 */
[----:B------:R-:W-:Y:S01]  /*3cb0*/  VIADD R8, R6, 0x84 ;  /* 0x0000008406087836 */ /* 0x000fe20000000000 */
[----:B------:R-:W-:-:S04]  /*3cc0*/  UMOV UR23, 0x40 ;  /* 0x0000004000177882 */ /* 0x000fc80000000000 */
[----:B------:R-:W-:Y:S01]  /*3cd0*/  R2UR UR8, R8 ;  /* 0x00000000080872ca */ /* 0x000fe200000e0000 */
[----:B------:R-:W-:-:S05]  /*3ce0*/  VIADD R8, R6, 0x104 ;  /* 0x0000010406087836 */ /* 0x000fca0000000000 */
[----:B------:R-:W-:Y:S01]  /*3cf0*/  R2UR UR9, R8 ;  /* 0x00000000080972ca */ /* 0x000fe200000e0000 */
[----:B------:R-:W-:-:S05]  /*3d00*/  VIADD R8, R6, 0x184 ;  /* 0x0000018406087836 */ /* 0x000fca0000000000 */
[----:B------:R-:W-:Y:S01]  /*3d10*/  R2UR UR10, R8 ;  /* 0x00000000080a72ca */ /* 0x000fe200000e0000 */
[----:B------:R-:W-:-:S05]  /*3d20*/  VIADD R8, R6, 0x204 ;  /* 0x0000020406087836 */ /* 0x000fca0000000000 */
[----:B------:R-:W-:Y:S01]  /*3d30*/  R2UR UR11, R8 ;  /* 0x00000000080b72ca */ /* 0x000fe200000e0000 */
[----:B------:R-:W-:Y:S01]  /*3d40*/  HGMMA.64x8x16.F32 R44, gdesc[UR4], R44 ;  /* 0x00000000042c79f0 */ /* 0x000fe2000870082c */
[----:B------:R-:W-:Y:S01]  /*3d50*/  UMOV UR6, UR8 ;  /* 0x0000000800067c82 */ /* 0x000fe20008000000 */
[----:B------:R-:W-:Y:S01]  /*3d60*/  UMOV UR7, 0x40000000 ;  /* 0x4000000000077882 */ /* 0x000fe20000000000 */
        /* <DEDUP_REMOVED lines=13> */
[----:B------:R-:W-:Y:S01]  /*3e40*/  UMOV UR7, 0x40000000 ;  /* 0x4000000000077882 */ /* 0x000fe20000000000 */
[----:B------:R-:W-:-:S03]  /*3e50*/  UMOV UR5, 0x40000040 ;  /* 0x4000004000057882 */ /* 0x000fc60000000000 */
        /* <DEDUP_REMOVED lines=294> */
[C---:B------:R-:W-:Y:S01]  /*50c0*/  VIADD R8, R7.reuse, 0x604 ;  /* 0x0000060407087836 */ /* 0x040fe20000000000 */
[----:B------:R-:W-:Y:S01]  /*50d0*/  UMOV UR7, 0x40000000 ;  /* 0x4000000000077882 */ /* 0x000fe20000000000 */
[----:B------:R-:W-:Y:S01]  /*50e0*/  UMOV UR5, 0x40000040 ;  /* 0x4000004000057882 */ /* 0x000fe20000000000 */
[----:B------:R-:W-:Y:S02]  /*50f0*/  VIADD R7, R7, 0x606 ;  /* 0x0000060607077836 */ /* 0x000fe40000000000 */
        /* <DEDUP_REMOVED lines=31> */
[C---:B------:R-:W-:Y:S02]  /*52f0*/  VIADD R7, R6.reuse, 0x906 ;  /* 0x0000090606077836 */ /* 0x040fe40000000000 */
[----:B------:R-:W-:-:S03]  /*5300*/  VIADD R6, R6, 0x986 ;  /* 0x0000098606067836 */ /* 0x000fc60000000000 */
[----:B------:R-:W-:Y:S02]  /*5310*/  R2UR UR10, R7 ;  /* 0x00000000070a72ca */ /* 0x000fe400000e0000 */
[----:B------:R-:W-:Y:S01]  /*5320*/  R2UR UR11, R6 ;  /* 0x00000000060b72ca */ /* 0x000fe200000e0000 */
[----:B------:R-:W-:Y:S01]  /*5330*/  HGMMA.64x8x16.F32 R44, gdesc[UR4], R44 ;  /* 0x00000000042c79f0 */ /* 0x000fe2000870082c */
[----:B------:R-:W-:Y:S01]  /*5340*/  UMOV UR6, UR8 ;  /* 0x0000000800067c82 */ /* 0x000fe20008000000 */
[----:B------:R-:W-:Y:S02]  /*5350*/  UMOV UR7, 0x40000000 ;  /* 0x4000000000077882 */ /* 0x000fe40000000000 */
[----:B------:R-:W-:Y:S01]  /*5360*/  HGMMA.64x8x16.F32 R48, gdesc[UR4], R48 ;  /* 0x00000000043079f0 */ /* 0x000fe20008700830 */
[----:B------:R-:W-:Y:S01]  /*5370*/  UMOV UR6, UR9 ;  /* 0x0000000900067c82 */ /* 0x000fe20008000000 */
[----:B------:R-:W-:Y:S01]  /*5380*/  UMOV UR7, 0x40000000 ;  /* 0x4000000000077882 */ /* 0x000fe20000000000 */
[----:B------:R-:W-:Y:S01]  /*5390*/  UMOV UR9, UR57 ;  /* 0x0000003900097c82 */ /* 0x000fe20008000000 */
[----:B------:R-:W-:Y:S02]  /*53a0*/  HGMMA.64x8x16.F32 R52, gdesc[UR4], R52 ;  /* 0x00000000043479f0 */ /* 0x000fe40008700834 */
[----:B------:R-:W-:Y:S01]  /*53b0*/  UMOV UR6, UR10 ;  /* 0x0000000a00067c82 */ /* 0x000fe20008000000 */
[----:B------:R-:W-:-:S02]  /*53c0*/  UMOV UR7, 0x40000000 ;  /* 0x4000000000077882 */ /* 0x000fc40000000000 */
[----:B------:R-:W-:Y:S01]  /*53d0*/  HGMMA.64x8x16.F32 R216, gdesc[UR4], R216 ;  /* 0x0000000004d879f0 */ /* 0x000fe200087008d8 */
[----:B------:R-:W-:Y:S01]  /*53e0*/  UMOV UR6, UR11 ;  /* 0x0000000b00067c82 */ /* 0x000fe20008000000 */
[----:B------:R-:W-:Y:S01]  /*53f0*/  UMOV UR7, 0x40000000 ;  /* 0x4000000000077882 */ /* 0x000fe20000000000 */
[----:B------:R-:W-:Y:S01]  /*5400*/  UMOV UR11, 0x40 ;  /* 0x00000040000b7882 */ /* 0x000fe20000000000 */
[----:B------:R-:W-:Y:S03]  /*5410*/  HGMMA.64x8x16.F32 R220, gdesc[UR4], R220, gsb0 ;  /* 0x0000000004dc79f0 */ /* 0x000fe600080008dc */
[----:B------:R-:W-:Y:S02]  /*5420*/  WARPGROUP.DEPBAR.LE gsb0, 0x1 ;  /* 0x00008000000079c5 */ /* 0x000fe40000010100 */
[----:B------:R-:W-:Y:S02]  /*5430*/  FSEL R29, R29, -INF , P2 ;  /* 0xff8000001d1d7808 */ /* 0x000fe40001000000 */
[----:B------:R-:W-:Y:S01]  /*5440*/  FSEL R21, R26, -INF , P5 ;  /* 0xff8000001a157808 */ /* 0x000fe20002800000 */
[----:B------:R-:W-:Y:S01]  /*5450*/  IMAD R26, R232, 0x4, R18 ;  /* 0x00000004e81a7824 */ /* 0x000fe200078e0212 */
[----:B------:R-:W-:Y:S01]  /*5460*/  FSEL R7, R24, -INF , P5 ;  /* 0xff80000018077808 */ /* 0x000fe20002800000 */
[--C-:B-1----:R-:W-:Y:S01]  /*5470*/  FFMA.FTZ R10, R29, UR60, -R14.reuse ;  /* 0x0000003c1d0a7c23 */ /* 0x102fe2000801080e */
[----:B------:R-:W-:Y:S01]  /*5480*/  FSEL R25, R25, -INF , P6 ;  /* 0xff80000019197808 */ /* 0x000fe20003000000 */
[----:B------:R-:W-:Y:S01]  /*5490*/  VIADD R24, R18, 0x2c500 ;  /* 0x0002c50012187836 */ /* 0x000fe20000000000 */
[----:B------:R-:W0:Y:S01]  /*54a0*/  LDS R29, [R26+0x2c300] ;  /* 0x02c300001a1d7984 */ /* 0x000e220000000800 */
[C---:B------:R-:W-:Y:S01]  /*54b0*/  ISETP.GT.AND P5, PT, R0.reuse, 0x30, PT ;  /* 0x000000300000780c */ /* 0x040fe20003fa4270 */
[--C-:B------:R-:W-:Y:S01]  /*54c0*/  FFMA.FTZ R8, R7, UR60, -R14.reuse ;  /* 0x0000003c07087c23 */ /* 0x100fe2000801080e */
[----:B------:R-:W-:Y:S01]  /*54d0*/  FSEL R27, R27, -INF , P6 ;  /* 0xff8000001b1b7808 */ /* 0x000fe20003000000 */
[----:B------:R-:W1:Y:S01]  /*54e0*/  LDS R26, [R26+0x2c320] ;  /* 0x02c320001a1a7984 */ /* 0x000e620000000800 */
[----:B------:R-:W-:Y:S01]  /*54f0*/  ISETP.GT.AND P6, PT, R0, 0x31, PT ;  /* 0x000000310000780c */ /* 0x000fe20003fc4270 */
[----:B------:R-:W-:Y:S01]  /*5500*/  FFMA.FTZ R9, R25, UR60, -R14 ;  /* 0x0000003c19097c23 */ /* 0x000fe2000801080e */
[----:B------:R-:W-:Y:S01]  /*5510*/  FSEL R13, R36, -INF , P5 ;  /* 0xff800000240d7808 */ /* 0x000fe20002800000 */
[--C-:B--2---:R-:W-:Y:S01]  /*5520*/  FFMA.FTZ R21, R21, UR60, -R20.reuse ;  /* 0x0000003c15157c23 */ /* 0x104fe20008010814 */
[----:B------:R-:W-:Y:S01]  /*5530*/  FSEL R7, R28, -INF , P1 ;  /* 0xff8000001c077808 */ /* 0x000fe20000800000 */
[----:B------:R-:W-:Y:S01]  /*5540*/  FFMA.FTZ R22, R27, UR60, -R20 ;  /* 0x0000003c1b167c23 */ /* 0x000fe20008010814 */
        /* <DEDUP_REMOVED lines=10> */
[----:B------:R-:W-:Y:S01]  /*55f0*/  FSEL R31, R31, -INF , P2 ;  /* 0xff8000001f1f7808 */ /* 0x000fe20001000000 */
[----:B------:R-:W-:Y:S01]  /*5600*/  FFMA.FTZ R11, R33, UR60, -R14 ;  /* 0x0000003c210b7c23 */ /* 0x000fe2000801080e */
[----:B------:R-:W-:Y:S01]  /*5610*/  ISETP.GT.AND P2, PT, R0, 0x41, PT ;  /* 0x000000410000780c */ /* 0x000fe20003f44270 */
[----:B------:R-:W2:Y:S01]  /*5620*/  MUFU.EX2 R8, R8 ;  /* 0x0000000800087308 */ /* 0x000ea20000000800 */
[----:B------:R-:W-:Y:S01]  /*5630*/  FSEL R15, R40, -INF , P1 ;  /* 0xff800000280f7808 */ /* 0x000fe20000800000 */
[----:B------:R-:W-:Y:S01]  /*5640*/  FFMA.FTZ R28, R31, UR60, -R20 ;  /* 0x0000003c1f1c7c23 */ /* 0x000fe20008010814 */
[----:B------:R-:W-:-:S02]  /*5650*/  FSEL R41, R41, -INF , P2 ;  /* 0xff80000029297808 */ /* 0x000fc40001000000 */
[----:B------:R-:W-:Y:S01]  /*5660*/  FSEL R25, R34, -INF , P3 ;  /* 0xff80000022197808 */ /* 0x000fe20001800000 */
[--C-:B------:R-:W-:Y:S01]  /*5670*/  FFMA.FTZ R15, R15, UR60, -R14.reuse ;  /* 0x0000003c0f0f7c23 */ /* 0x100fe2000801080e */
[----:B------:R-:W-:Y:S01]  /*5680*/  FSEL R37, R35, -INF , P4 ;  /* 0xff80000023257808 */ /* 0x000fe20002000000 */
[----:B------:R-:W-:Y:S01]  /*5690*/  FFMA.FTZ R14, R41, UR60, -R14 ;  /* 0x0000003c290e7c23 */ /* 0x000fe2000801080e */
[----:B------:R-:W-:Y:S01]  /*56a0*/  FSEL R33, R38, -INF , P5 ;  /* 0xff80000026217808 */ /* 0x000fe20002800000 */
[--C-:B------:R-:W-:Y:S01]  /*56b0*/  FFMA.FTZ R36, R25, UR60, -R20.reuse ;  /* 0x0000003c19247c23 */ /* 0x100fe20008010814 */
[----:B------:R-:W-:Y:S01]  /*56c0*/  FSEL R39, R39, -INF , P6 ;  /* 0xff80000027277808 */ /* 0x000fe20003000000 */
[----:B------:R-:W-:Y:S01]  /*56d0*/  FFMA.FTZ R37, R37, UR60, -R20 ;  /* 0x0000003c25257c23 */ /* 0x000fe20008010814 */
[----:B------:R-:W-:Y:S01]  /*56e0*/  SHF.R.U32.HI R24, RZ, 0x4, R24 ;  /* 0x00000004ff187819 */ /* 0x000fe20000011618 */
[--C-:B------:R-:W-:Y:S01]  /*56f0*/  FFMA.FTZ R38, R33, UR60, -R20.reuse ;  /* 0x0000003c21267c23 */ /* 0x100fe20008010814 */
[----:B------:R-:W-:Y:S01]  /*5700*/  FSEL R35, R42, -INF , P1 ;  /* 0xff8000002a237808 */ /* 0x000fe20000800000 */
[----:B------:R-:W-:Y:S01]  /*5710*/  FFMA.FTZ R27, R39, UR60, -R20 ;  /* 0x0000003c271b7c23 */ /* 0x000fe20008010814 */
[----:B------:R-:W-:Y:S01]  /*5720*/  FSEL R43, R43, -INF , P2 ;  /* 0xff8000002b2b7808 */ /* 0x000fe20001000000 */
[----:B------:R-:W-:-:S02]  /*5730*/  WARPGROUP.DEPBAR.LE gsb0, 0x0 ;  /* 0x00008000000079c5 */ /* 0x000fc40000010000 */
[----:B------:R-:W-:Y:S01]  /*5740*/  LOP3.LUT R30, R24, 0x3fff, RZ, 0xc0, !PT ;  /* 0x00003fff181e7812 */ /* 0x000fe200078ec0ff */
[----:B------:R-:W4:Y:S01]  /*5750*/  MUFU.EX2 R9, R9 ;  /* 0x0000000900097308 */ /* 0x000f220000000800 */
[--C-:B------:R-:W-:Y:S01]  /*5760*/  FFMA.FTZ R25, R35, UR60, -R20.reuse ;  /* 0x0000003c23197c23 */ /* 0x100fe20008010814 */
[----:B------:R-:W-:Y:S01]  /*5770*/  FFMA.FTZ R24, R43, UR60, -R20 ;  /* 0x0000003c2b187c23 */ /* 0x000fe20008010814 */
[----:B------:R-:W-:Y:S01]  /*5780*/  LOP3.LUT R20, R30, 0x80000, RZ, 0xfc, !PT ;  /* 0x000800001e147812 */ /* 0x000fe200078efcff */
[--C-:B0-----:R-:W-:Y:S01]  /*5790*/  FADD.FTZ R35, R44, -R29.reuse ;  /* 0x8000001d2c237221 */ /* 0x101fe20000010000 */
[--C-:B------:R-:W-:Y:S01]  /*57a0*/  FADD.FTZ R30, R45, -R29.reuse ;  /* 0x8000001d2d1e7221 */ /* 0x100fe20000010000 */
[--C-:B-1----:R-:W-:Y:S01]  /*57b0*/  FADD.FTZ R47, R47, -R26.reuse ;  /* 0x8000001a2f2f7221 */ /* 0x102fe20000010000 */
[--C-:B------:R-:W-:Y:S01]  /*57c0*/  FADD.FTZ R49, R49, -R29.reuse ;  /* 0x8000001d31317221 */ /* 0x100fe20000010000 */
[----:B------:R-:W-:Y:S01]  /*57d0*/  MUFU.EX2 R21, R21 ;  /* 0x0000001500157308 */ /* 0x000fe20000000800 */
[----:B------:R-:W-:Y:S01]  /*57e0*/  FADD.FTZ R50, R50, -R26 ;  /* 0x8000001a32327221 */ /* 0x000fe20000010000 */
[--C-:B------:R-:W-:Y:S01]  /*57f0*/  FADD.FTZ R48, R48, -R29.reuse ;  /* 0x8000001d30307221 */ /* 0x100fe20000010000 */
[--C-:B------:R-:W-:Y:S01]  /*5800*/  FADD.FTZ R31, R52, -R29.reuse ;  /* 0x8000001d341f7221 */ /* 0x100fe20000010000 */
[--C-:B------:R-:W-:Y:S01]  /*5810*/  FADD.FTZ R32, R53, -R29.reuse ;  /* 0x8000001d35207221 */ /* 0x100fe20000010000 */
[--C-:B------:R-:W-:Y:S01]  /*5820*/  FADD.FTZ R33, R216, -R29.reuse ;  /* 0x8000001dd8217221 */ /* 0x100fe20000010000 */
[--C-:B------:R-:W-:Y:S01]  /*5830*/  FADD.FTZ R34, R217, -R29.reuse ;  /* 0x8000001dd9227221 */ /* 0x100fe20000010000 */
[--C-:B------:R-:W-:Y:S01]  /*5840*/  FADD.FTZ R220, R220, -R29.reuse ;  /* 0x8000001ddcdc7221 */ /* 0x100fe20000010000 */
[----:B------:R-:W0:Y:S01]  /*5850*/  MUFU.EX2 R22, R22 ;  /* 0x0000001600167308 */ /* 0x000e220000000800 */
[----:B--2---:R-:W-:Y:S01]  /*5860*/  FMUL.FTZ R35, R8, R35 ;  /* 0x0000002308237220 */ /* 0x004fe20000410000 */
[----:B------:R-:W-:Y:S01]  /*5870*/  FADD.FTZ R29, R221, -R29 ;  /* 0x8000001ddd1d7221 */ /* 0x000fe20000010000 */
[C---:B----4-:R-:W-:Y:S01]  /*5880*/  FMUL.FTZ R30, R9.reuse, R30 ;  /* 0x0000001e091e7220 */ /* 0x050fe20000410000 */
[----:B------:R-:W-:Y:S01]  /*5890*/  F2FP.F16.F32.PACK_AB R8, R9, R8 ;  /* 0x000000080908723e */ /* 0x000fe200000000ff */
[----:B------:R-:W-:-:S02]  /*58a0*/  VIADD R39, R20, 0x80 ;  /* 0x0000008014277836 */ /* 0x000fc40000000000 */
[--C-:B------:R-:W-:Y:S01]  /*58b0*/  FADD.FTZ R46, R46, -R26.reuse ;  /* 0x8000001a2e2e7221 */ /* 0x100fe20000010000 */
[----:B------:R-:W-:Y:S01]  /*58c0*/  VIADD R40, R20, 0x180 ;  /* 0x0000018014287836 */ /* 0x000fe20000000000 */
[----:B------:R-:W1:Y:S01]  /*58d0*/  MUFU.EX2 R7, R7 ;  /* 0x0000000700077308 */ /* 0x000e620000000800 */
[----:B------:R-:W-:Y:S01]  /*58e0*/  IMAD R216, R4, 0x2000, R5 ;  /* 0x0000200004d87824 */ /* 0x000fe200078e0205 */
[----:B------:R-:W-:Y:S01]  /*58f0*/  R2UR UR4, R39 ;  /* 0x00000000270472ca */ /* 0x000fe200000e0000 */
[----:B------:R-:W-:Y:S01]  /*5900*/  VIADD R39, R20, 0x100 ;  /* 0x0000010014277836 */ /* 0x000fe20000000000 */
[----:B------:R-:W-:Y:S01]  /*5910*/  R2UR UR6, R40 ;  /* 0x00000000280672ca */ /* 0x000fe200000e0000 */
[--C-:B------:R-:W-:Y:S01]  /*5920*/  FADD.FTZ R51, R51, -R26.reuse ;  /* 0x8000001a33337221 */ /* 0x100fe20000010000 */
[--C-:B------:R-:W-:Y:S01]  /*5930*/  FADD.FTZ R41, R54, -R26.reuse ;  /* 0x8000001a36297221 */ /* 0x100fe20000010000 */
[--C-:B------:R-:W-:Y:S01]  /*5940*/  FADD.FTZ R40, R55, -R26.reuse ;  /* 0x8000001a37287221 */ /* 0x100fe20000010000 */
[----:B------:R-:W2:Y:S01]  /*5950*/  MUFU.EX2 R10, R10 ;  /* 0x0000000a000a7308 */ /* 0x000ea20000000800 */
[C---:B0-----:R-:W-:Y:S01]  /*5960*/  F2FP.F16.F32.PACK_AB R9, R22.reuse, R21 ;  /* 0x000000151609723e */ /* 0x041fe200000000ff */
[----:B------:R-:W-:Y:S01]  /*5970*/  BAR.SYNC.DEFER_BLOCKING 0x9, 0x100 ;  /* 0x0244000000007b1d */ /* 0x000fe20000010000 */
[----:B------:R-:W-:Y:S01]  /*5980*/  FMUL.FTZ R42, R22, R47 ;  /* 0x0000002f162a7220 */ /* 0x000fe20000410000 */
[----:B------:R-:W-:Y:S01]  /*5990*/  R2UR UR5, R39 ;  /* 0x00000000270572ca */ /* 0x000fe200000e0000 */
[--C-:B------:R-:W-:Y:S01]  /*59a0*/  FADD.FTZ R39, R218, -R26.reuse ;  /* 0x8000001ada277221 */ /* 0x100fe20000010000 */
[--C-:B------:R-:W-:Y:S01]  /*59b0*/  FADD.FTZ R219, R219, -R26.reuse ;  /* 0x8000001adbdb7221 */ /* 0x100fe20000010000 */
[--C-:B------:R-:W-:Y:S01]  /*59c0*/  FADD.FTZ R222, R222, -R26.reuse ;  /* 0x8000001adede7221 */ /* 0x100fe20000010000 */
[----:B------:R-:W0:Y:S01]  /*59d0*/  MUFU.EX2 R23, R23 ;  /* 0x0000001700177308 */ /* 0x000e220000000800 */
[----:B-1----:R-:W-:Y:S01]  /*59e0*/  FMUL.FTZ R48, R7, R48 ;  /* 0x0000003007307220 */ /* 0x002fe20000410000 */
[----:B------:R-:W-:Y:S01]  /*59f0*/  FADD.FTZ R26, R223, -R26 ;  /* 0x8000001adf1a7221 */ /* 0x000fe20000010000 */
[----:B------:R-:W-:Y:S01]  /*5a00*/  FMUL.FTZ R21, R21, R46 ;  /* 0x0000002e15157220 */ /* 0x000fe20000410000 */
[----:B------:R-:W-:Y:S01]  /*5a10*/  F2FP.F16.F32.PACK_AB R30, R30, R35 ;  /* 0x000000231e1e723e */ /* 0x000fe200000000ff */
[C---:B------:R-:W-:Y:S01]  /*5a20*/  VIADD R5, R20.reuse, 0x200 ;  /* 0x0000020014057836 */ /* 0x040fe20000000000 */
[----:B------:R-:W-:Y:S01]  /*5a30*/  R2UR UR58, R20 ;  /* 0x00000000143a72ca */ /* 0x000fe200000e0000 */
[----:B------:R-:W-:Y:S01]  /*5a40*/  UMOV UR14, UR4 ;  /* 0x00000004000e7c82 */ /* 0x000fe20008000000 */
[----:B------:R-:W1:Y:S01]  /*5a50*/  MUFU.EX2 R6, R6 ;  /* 0x0000000600067308 */ /* 0x000e620000000800 */
[C---:B--2---:R-:W-:Y:S01]  /*5a60*/  FMUL.FTZ R49, R10.reuse, R49 ;  /* 0x000000310a317220 */ /* 0x044fe20000410000 */
[----:B------:R-:W-:Y:S01]  /*5a70*/  F2FP.F16.F32.PACK_AB R22, R10, R7 ;  /* 0x000000070a16723e */ /* 0x000fe200000000ff */
[----:B------:R-:W-:Y:S01]  /*5a80*/  UMOV UR10, UR5 ;  /* 0x00000005000a7c82 */ /* 0x000fe20008000000 */
[----:B------:R-:W-:Y:S01]  /*5a90*/  R2UR UR7, R5 ;  /* 0x00000000050772ca */ /* 0x000fe200000e0000 */
[----:B------:R-:W-:Y:S01]  /*5aa0*/  UMOV UR18, UR6 ;  /* 0x0000000600127c82 */ /* 0x000fe20008000000 */
[----:B------:R-:W-:-:S02]  /*5ab0*/  F2FP.F16.F32.PACK_AB R48, R49, R48 ;  /* 0x000000303130723e */ /* 0x000fc400000000ff */
[----:B------:R-:W2:Y:S01]  /*5ac0*/  MUFU.EX2 R12, R12 ;  /* 0x0000000c000c7308 */ /* 0x000ea20000000800 */
[----:B0-----:R-:W-:Y:S01]  /*5ad0*/  FMUL.FTZ R50, R23, R50 ;  /* 0x0000003217327220 */ /* 0x001fe20000410000 */
[----:B------:R0:W-:Y:S06]  /*5ae0*/  STSM.16.M88.2 [R2+0x2c500], R8 ;  /* 0x02c5000802007844 */ /* 0x0001ec0000000100 */
[----:B------:R-:W4:Y:S01]  /*5af0*/  MUFU.EX2 R28, R28 ;  /* 0x0000001c001c7308 */ /* 0x000f220000000800 */
[----:B-1----:R-:W-:Y:S01]  /*5b00*/  FMUL.FTZ R10, R6, R31 ;  /* 0x0000001f060a7220 */ /* 0x002fe20000410000 */
[----:B------:R-:W-:-:S02]  /*5b10*/  F2FP.F16.F32.PACK_AB R31, R42, R21 ;  /* 0x000000152a1f723e */ /* 0x000fc400000000ff */
[----:B0-----:R-:W-:-:S04]  /*5b20*/  SHF.R.U32.HI R8, RZ, 0x4, R216 ;  /* 0x00000004ff087819 */ /* 0x001fc800000116d8 */
[----:B------:R-:W0:Y:S01]  /*5b30*/  MUFU.EX2 R11, R11 ;  /* 0x0000000b000b7308 */ /* 0x000e220000000800 */
[----:B--2---:R-:W-:Y:S01]  /*5b40*/  FMUL.FTZ R33, R12, R33 ;  /* 0x000000210c217220 */ /* 0x004fe20000410000 */
[----:B------:R-:W-:-:S04]  /*5b50*/  LOP3.LUT R8, R8, 0x3fff, RZ, 0xc0, !PT ;  /* 0x00003fff08087812 */ /* 0x000fc800078ec0ff */
[C---:B------:R-:W-:Y:S01]  /*5b60*/  R2UR UR56, R8.reuse ;  /* 0x00000000083872ca */ /* 0x040fe200000e0000 */
[----:B------:R-:W-:Y:S01]  /*5b70*/  VIADD R5, R8, 0x80 ;  /* 0x0000008008057836 */ /* 0x000fe20000000000 */
[----:B------:R-:W1:Y:S01]  /*5b80*/  MUFU.EX2 R13, R13 ;  /* 0x0000000d000d7308 */ /* 0x000e620000000800 */
[C---:B----4-:R-:W-:Y:S01]  /*5b90*/  F2FP.F16.F32.PACK_AB R23, R28.reuse, R23 ;  /* 0x000000171c17723e */ /* 0x050fe200000000ff */
[----:B------:R-:W-:Y:S02]  /*5ba0*/  FMUL.FTZ R51, R28, R51 ;  /* 0x000000331c337220 */ /* 0x000fe40000410000 */
[----:B------:R-:W-:Y:S01]  /*5bb0*/  R2UR UR48, R5 ;  /* 0x00000000053072ca */ /* 0x000fe200000e0000 */
[C---:B------:R-:W-:Y:S01]  /*5bc0*/  VIADD R5, R20.reuse, 0x90 ;  /* 0x0000009014057836 */ /* 0x040fe20000000000 */
[----:B------:R-:W-:Y:S01]  /*5bd0*/  STSM.16.M88.2 [R2+0x2cd00], R22 ;  /* 0x02cd001602007844 */ /* 0x000fe20000000100 */
[----:B------:R-:W-:Y:S01]  /*5be0*/  F2FP.F16.F32.PACK_AB R49, R51, R50 ;  /* 0x000000323331723e */ /* 0x000fe200000000ff */
[----:B------:R-:W2:Y:S01]  /*5bf0*/  MUFU.EX2 R14, R14 ;  /* 0x0000000e000e7308 */ /* 0x000ea20000000800 */
[C---:B0-----:R-:W-:Y:S01]  /*5c00*/  F2FP.F16.F32.PACK_AB R6, R11.reuse, R6 ;  /* 0x000000060b06723e */ /* 0x041fe200000000ff */
[----:B------:R-:W-:Y:S01]  /*5c10*/  FMUL.FTZ R43, R11, R32 ;  /* 0x000000200b2b7220 */ /* 0x000fe20000410000 */
[----:B------:R-:W-:Y:S01]  /*5c20*/  UMOV UR12, UR56 ;  /* 0x00000038000c7c82 */ /* 0x000fe20008000000 */
[----:B------:R-:W-:Y:S01]  /*5c30*/  UMOV UR8, UR56 ;  /* 0x0000003800087c82 */ /* 0x000fe20008000000 */
[----:B------:R-:W-:Y:S01]  /*5c40*/  UMOV UR16, UR56 ;  /* 0x0000003800107c82 */ /* 0x000fe20008000000 */
[----:B------:R-:W-:Y:S01]  /*5c50*/  R2UR UR4, R5 ;  /* 0x00000000050472ca */ /* 0x000fe200000e0000 */
[----:B------:R-:W-:Y:S01]  /*5c60*/  VIADD R5, R20, 0x190 ;  /* 0x0000019014057836 */ /* 0x000fe20000000000 */
[----:B------:R-:W0:Y:S01]  /*5c70*/  MUFU.EX2 R36, R36 ;  /* 0x0000002400247308 */ /* 0x000e220000000800 */
[C---:B-1----:R-:W-:Y:S01]  /*5c80*/  FMUL.FTZ R34, R13.reuse, R34 ;  /* 0x000000220d227220 */ /* 0x042fe20000410000 */
[----:B------:R-:W-:Y:S01]  /*5c90*/  F2FP.F16.F32.PACK_AB R12, R13, R12 ;  /* 0x0000000c0d0c723e */ /* 0x000fe200000000ff */
[----:B------:R-:W-:Y:S01]  /*5ca0*/  UMOV UR52, UR48 ;  /* 0x0000003000347c82 */ /* 0x000fe20008000000 */
[----:B------:R-:W-:Y:S01]  /*5cb0*/  F2FP.F16.F32.PACK_AB R10, R43, R10 ;  /* 0x0000000a2b0a723e */ /* 0x000fe200000000ff */
[----:B------:R-:W-:Y:S01]  /*5cc0*/  UMOV UR44, UR48 ;  /* 0x00000030002c7c82 */ /* 0x000fe20008000000 */
[----:B------:R-:W-:-:S02]  /*5cd0*/  F2FP.F16.F32.PACK_AB R34, R34, R33 ;  /* 0x000000212222723e */ /* 0x000fc400000000ff */
[----:B------:R-:W1:Y:S01]  /*5ce0*/  MUFU.EX2 R37, R37 ;  /* 0x0000002500257308 */ /* 0x000e620000000800 */
[----:B--2---:R-:W-:Y:S01]  /*5cf0*/  FMUL.FTZ R29, R14, R29 ;  /* 0x0000001d0e1d7220 */ /* 0x004fe20000410000 */
[----:B------:R-:W-:Y:S01]  /*5d00*/  R2UR UR54, R5 ;  /* 0x00000000053672ca */ /* 0x000fe200000e0000 */
[----:B------:R-:W-:-:S05]  /*5d10*/  VIADD R5, R20, 0x210 ;  /* 0x0000021014057836 */ /* 0x000fca0000000000 */
[----:B------:R-:W2:Y:S01]  /*5d20*/  MUFU.EX2 R15, R15 ;  /* 0x0000000f000f7308 */ /* 0x000ea20000000800 */
[----:B0-----:R-:W-:Y:S01]  /*5d30*/  FMUL.FTZ R41, R36, R41 ;  /* 0x0000002924297220 */ /* 0x001fe20000410000 */
[----:B------:R-:W-:Y:S01]  /*5d40*/  R2UR UR46, R5 ;  /* 0x00000000052e72ca */ /* 0x000fe200000e0000 */
[----:B------:R-:W-:-:S05]  /*5d50*/  VIADD R5, R8, 0x100 ;  /* 0x0000010008057836 */ /* 0x000fca0000000000 */
[----:B------:R-:W0:Y:S01]  /*5d60*/  MUFU.EX2 R38, R38 ;  /* 0x0000002600267308 */ /* 0x000e220000000800 */
[C---:B-1----:R-:W-:Y:S01]  /*5d70*/  F2FP.F16.F32.PACK_AB R7, R37.reuse, R36 ;  /* 0x000000242507723e */ /* 0x042fe200000000ff */
[----:B------:R-:W-:Y:S01]  /*5d80*/  FMUL.FTZ R40, R37, R40 ;  /* 0x0000002825287220 */ /* 0x000fe20000410000 */
[----:B------:R-:W-:Y:S01]  /*5d90*/  R2UR UR28, R5 ;  /* 0x00000000051c72ca */ /* 0x000fe200000e0000 */
[----:B------:R-:W-:Y:S02]  /*5da0*/  VIADD R5, R20, 0xa0 ;  /* 0x000000a014057836 */ /* 0x000fe40000000000 */
[----:B------:R1:W-:Y:S01]  /*5db0*/  STSM.16.M88.2 [R2+0x2d500], R6 ;  /* 0x02d5000602007844 */ /* 0x0003e20000000100 */
[----:B------:R-:W-:Y:S01]  /*5dc0*/  F2FP.F16.F32.PACK_AB R11, R40, R41 ;  /* 0x00000029280b723e */ /* 0x000fe200000000ff */
[----:B------:R-:W4:Y:S01]  /*5dd0*/  MUFU.EX2 R27, R27 ;  /* 0x0000001b001b7308 */ /* 0x000f220000000800 */
[----:B--2---:R-:W-:Y:S01]  /*5de0*/  FMUL.FTZ R220, R15, R220 ;  /* 0x000000dc0fdc7220 */ /* 0x004fe20000410000 */
[----:B------:R-:W-:-:S02]  /*5df0*/  F2FP.F16.F32.PACK_AB R14, R14, R15 ;  /* 0x0000000f0e0e723e */ /* 0x000fc400000000ff */
[----:B------:R-:W-:Y:S01]  /*5e00*/  R2UR UR42, R5 ;  /* 0x00000000052a72ca */ /* 0x000fe200000e0000 */
[----:B------:R-:W-:Y:S01]  /*5e10*/  VIADD R5, R20, 0x1a0 ;  /* 0x000001a014057836 */ /* 0x000fe20000000000 */
[----:B------:R-:W-:Y:S02]  /*5e20*/  F2FP.F16.F32.PACK_AB R220, R29, R220 ;  /* 0x000000dc1ddc723e */ /* 0x000fe400000000ff */
[----:B------:R-:W2:Y:S01]  /*5e30*/  MUFU.EX2 R25, R25 ;  /* 0x0000001900197308 */ /* 0x000ea20000000800 */
[----:B0-----:R-:W-:Y:S01]  /*5e40*/  FMUL.FTZ R39, R38, R39 ;  /* 0x0000002726277220 */ /* 0x001fe20000410000 */
[C---:B-1----:R-:W-:Y:S01]  /*5e50*/  VIADD R6, R20.reuse, 0x10 ;  /* 0x0000001014067836 */ /* 0x042fe20000000000 */
[----:B------:R-:W-:Y:S01]  /*5e60*/  R2UR UR34, R5 ;  /* 0x00000000052272ca */ /* 0x000fe200000e0000 */
[----:B------:R-:W-:Y:S01]  /*5e70*/  VIADD R5, R20, 0x220 ;  /* 0x0000022014057836 */ /* 0x000fe20000000000 */
[----:B------:R-:W-:Y:S01]  /*5e80*/  UMOV UR40, UR28 ;  /* 0x0000001c00287c82 */ /* 0x000fe20008000000 */
[----:B------:R-:W-:Y:S01]  /*5e90*/  UMOV UR36, UR28 ;  /* 0x0000001c00247c82 */ /* 0x000fe20008000000 */
[----:B------:R-:W-:Y:S01]  /*5ea0*/  R2UR UR50, R6 ;  /* 0x00000000063272ca */ /* 0x000fe200000e0000 */
[----:B------:R-:W0:Y:S01]  /*5eb0*/  MUFU.EX2 R24, R24 ;  /* 0x0000001800187308 */ /* 0x000e220000000800 */
[C---:B----4-:R-:W-:Y:S01]  /*5ec0*/  F2FP.F16.F32.PACK_AB R13, R27.reuse, R38 ;  /* 0x000000261b0d723e */ /* 0x050fe200000000ff */
[----:B------:R-:W-:Y:S01]  /*5ed0*/  FMUL.FTZ R28, R27, R219 ;  /* 0x000000db1b1c7220 */ /* 0x000fe20000410000 */
[----:B------:R-:W-:Y:S01]  /*5ee0*/  VIADD R6, R20, 0x110 ;  /* 0x0000011014067836 */ /* 0x000fe20000000000 */
[----:B------:R-:W-:Y:S01]  /*5ef0*/  R2UR UR26, R5 ;  /* 0x00000000051a72ca */ /* 0x000fe200000e0000 */
[----:B------:R-:W-:Y:S01]  /*5f00*/  UMOV UR32, UR28 ;  /* 0x0000001c00207c82 */ /* 0x000fe20008000000 */
[----:B------:R-:W-:Y:S01]  /*5f10*/  STSM.16.M88.2 [R2+0x2dd00], R12 ;  /* 0x02dd000c02007844 */ /* 0x000fe20000000100 */
[----:B------:R-:W-:Y:S01]  /*5f20*/  F2FP.F16.F32.PACK_AB R35, R28, R39 ;  /* 0x000000271c23723e */ /* 0x000fe200000000ff */
[----:B------:R-:W-:Y:S01]  /*5f30*/  UMOV UR24, UR28 ;  /* 0x0000001c00187c82 */ /* 0x000fe20008000000 */
[----:B--2---:R-:W-:Y:S01]  /*5f40*/  FMUL.FTZ R222, R25, R222 ;  /* 0x000000de19de7220 */ /* 0x004fe20000410000 */
[----:B------:R-:W-:Y:S01]  /*5f50*/  R2UR UR5, R6 ;  /* 0x00000000060572ca */ /* 0x000fe200000e0000 */
[----:B------:R-:W-:-:S02]  /*5f60*/  VIADD R6, R20, 0x20 ;  /* 0x0000002014067836 */ /* 0x000fc40000000000 */
[----:B------:R-:W-:Y:S02]  /*5f70*/  IMAD R5, R4, 0x2800, R18 ;  /* 0x0000280004057824 */ /* 0x000fe400078e0212 */
[----:B------:R-:W-:Y:S01]  /*5f80*/  VIADD R7, R8, 0x180 ;  /* 0x0000018008077836 */ /* 0x000fe20000000000 */
[----:B------:R-:W-:Y:S01]  /*5f90*/  R2UR UR30, R6 ;  /* 0x00000000061e72ca */ /* 0x000fe200000e0000 */
[C---:B0-----:R-:W-:Y:S01]  /*5fa0*/  FMUL.FTZ R9, R24.reuse, R26 ;  /* 0x0000001a18097220 */ /* 0x041fe20000410000 */
[----:B------:R-:W-:Y:S01]  /*5fb0*/  F2FP.F16.F32.PACK_AB R15, R24, R25 ;  /* 0x00000019180f723e */ /* 0x000fe200000000ff */
[----:B------:R-:W-:Y:S01]  /*5fc0*/  VIADD R6, R20, 0x120 ;  /* 0x0000012014067836 */ /* 0x000fe20000000000 */
[----:B------:R-:W-:Y:S02]  /*5fd0*/  SHF.R.U32.HI R5, RZ, 0x4, R5 ;  /* 0x00000004ff057819 */ /* 0x000fe40000011605 */
[----:B------:R-:W-:Y:S01]  /*5fe0*/  F2FP.F16.F32.PACK_AB R221, R9, R222 ;  /* 0x000000de09dd723e */ /* 0x000fe200000000ff */
[----:B------:R-:W-:Y:S01]  /*5ff0*/  STSM.16.M88.2 [R2+0x2e500], R14 ;  /* 0x02e5000e02007844 */ /* 0x000fe20000000100 */
[----:B------:R-:W-:Y:S01]  /*6000*/  R2UR UR38, R6 ;  /* 0x00000000062672ca */ /* 0x000fe200000e0000 */
[----:B------:R-:W-:Y:S01]  /*6010*/  VIADD R6, R18, 0x2ed00 ;  /* 0x0002ed0012067836 */ /* 0x000fe20000000000 */
[----:B------:R-:W-:Y:S01]  /*6020*/  LOP3.LUT R5, R5, 0x3fff, RZ, 0xc0, !PT ;  /* 0x00003fff05057812 */ /* 0x000fe200078ec0ff */
[----:B------:R0:W-:Y:S06]  /*6030*/  MEMBAR.ALL.CTA ;  /* 0x0000000000007992 */ /* 0x0001ec0000008000 */
[----:B0-----:R-:W0:Y:S01]  /*6040*/  FENCE.VIEW.ASYNC.S ;  /* 0x00000000000073c6 */ /* 0x001e220000000000 */
[----:B------:R-:W-:-:S02]  /*6050*/  MOV R9, UR31 ;  /* 0x0000001f00097c02 */ /* 0x000fc40008000f00 */
[----:B------:R-:W-:Y:S02]  /*6060*/  SHF.R.U32.HI R6, RZ, 0x4, R6 ;  /* 0x00000004ff067819 */ /* 0x000fe40000011606 */
[----:B------:R-:W-:Y:S02]  /*6070*/  MOV R23, UR30 ;  /* 0x0000001e00177c02 */ /* 0x000fe40008000f00 */
[----:B------:R-:W-:-:S04]  /*6080*/  LOP3.LUT R22, R6, 0x3fff, RZ, 0xc0, !PT ;  /* 0x00003fff06167812 */ /* 0x000fc800078ec0ff */
[----:B------:R-:W-:Y:S01]  /*6090*/  LOP3.LUT R6, R22, 0x400000, RZ, 0xfc, !PT ;  /* 0x0040000016067812 */ /* 0x000fe200078efcff */
[----:B0-----:R-:W-:Y:S06]  /*60a0*/  BAR.SYNC.DEFER_BLOCKING 0x9, 0x100 ;  /* 0x0244000000007b1d */ /* 0x001fec0000010000 */
[----:B------:R-:W-:Y:S04]  /*60b0*/  STSM.16.M88.2 [R2+0x2ed00], R30 ;  /* 0x02ed001e02007844 */ /* 0x000fe80000000100 */
[----:B------:R-:W-:Y:S04]  /*60c0*/  STSM.16.M88.2 [R2+0x2f500], R48 ;  /* 0x02f5003002007844 */ /* 0x000fe80000000100 */
[----:B------:R0:W-:Y:S04]  /*60d0*/  STSM.16.M88.2 [R2+0x2fd00], R10 ;  /* 0x02fd000a02007844 */ /* 0x0001e80000000100 */
[----:B------:R1:W-:Y:S04]  /*60e0*/  STSM.16.M88.2 [R2+0x30500], R34 ;  /* 0x0305002202007844 */ /* 0x0003e80000000100 */
[----:B------:R-:W-:Y:S01]  /*60f0*/  STSM.16.M88.2 [R2+0x30d00], R220 ;  /* 0x030d00dc02007844 */ /* 0x000fe20000000100 */
[----:B------:R-:W-:Y:S01]  /*6100*/  WARPGROUP.ARRIVE ;  /* 0x00000000000079c5 */ /* 0x000fe20000000000 */
[----:B0-----:R-:W-:-:S02]  /*6110*/  VIADD R10, R20, 0x30 ;  /* 0x00000030140a7836 */ /* 0x001fc40000000000 */
[----:B------:R-:W-:-:S03]  /*6120*/  VIADD R11, R20, 0xb0 ;  /* 0x000000b0140b7836 */ /* 0x000fc60000000000 */
[----:B------:R-:W-:Y:S04]  /*6130*/  HGMMA.64x16x16.F32 R136, gdesc[UR56].tnspA.tnspB, R136 ;  /* 0x60200000388879f0 */ /* 0x000fe80008700888 */
[----:B------:R-:W-:Y:S01]  /*6140*/  HGMMA.64x16x16.F32 R152, gdesc[UR12].tnspA.tnspB, R152 ;  /* 0x602000000c9879f0 */ /* 0x000fe20008700898 */
[----:B------:R-:W-:Y:S01]  /*6150*/  R2UR UR22, R11 ;  /* 0x000000000b1672ca */ /* 0x000fe200000e0000 */
[----:B------:R-:W-:Y:S01]  /*6160*/  UMOV UR12, UR14 ;  /* 0x0000000e000c7c82 */ /* 0x000fe20008000000 */
[----:B------:R-:W-:Y:S01]  /*6170*/  UMOV UR13, UR15 ;  /* 0x0000000f000d7c82 */ /* 0x000fe20008000000 */
[----:B------:R-:W-:Y:S01]  /*6180*/  HGMMA.64x16x16.F32 R168, gdesc[UR8].tnspA.tnspB, R168 ;  /* 0x6020000008a879f0 */ /* 0x000fe200087008a8 */
[----:B------:R-:W-:Y:S01]  /*6190*/  UMOV UR8, UR18 ;  /* 0x0000001200087c82 */ /* 0x000fe20008000000 */
[----:B------:R-:W-:Y:S01]  /*61a0*/  UMOV UR9, UR19 ;  /* 0x0000001300097c82 */ /* 0x000fe20008000000 */
[----:B------:R-:W-:Y:S01]  /*61b0*/  UMOV UR15, 0x40 ;  /* 0x00000040000f7882 */ /* 0x000fe20000000000 */
[----:B------:R-:W-:Y:S01]  /*61c0*/  HGMMA.64x16x16.F32 R184, gdesc[UR16].tnspA.tnspB, R184 ;  /* 0x6020000010b879f0 */ /* 0x000fe200087008b8 */
[----:B------:R-:W-:Y:S01]  /*61d0*/  UMOV UR16, UR56 ;  /* 0x0000003800107c82 */ /* 0x000fe20008000000 */
[----:B------:R-:W-:Y:S01]  /*61e0*/  UMOV UR17, UR57 ;  /* 0x0000003900117c82 */ /* 0x000fe20008000000 */
[----:B------:R-:W-:Y:S01]  /*61f0*/  UMOV UR18, UR7 ;  /* 0x0000000700127c82 */ /* 0x000fe20008000000 */
[----:B------:R-:W-:Y:S01]  /*6200*/  UMOV UR19, 0x40 ;  /* 0x0000004000137882 */ /* 0x000fe20000000000 */
[----:B------:R-:W-:Y:S01]  /*6210*/  UMOV UR6, UR18 ;  /* 0x0000001200067c82 */ /* 0x000fe20008000000 */
[----:B------:R-:W-:Y:S01]  /*6220*/  HGMMA.64x16x16.F32 R200, gdesc[UR16].tnspA.tnspB, R200 ;  /* 0x6020000010c879f0 */ /* 0x000fe200087008c8 */
[----:B------:R-:W-:Y:S01]  /*6230*/  UMOV UR7, UR19 ;  /* 0x0000001300077c82 */ /* 0x000fe20008000000 */
[----:B------:R-:W-:Y:S01]  /*6240*/  UMOV UR16, UR48 ;  /* 0x0000003000107c82 */ /* 0x000fe20008000000 */
[----:B------:R-:W-:Y:S01]  /*6250*/  UMOV UR17, UR49 ;  /* 0x0000003100117c82 */ /* 0x000fe20008000000 */
[----:B------:R-:W-:Y:S01]  /*6260*/  UMOV UR18, UR4 ;  /* 0x0000000400127c82 */ /* 0x000fe20008000000 */
[----:B------:R-:W-:Y:S01]  /*6270*/  UMOV UR19, 0x40 ;  /* 0x0000004000137882 */ /* 0x000fe20000000000 */
[----:B------:R-:W-:Y:S01]  /*6280*/  UMOV UR56, UR18 ;  /* 0x0000001200387c82 */ /* 0x000fe20008000000 */
[----:B------:R-:W-:Y:S01]  /*6290*/  UMOV UR57, UR19 ;  /* 0x0000001300397c82 */ /* 0x000fe20008000000 */
[----:B------:R-:W-:Y:S04]  /*62a0*/  HGMMA.64x16x16.F32 R136, gdesc[UR48].tnspA.tnspB, R136 ;  /* 0x60200000308879f0 */ /* 0x000fe80008700888 */
        /* <DEDUP_REMOVED lines=13> */
[----:B------:R-:W-:Y:S01]  /*6380*/  R2UR UR5, R5 ;  /* 0x00000000050572ca */ /* 0x000fe200000e0000 */
[----:B------:R-:W-:Y:S01]  /*6390*/  HGMMA.64x16x16.F32 R200, gdesc[UR44].tnspA.tnspB, R200 ;  /* 0x602000002cc879f0 */ /* 0x000fe200087008c8 */
[----:B------:R-:W-:Y:S01]  /*63a0*/  R2UR UR4, R6 ;  /* 0x00000000060472ca */ /* 0x000fe200000e0000 */
[----:B------:R-:W-:Y:S01]  /*63b0*/  UMOV UR44, UR12 ;  /* 0x0000000c002c7c82 */ /* 0x000fe20008000000 */
[----:B------:R-:W-:Y:S01]  /*63c0*/  UMOV UR45, UR13 ;  /* 0x0000000d002d7c82 */ /* 0x000fe20008000000 */
[----:B------:R-:W-:Y:S01]  /*63d0*/  UMOV UR49, UR7 ;  /* 0x0000000700317c82 */ /* 0x000fe20008000000 */
[----:B------:R-:W-:Y:S01]  /*63e0*/  UMOV UR7, 0x40 ;  /* 0x0000004000077882 */ /* 0x000fe20000000000 */
[----:B------:R-:W-:Y:S06]  /*63f0*/  HGMMA.64x16x16.F32 R136, gdesc[UR28].tnspA.tnspB, R136 ;  /* 0x602000001c8879f0 */ /* 0x000fec0008700888 */
[----:B------:R-:W-:-:S02]  /*6400*/  UMOV UR28, UR5 ;  /* 0x00000005001c7c82 */ /* 0x000fc40008000000 */
[----:B------:R-:W-:Y:S01]  /*6410*/  UMOV UR30, UR4 ;  /* 0x00000004001e7c82 */ /* 0x000fe20008000000 */
[----:B------:R-:W-:Y:S01]  /*6420*/  UMOV UR29, 0x40000040 ;  /* 0x40000040001d7882 */ /* 0x000fe20000000000 */
[----:B------:R-:W-:Y:S01]  /*6430*/  HGMMA.64x16x16.F32 R152, gdesc[UR40].tnspA.tnspB, R152 ;  /* 0x60200000289879f0 */ /* 0x000fe20008700898 */
[----:B------:R-:W-:Y:S01]  /*6440*/  UMOV UR40, UR8 ;  /* 0x0000000800287c82 */ /* 0x000fe20008000000 */
[----:B------:R-:W-:Y:S01]  /*6450*/  R2UR UR8, R7 ;  /* 0x00000000070872ca */ /* 0x000fe200000e0000 */
[----:B------:R-:W-:Y:S01]  /*6460*/  VIADD R7, R20, 0x130 ;  /* 0x0000013014077836 */ /* 0x000fe20000000000 */
[----:B------:R-:W-:Y:S01]  /*6470*/  UMOV UR41, UR9 ;  /* 0x0000000900297c82 */ /* 0x000fe20008000000 */
[----:B------:R-:W-:Y:S01]  /*6480*/  UMOV UR9, 0x40000040 ;  /* 0x4000004000097882 */ /* 0x000fe20000000000 */
[----:B------:R-:W-:Y:S01]  /*6490*/  HGMMA.64x16x16.F32 R168, gdesc[UR36].tnspA.tnspB, R168 ;  /* 0x6020000024a879f0 */ /* 0x000fe200087008a8 */
[----:B------:R-:W-:Y:S01]  /*64a0*/  UMOV UR36, UR10 ;  /* 0x0000000a00247c82 */ /* 0x000fe20008000000 */
[----:B------:R-:W-:Y:S01]  /*64b0*/  R2UR UR10, R10 ;  /* 0x000000000a0a72ca */ /* 0x000fe200000e0000 */
[C---:B------:R-:W-:Y:S01]  /*64c0*/  VIADD R10, R20.reuse, 0x1b0 ;  /* 0x000001b0140a7836 */ /* 0x040fe20000000000 */
[----:B------:R-:W-:Y:S01]  /*64d0*/  HGMMA.64x16x16.F32 R184, gdesc[UR32].tnspA.tnspB, R184 ;  /* 0x6020000020b879f0 */ /* 0x000fe200087008b8 */
[----:B------:R-:W-:Y:S01]  /*64e0*/  VIADD R20, R20, 0x230 ;  /* 0x0000023014147836 */ /* 0x000fe20000000000 */
[----:B------:R-:W-:Y:S01]  /*64f0*/  R2UR UR18, R7 ;  /* 0x00000000071272ca */ /* 0x000fe200000e0000 */
[----:B------:R-:W-:Y:S01]  /*6500*/  UMOV UR37, UR11 ;  /* 0x0000000b00257c82 */ /* 0x000fe20008000000 */
[----:B------:R-:W-:Y:S01]  /*6510*/  HGMMA.64x16x16.F32 R200, gdesc[UR24].tnspA.tnspB, R200 ;  /* 0x6020000018c879f0 */ /* 0x000fe200087008c8 */
[----:B------:R-:W-:Y:S01]  /*6520*/  R2UR UR14, R10 ;  /* 0x000000000a0e72ca */ /* 0x000fe200000e0000 */
[----:B------:R-:W-:Y:S01]  /*6530*/  UMOV UR11, 0x40 ;  /* 0x00000040000b7882 */ /* 0x000fe20000000000 */
[----:B------:R-:W-:Y:S01]  /*6540*/  R2UR UR6, R20 ;  /* 0x00000000140672ca */ /* 0x000fe200000e0000 */
        /* <DEDUP_REMOVED lines=9> */
[----:B------:R-:W-:Y:S01]  /*65e0*/  VIADD R7, R5, 0x80 ;  /* 0x0000008005077836 */ /* 0x000fe20000000000 */
[----:B------:R-:W-:Y:S01]  /*65f0*/  UMOV UR32, UR44 ;  /* 0x0000002c00207c82 */ /* 0x000fe20008000000 */
[----:B------:R-:W-:Y:S01]  /*6600*/  VIADD R10, R6, 0x80 ;  /* 0x00000080060a7836 */ /* 0x000fe20000000000 */
[----:B------:R-:W-:Y:S01]  /*6610*/  UMOV UR44, UR56 ;  /* 0x00000038002c7c82 */ /* 0x000fe20008000000 */
[----:B------:R-:W-:Y:S01]  /*6620*/  IMAD.U32 R20, RZ, RZ, UR30 ;  /* 0x0000001eff147e24 */ /* 0x000fe2000f8e00ff */
[----:B------:R-:W-:Y:S01]  /*6630*/  UMOV UR33, UR45 ;  /* 0x0000002d00217c82 */ /* 0x000fe20008000000 */
[----:B------:R-:W-:Y:S01]  /*6640*/  IMAD.U32 R21, RZ, RZ, UR31 ;  /* 0x0000001fff157e24 */ /* 0x000fe2000f8e00ff */
[----:B------:R-:W-:Y:S01]  /*6650*/  UMOV UR45, UR57 ;  /* 0x00000039002d7c82 */ /* 0x000fe20008000000 */
[----:B------:R-:W-:Y:S01]  /*6660*/  UMOV UR57, 0x40000040 ;  /* 0x4000004000397882 */ /* 0x000fe20000000000 */
[----:B------:R-:W-:Y:S01]  /*6670*/  HGMMA.64x16x16.F32 R136, gdesc[UR8].tnspA.tnspB, R136 ;  /* 0x60200000088879f0 */ /* 0x000fe20008700888 */
[----:B------:R-:W-:-:S03]  /*6680*/  UMOV UR9, 0x40000040 ;  /* 0x4000004000097882 */ /* 0x000fc60000000000 */
[----:B------:R-:W-:Y:S01]  /*6690*/  HGMMA.64x16x16.F32 R152, gdesc[UR20].tnspA.tnspB, R152 ;  /* 0x60200000149879f0 */ /* 0x000fe20008700898 */
[----:B------:R-:W-:-:S03]  /*66a0*/  UMOV UR21, UR9 ;  /* 0x0000000900157c82 */ /* 0x000fc60008000000 */
[----:B------:R-:W-:Y:S01]  /*66b0*/  HGMMA.64x16x16.F32 R168, gdesc[UR16].tnspA.tnspB, R168 ;  /* 0x6020000010a879f0 */ /* 0x000fe200087008a8 */
[----:B------:R-:W-:Y:S01]  /*66c0*/  VIADD R216, R216, 0xffff0000 ;  /* 0xffff0000d8d87836 */ /* 0x000fe20000000000 */
[----:B------:R-:W-:Y:S02]  /*66d0*/  UMOV UR17, UR9 ;  /* 0x0000000900117c82 */ /* 0x000fe40008000000 */
[----:B------:R-:W-:Y:S01]  /*66e0*/  HGMMA.64x16x16.F32 R184, gdesc[UR12].tnspA.tnspB, R184 ;  /* 0x602000000cb879f0 */ /* 0x000fe200087008b8 */
[----:B------:R-:W-:-:S03]  /*66f0*/  UMOV UR13, UR9 ;  /* 0x00000009000d7c82 */ /* 0x000fc60008000000 */
[----:B------:R-:W-:Y:S01]  /*6700*/  HGMMA.64x16x16.F32 R200, gdesc[UR4].tnspA.tnspB, R200, gsb0 ;  /* 0x6020000004c879f0 */ /* 0x000fe200080008c8 */
[----:B------:R0:W-:Y:S06]  /*6710*/  MEMBAR.ALL.CTA ;  /* 0x0000000000007992 */ /* 0x0001ec0000008000 */
[----:B0-----:R-:W0:Y:S01]  /*6720*/  FENCE.VIEW.ASYNC.S ;  /* 0x00000000000073c6 */ /* 0x001e220000000000 */
[----:B------:R-:W-:Y:S01]  /*6730*/  R2UR UR4, R7 ;  /* 0x00000000070472ca */ /* 0x000fe200000e0000 */
[----:B------:R-:W-:Y:S01]  /*6740*/  VIADD R7, R5, 0x100 ;  /* 0x0000010005077836 */ /* 0x000fe20000000000 */
[----:B------:R-:W-:Y:S01]  /*6750*/  R2UR UR5, R10 ;  /* 0x000000000a0572ca */ /* 0x000fe200000e0000 */
[----:B------:R-:W-:Y:S01]  /*6760*/  VIADD R10, R6, 0x100 ;  /* 0x00000100060a7836 */ /* 0x000fe20000000000 */
[----:B0-----:R-:W-:Y:S06]  /*6770*/  BAR.SYNC.DEFER_BLOCKING 0x9, 0x100 ;  /* 0x0244000000007b1d */ /* 0x001fec0000010000 */
[----:B-1----:R-:W-:-:S06]  /*6780*/  WARPGROUP.ARRIVE ;  /* 0x00000000000079c5 */ /* 0x002fcc0000000000 */
[----:B------:R-:W-:Y:S01]  /*6790*/  HGMMA.64x64x16.F32 R24, gdesc[UR28].tnspA, RZ, !UPT ;  /* 0x20e000001c1879f0 */ /* 0x000fe2000c7008ff */
[----:B------:R-:W-:Y:S01]  /*67a0*/  UMOV UR28, UR4 ;  /* 0x00000004001c7c82 */ /* 0x000fe20008000000 */
[----:B------:R-:W-:Y:S01]  /*67b0*/  UMOV UR29, 0x40000040 ;  /* 0x40000040001d7882 */ /* 0x000fe20000000000 */
[----:B------:R-:W-:Y:S01]  /*67c0*/  UMOV UR30, UR5 ;  /* 0x00000005001e7c82 */ /* 0x000fe20008000000 */
[----:B------:R-:W-:Y:S01]  /*67d0*/  UMOV UR31, 0x8 ;  /* 0x00000008001f7882 */ /* 0x000fe20000000000 */
[----:B------:R-:W-:Y:S01]  /*67e0*/  R2UR UR4, R7 ;  /* 0x00000000070472ca */ /* 0x000fe200000e0000 */
[----:B------:R-:W-:Y:S01]  /*67f0*/  IMAD.U32 R14, RZ, RZ, UR30 ;  /* 0x0000001eff0e7e24 */ /* 0x000fe2000f8e00ff */
[----:B------:R-:W-:Y:S01]  /*6800*/  R2UR UR5, R10 ;  /* 0x000000000a0572ca */ /* 0x000fe200000e0000 */
[----:B------:R-:W-:Y:S02]  /*6810*/  IMAD.U32 R15, RZ, RZ, UR31 ;  /* 0x0000001fff0f7e24 */ /* 0x000fe4000f8e00ff */
[----:B------:R-:W-:-:S02]  /*6820*/  VIADD R7, R5, 0x180 ;  /* 0x0000018005077836 */ /* 0x000fc40000000000 */
[C---:B------:R-:W-:Y:S02]  /*6830*/  VIADD R10, R6.reuse, 0x180 ;  /* 0x00000180060a7836 */ /* 0x040fe40000000000 */
[----:B------:R-:W-:Y:S01]  /*6840*/  VIADD R6, R6, 0x200 ;  /* 0x0000020006067836 */ /* 0x000fe20000000000 */
[----:B------:R-:W-:Y:S03]  /*6850*/  HGMMA.64x64x16.F32 R24, gdesc[UR28].tnspA, R24 ;  /* 0x20e000001c1879f0 */ /* 0x000fe60008700818 */
[----:B------:R-:W-:Y:S01]  /*6860*/  UMOV UR28, UR4 ;  /* 0x00000004001c7c82 */ /* 0x000fe20008000000 */
[----:B------:R-:W-:Y:S01]  /*6870*/  UMOV UR29, 0x40000040 ;  /* 0x40000040001d7882 */ /* 0x000fe20000000000 */
[----:B------:R-:W-:Y:S01]  /*6880*/  UMOV UR30, UR5 ;  /* 0x00000005001e7c82 */ /* 0x000fe20008000000 */
[----:B------:R-:W-:Y:S01]  /*6890*/  UMOV UR31, 0x8 ;  /* 0x00000008001f7882 */ /* 0x000fe20000000000 */
[----:B------:R-:W-:Y:S01]  /*68a0*/  R2UR UR4, R7 ;  /* 0x00000000070472ca */ /* 0x000fe200000e0000 */
[----:B------:R-:W-:Y:S01]  /*68b0*/  IMAD.U32 R12, RZ, RZ, UR30 ;  /* 0x0000001eff0c7e24 */ /* 0x000fe2000f8e00ff */
[----:B------:R-:W-:Y:S01]  /*68c0*/  R2UR UR5, R10 ;  /* 0x000000000a0572ca */ /* 0x000fe200000e0000 */
[----:B------:R-:W-:-:S02]  /*68d0*/  IMAD.U32 R13, RZ, RZ, UR31 ;  /* 0x0000001fff0d7e24 */ /* 0x000fc4000f8e00ff */
[----:B------:R-:W-:Y:S01]  /*68e0*/  VIADD R7, R5, 0x200 ;  /* 0x0000020005077836 */ /* 0x000fe20000000000 */
[----:B------:R-:W-:Y:S07]  /*68f0*/  HGMMA.64x64x16.F32 R24, gdesc[UR28].tnspA, R24 ;  /* 0x20e000001c1879f0 */ /* 0x000fee0008700818 */
[----:B------:R-:W-:Y:S01]  /*6900*/  UMOV UR28, UR4 ;  /* 0x00000004001c7c82 */ /* 0x000fe20008000000 */
[----:B------:R-:W-:Y:S01]  /*6910*/  UMOV UR29, 0x40000040 ;  /* 0x40000040001d7882 */ /* 0x000fe20000000000 */
[----:B------:R-:W-:Y:S01]  /*6920*/  UMOV UR30, UR5 ;  /* 0x00000005001e7c82 */ /* 0x000fe20008000000 */
[----:B------:R-:W-:Y:S01]  /*6930*/  UMOV UR31, 0x8 ;  /* 0x00000008001f7882 */ /* 0x000fe20000000000 */
[----:B------:R-:W-:Y:S01]  /*6940*/  R2UR UR4, R7 ;  /* 0x00000000070472ca */ /* 0x000fe200000e0000 */
[----:B------:R-:W-:Y:S01]  /*6950*/  VIADD R7, R8, 0x400 ;  /* 0x0000040008077836 */ /* 0x000fe20000000000 */
[----:B------:R-:W-:Y:S01]  /*6960*/  R2UR UR5, R6 ;  /* 0x00000000060572ca */ /* 0x000fe200000e0000 */
[----:B------:R-:W-:-:S02]  /*6970*/  IMAD.U32 R10, RZ, RZ, UR30 ;  /* 0x0000001eff0a7e24 */ /* 0x000fc4000f8e00ff */
[----:B------:R-:W-:Y:S01]  /*6980*/  IMAD.U32 R11, RZ, RZ, UR31 ;  /* 0x0000001fff0b7e24 */ /* 0x000fe2000f8e00ff */
[----:B------:R-:W-:Y:S01]  /*6990*/  R2UR UR56, R7 ;  /* 0x00000000073872ca */ /* 0x000fe200000e0000 */
[----:B------:R-:W-:Y:S06]  /*69a0*/  HGMMA.64x64x16.F32 R24, gdesc[UR28].tnspA, R24 ;  /* 0x20e000001c1879f0 */ /* 0x000fec0008700818 */
[----:B------:R-:W-:Y:S01]  /*69b0*/  UMOV UR28, UR4 ;  /* 0x00000004001c7c82 */ /* 0x000fe20008000000 */
[----:B------:R-:W-:Y:S01]  /*69c0*/  UMOV UR29, 0x40000040 ;  /* 0x40000040001d7882 */ /* 0x000fe20000000000 */
[----:B------:R-:W-:Y:S01]  /*69d0*/  UMOV UR30, UR5 ;  /* 0x00000005001e7c82 */ /* 0x000fe20008000000 */
[----:B------:R-:W-:Y:S01]  /*69e0*/  UMOV UR31, 0x8 ;  /* 0x00000008001f7882 */ /* 0x000fe20000000000 */
[----:B------:R-:W-:Y:S01]  /*69f0*/  IMAD.U32 R6, RZ, RZ, UR30 ;  /* 0x0000001eff067e24 */ /* 0x000fe2000f8e00ff */
[----:B---3--:R-:W-:Y:S01]  /*6a00*/  R2UR UR5, R224 ;  /* 0x00000000e00572ca */ /* 0x008fe200000e0000 */
[----:B------:R-:W-:Y:S01]  /*6a10*/  IMAD.U32 R7, RZ, RZ, UR31 ;  /* 0x0000001fff077e24 */ /* 0x000fe2000f8e00ff */
[----:B------:R-:W-:Y:S01]  /*6a20*/  R2UR UR4, R236 ;  /* 0x00000000ec0472ca */ /* 0x000fe200000e0000 */
[----:B------:R-:W-:Y:S01]  /*6a30*/  HGMMA.64x64x16.F32 R24, gdesc[UR28].tnspA, R24, gsb0 ;  /* 0x20e000001c1879f0 */ /* 0x000fe20008000818 */
[----:B------:R-:W-:Y:S01]  /*6a40*/  WARPGROUP.ARRIVE ;  /* 0x00000000000079c5 */ /* 0x000fe20000000000 */
[----:B------:R-:W-:Y:S01]  /*6a50*/  R2UR UR31, R9 ;  /* 0x00000000091f72ca */ /* 0x000fe200000e0000 */
[----:B------:R-:W-:Y:S01]  /*6a60*/  VIADD R9, R8, 0x480 ;  /* 0x0000048008097836 */ /* 0x000fe20000000000 */
[----:B------:R-:W-:Y:S01]  /*6a70*/  R2UR UR30, R23 ;  /* 0x00000000171e72ca */ /* 0x000fe200000e0000 */
[----:B------:R-:W-:-:S02]  /*6a80*/  UMOV UR29, 0x40000040 ;  /* 0x40000040001d7882 */ /* 0x000fc40000000000 */
        /* <DEDUP_REMOVED lines=19> */
[----:B------:R-:W-:Y:S01]  /*6bc0*/  UMOV UR25, UR29 ;  /* 0x0000001d00197c82 */ /* 0x000fe20008000000 */
[----:B------:R-:W-:Y:S01]  /*6bd0*/  VIADD R8, R8, 0x580 ;  /* 0x0000058008087836 */ /* 0x000fe20000000000 */
[----:B------:R-:W-:Y:S01]  /*6be0*/  SHF.R.U32.HI R216, RZ, 0x4, R216 ;  /* 0x00000004ffd87819 */ /* 0x000fe200000116d8 */
[----:B------:R-:W-:Y:S01]  /*6bf0*/  ULDC.64 UR56, c[0x0][0x208] ;  /* 0x0000820000387ab9 */ /* 0x000fe20000000a00 */
[----:B------:R-:W-:Y:S01]  /*6c00*/  R2UR UR28, R9 ;  /* 0x00000000091c72ca */ /* 0x000fe200000e0000 */
[----:B------:R-:W-:Y:S01]  /*6c10*/  IMAD.SHL.U32 R9, R16, 0x4000, RZ ;  /* 0x0000400010097824 */ /* 0x000fe200078e00ff */
[----:B------:R-:W-:-:S04]  /*6c20*/  R2UR UR8, R8 ;  /* 0x00000000080872ca */ /* 0x000fc800000e0000 */
[----:B------:R-:W-:-:S04]  /*6c30*/  IADD3 R23, P1, R9, R230, RZ ;  /* 0x000000e609177210 */ /* 0x000fc80007f3e0ff */
[----:B------:R-:W-:Y:S02]  /*6c40*/  LEA.HI.X.SX32 R218, R9, R234, 0x1, P1 ;  /* 0x000000ea09da7211 */ /* 0x000fe400008f0eff */
[C---:B------:R-:W-:Y:S01]  /*6c50*/  LEA R8, P1, R23.reuse, UR5, 0x2 ;  /* 0x0000000517087c11 */ /* 0x040fe2000f8210ff */
[----:B------:R-:W-:Y:S01]  /*6c60*/  UMOV UR40, UR28 ;  /* 0x0000001c00287c82 */ /* 0x000fe20008000000 */
[----:B------:R-:W-:Y:S01]  /*6c70*/  UMOV UR36, UR28 ;  /* 0x0000001c00247c82 */ /* 0x000fe20008000000 */
[----:B------:R-:W-:Y:S01]  /*6c80*/  UMOV UR32, UR28 ;  /* 0x0000001c00207c82 */ /* 0x000fe20008000000 */
[----:B------:R-:W-:Y:S01]  /*6c90*/  UMOV UR24, UR28 ;  /* 0x0000001c00187c82 */ /* 0x000fe20008000000 */
[----:B------:R-:W-:Y:S01]  /*6ca0*/  UMOV UR20, UR8 ;  /* 0x0000000800147c82 */ /* 0x000fe20008000000 */
[----:B------:R-:W-:Y:S01]  /*6cb0*/  UMOV UR16, UR8 ;  /* 0x0000000800107c82 */ /* 0x000fe20008000000 */
[----:B------:R-:W-:Y:S01]  /*6cc0*/  LEA.HI.X R9, R23, UR4, R218, 0x2, P1 ;  /* 0x0000000417097c11 */ /* 0x000fe200088f14da */
        /* <DEDUP_REMOVED lines=11> */
[----:B------:R-:W-:Y:S01]  /*6d80*/  UMOV UR53, UR49 ;  /* 0x0000003100357c82 */ /* 0x000fe20008000000 */
[----:B------:R-:W-:Y:S01]  /*6d90*/  HGMMA.64x16x16.F32 R176, gdesc[UR48].tnspA.tnspB, R176 ;  /* 0x6020000030b079f0 */ /* 0x000fe200087008b0 */
[----:B------:R-:W-:-:S03]  /*6da0*/  UMOV UR45, UR49 ;  /* 0x00000031002d7c82 */ /* 0x000fc60008000000 */
[----:B------:R-:W-:Y:S04]  /*6db0*/  HGMMA.64x16x16.F32 R192, gdesc[UR52].tnspA.tnspB, R192 ;  /* 0x6020000034c079f0 */ /* 0x000fe800087008c0 */
[----:B------:R-:W-:Y:S04]  /*6dc0*/  HGMMA.64x16x16.F32 R208, gdesc[UR44].tnspA.tnspB, R208 ;  /* 0x602000002cd079f0 */ /* 0x000fe800087008d0 */
[----:B------:R-:W-:Y:S04]  /*6dd0*/  HGMMA.64x16x16.F32 R144, gdesc[UR28].tnspA.tnspB, R144 ;  /* 0x602000001c9079f0 */ /* 0x000fe80008700890 */
[----:B------:R-:W-:Y:S04]  /*6de0*/  HGMMA.64x16x16.F32 R160, gdesc[UR40].tnspA.tnspB, R160 ;  /* 0x6020000028a079f0 */ /* 0x000fe800087008a0 */
[----:B------:R-:W-:Y:S04]  /*6df0*/  HGMMA.64x16x16.F32 R176, gdesc[UR36].tnspA.tnspB, R176 ;  /* 0x6020000024b079f0 */ /* 0x000fe800087008b0 */
[----:B------:R-:W-:Y:S04]  /*6e00*/  HGMMA.64x16x16.F32 R192, gdesc[UR32].tnspA.tnspB, R192 ;  /* 0x6020000020c079f0 */ /* 0x000fe800087008c0 */
[----:B------:R-:W-:Y:S01]  /*6e10*/  HGMMA.64x16x16.F32 R208, gdesc[UR24].tnspA.tnspB, R208 ;  /* 0x6020000018d079f0 */ /* 0x000fe200087008d0 */
[----:B------:R-:W-:-:S05]  /*6e20*/  LOP3.LUT R216, R216, 0x3fff, RZ, 0xc0, !PT ;  /* 0x00003fffd8d87812 */ /* 0x000fca00078ec0ff */
[----:B------:R-:W-:-:S05]  /*6e30*/  IMAD R237, R3, 0x800, R216 ;  /* 0x0000080003ed7824 */ /* 0x000fca00078e02d8 */
[----:B------:R-:W-:Y:S01]  /*6e40*/  R2UR UR52, R237 ;  /* 0x00000000ed3472ca */ /* 0x000fe200000e0000 */
[----:B------:R-:W-:Y:S04]  /*6e50*/  HGMMA.64x16x16.F32 R144, gdesc[UR8].tnspA.tnspB, R144 ;  /* 0x60200000089079f0 */ /* 0x000fe80008700890 */
[----:B------:R-:W-:Y:S04]  /*6e60*/  HGMMA.64x16x16.F32 R160, gdesc[UR20].tnspA.tnspB, R160 ;  /* 0x6020000014a079f0 */ /* 0x000fe800087008a0 */
[----:B------:R-:W-:Y:S04]  /*6e70*/  HGMMA.64x16x16.F32 R176, gdesc[UR16].tnspA.tnspB, R176 ;  /* 0x6020000010b079f0 */ /* 0x000fe800087008b0 */
[----:B------:R-:W-:Y:S04]  /*6e80*/  HGMMA.64x16x16.F32 R192, gdesc[UR12].tnspA.tnspB, R192 ;  /* 0x602000000cc079f0 */ /* 0x000fe800087008c0 */
[----:B------:R-:W-:Y:S03]  /*6e90*/  HGMMA.64x16x16.F32 R208, gdesc[UR4].tnspA.tnspB, R208, gsb0 ;  /* 0x6020000004d079f0 */ /* 0x000fe600080008d0 */
[----:B------:R-:W-:-:S02]  /*6ea0*/  WARPGROUP.DEPBAR.LE gsb0, 0x1 ;  /* 0x00008000000079c5 */ /* 0x000fc40000010100 */
[----:B------:R0:W-:Y:S01]  /*6eb0*/  REDG.E.ADD.F32x4.FTZ.RN.STRONG.GPU desc[UR56][R8.64], R24 ;  /* 0x00000018080079a6 */ /* 0x0001e2000c10f7b8 */
[----:B------:R-:W-:Y:S01]  /*6ec0*/  WARPGROUP.ARRIVE ;  /* 0x00000000000079c5 */ /* 0x000fe20000000000 */
[----:B------:R-:W-:Y:S01]  /*6ed0*/  UMOV UR53, 0x40000040 ;  /* 0x4000004000357882 */ /* 0x000fe20000000000 */
[----:B0-----:R-:W-:Y:S01]  /*6ee0*/  LOP3.LUT R24, R22, 0x80000, RZ, 0xfc, !PT ;  /* 0x0008000016187812 */ /* 0x001fe200078efcff */
[----:B------:R-:W-:Y:S01]  /*6ef0*/  UMOV UR55, 0x40 ;  /* 0x0000004000377882 */ /* 0x000fe20000000000 */
[----:B------:R-:W-:Y:S01]  /*6f00*/  UMOV UR8, UR52 ;  /* 0x0000003400087c82 */ /* 0x000fe20008000000 */
[----:B------:R-:W-:Y:S01]  /*6f10*/  UMOV UR11, 0x40 ;  /* 0x00000040000b7882 */ /* 0x000fe20000000000 */
[----:B------:R-:W-:Y:S01]  /*6f20*/  VIADD R25, R237, 0x80 ;  /* 0x00000080ed197836 */ /* 0x000fe20000000000 */
[----:B------:R-:W-:Y:S01]  /*6f30*/  UMOV UR45, 0x40000040 ;  /* 0x40000040002d7882 */ /* 0x000fe20000000000 */
[C---:B------:R-:W-:Y:S01]  /*6f40*/  VIADD R22, R24.reuse, 0x80 ;  /* 0x0000008018167836 */ /* 0x040fe20000000000 */
[----:B------:R-:W-:Y:S01]  /*6f50*/  UMOV UR47, 0x40 ;  /* 0x00000040002f7882 */ /* 0x000fe20000000000 */
[C---:B------:R-:W-:Y:S01]  /*6f60*/  VIADD R23, R24.reuse, 0x100 ;  /* 0x0000010018177836 */ /* 0x040fe20000000000 */
[----:B------:R-:W-:Y:S01]  /*6f70*/  R2UR UR54, R24 ;  /* 0x00000000183672ca */ /* 0x000fe200000e0000 */
[----:B------:R-:W-:Y:S01]  /*6f80*/  UMOV UR51, 0x40 ;  /* 0x0000004000337882 */ /* 0x000fe20000000000 */
[----:B------:R-:W-:Y:S01]  /*6f90*/  R2UR UR4, R22 ;  /* 0x00000000160472ca */ /* 0x000fe200000e0000 */
[C---:B------:R-:W-:Y:S01]  /*6fa0*/  VIADD R22, R24.reuse, 0x180 ;  /* 0x0000018018167836 */ /* 0x040fe20000000000 */
[----:B------:R-:W-:Y:S01]  /*6fb0*/  R2UR UR5, R23 ;  /* 0x00000000170572ca */ /* 0x000fe200000e0000 */
[----:B------:R-:W-:Y:S01]  /*6fc0*/  VIADD R23, R24, 0x200 ;  /* 0x0000020018177836 */ /* 0x000fe20000000000 */
[----:B------:R-:W-:Y:S01]  /*6fd0*/  UMOV UR25, 0x40000040 ;  /* 0x4000004000197882 */ /* 0x000fe20000000000 */
[----:B------:R-:W-:Y:S01]  /*6fe0*/  UMOV UR27, 0x40 ;  /* 0x00000040001b7882 */ /* 0x000fe20000000000 */
[----:B------:R-:W-:Y:S01]  /*6ff0*/  R2UR UR6, R22 ;  /* 0x00000000160672ca */ /* 0x000fe200000e0000 */
[----:B------:R-:W-:Y:S01]  /*7000*/  UMOV UR43, 0x40 ;  /* 0x00000040002b7882 */ /* 0x000fe20000000000 */
[----:B------:R-:W-:Y:S01]  /*7010*/  R2UR UR7, R23 ;  /* 0x00000000170772ca */ /* 0x000fe200000e0000 */
[----:B------:R-:W-:Y:S01]  /*7020*/  UMOV UR9, UR53 ;  /* 0x0000003500097c82 */ /* 0x000fe20008000000 */
[----:B------:R-:W-:Y:S01]  /*7030*/  IMAD.U32 R23, RZ, RZ, UR11 ;  /* 0x0000000bff177e24 */ /* 0x000fe2000f8e00ff */
[----:B------:R-:W-:Y:S01]  /*7040*/  HGMMA.64x16x16.F32 R56, gdesc[UR52].tnspA.tnspB, R56 ;  /* 0x60200000343879f0 */ /* 0x000fe20008700838 */
[----:B------:R-:W-:Y:S01]  /*7050*/  UMOV UR39, 0x40 ;  /* 0x0000004000277882 */ /* 0x000fe20000000000 */
[----:B------:R-:W-:Y:S01]  /*7060*/  UMOV UR10, UR4 ;  /* 0x00000004000a7c82 */ /* 0x000fe20008000000 */
[----:B------:R-:W-:Y:S01]  /*7070*/  UMOV UR35, 0x40 ;  /* 0x0000004000237882 */ /* 0x000fe20000000000 */
        /* <DEDUP_REMOVED lines=20> */
[----:B------:R-:W-:Y:S01]  /*71c0*/  UMOV UR31, 0x40 ;  /* 0x00000040001f7882 */ /* 0x000fe20000000000 */
[----:B------:R-:W-:Y:S01]  /*71d0*/  HGMMA.64x16x16.F32 R88, gdesc[UR8].tnspA.tnspB, R88 ;  /* 0x60200000085879f0 */ /* 0x000fe20008700858 */
[----:B------:R-:W-:Y:S01]  /*71e0*/  VIADD R26, R24, 0x10 ;  /* 0x00000010181a7836 */ /* 0x000fe20000000000 */
[----:B------:R-:W-:Y:S01]  /*71f0*/  R2UR UR44, R25 ;  /* 0x00000000192c72ca */ /* 0x000fe200000e0000 */
[----:B------:R-:W-:Y:S01]  /*7200*/  UMOV UR23, 0x40 ;  /* 0x0000004000177882 */ /* 0x000fe20000000000 */
[----:B------:R-:W-:Y:S01]  /*7210*/  UMOV UR19, 0x40 ;  /* 0x0000004000137882 */ /* 0x000fe20000000000 */
[----:B------:R0:W-:Y:S01]  /*7220*/  REDG.E.ADD.F32x4.FTZ.RN.STRONG.GPU desc[UR56][R8.64+0x800], R28 ;  /* 0x0008001c080079a6 */ /* 0x0001e2000c10f7b8 */
[----:B------:R-:W-:Y:S01]  /*7230*/  R2UR UR46, R26 ;  /* 0x000000001a2e72ca */ /* 0x000fe200000e0000 */
[----:B------:R-:W-:-:S02]  /*7240*/  VIADD R26, R24, 0x90 ;  /* 0x00000090181a7836 */ /* 0x000fc40000000000 */
[----:B------:R-:W-:Y:S01]  /*7250*/  VIADD R25, R24, 0x110 ;  /* 0x0000011018197836 */ /* 0x000fe20000000000 */
[----:B------:R-:W-:Y:S01]  /*7260*/  UMOV UR9, UR45 ;  /* 0x0000002d00097c82 */ /* 0x000fe20008000000 */
[----:B------:R-:W-:Y:S01]  /*7270*/  IMAD.U32 R220, RZ, RZ, UR10 ;  /* 0x0000000affdc7e24 */ /* 0x000fe2000f8e00ff */
[----:B------:R-:W-:Y:S01]  /*7280*/  R2UR UR4, R26 ;  /* 0x000000001a0472ca */ /* 0x000fe200000e0000 */
[C---:B------:R-:W-:Y:S01]  /*7290*/  VIADD R26, R24.reuse, 0x190 ;  /* 0x00000190181a7836 */ /* 0x040fe20000000000 */
[----:B------:R-:W-:Y:S01]  /*72a0*/  R2UR UR5, R25 ;  /* 0x00000000190572ca */ /* 0x000fe200000e0000 */
[----:B------:R-:W-:Y:S01]  /*72b0*/  VIADD R25, R24, 0x210 ;  /* 0x0000021018197836 */ /* 0x000fe20000000000 */
[----:B------:R-:W-:Y:S01]  /*72c0*/  UMOV UR8, UR44 ;  /* 0x0000002c00087c82 */ /* 0x000fe20008000000 */
[----:B------:R-:W-:Y:S01]  /*72d0*/  IMAD.U32 R221, RZ, RZ, UR11 ;  /* 0x0000000bffdd7e24 */ /* 0x000fe2000f8e00ff */
[----:B------:R-:W-:Y:S01]  /*72e0*/  R2UR UR6, R26 ;  /* 0x000000001a0672ca */ /* 0x000fe200000e0000 */
[----:B------:R-:W-:Y:S01]  /*72f0*/  UMOV UR48, UR44 ;  /* 0x0000002c00307c82 */ /* 0x000fe20008000000 */
[----:B------:R-:W-:Y:S01]  /*7300*/  R2UR UR50, R25 ;  /* 0x00000000193272ca */ /* 0x000fe200000e0000 */
[----:B------:R-:W-:Y:S01]  /*7310*/  UMOV UR11, 0x40 ;  /* 0x00000040000b7882 */ /* 0x000fe20000000000 */
[----:B------:R-:W-:Y:S01]  /*7320*/  UMOV UR49, UR45 ;  /* 0x0000002d00317c82 */ /* 0x000fe20008000000 */
[----:B------:R-:W-:Y:S01]  /*7330*/  IMAD.U32 R223, RZ, RZ, UR11 ;  /* 0x0000000bffdf7e24 */ /* 0x000fe2000f8e00ff */
[----:B------:R-:W-:Y:S01]  /*7340*/  UMOV UR41, UR25 ;  /* 0x0000001900297c82 */ /* 0x000fe20008000000 */
[----:B------:R-:W-:Y:S01]  /*7350*/  UMOV UR10, UR4 ;  /* 0x00000004000a7c82 */ /* 0x000fe20008000000 */
[----:B------:R-:W-:Y:S01]  /*7360*/  UMOV UR37, UR25 ;  /* 0x0000001900257c82 */ /* 0x000fe20008000000 */
[----:B------:R-:W-:Y:S01]  /*7370*/  HGMMA.64x16x16.F32 R56, gdesc[UR44].tnspA.tnspB, R56 ;  /* 0x602000002c3879f0 */ /* 0x000fe20008700838 */
[----:B------:R-:W-:Y:S01]  /*7380*/  IMAD.U32 R222, RZ, RZ, UR10 ;  /* 0x0000000affde7e24 */ /* 0x000fe2000f8e00ff */
        /* <DEDUP_REMOVED lines=17> */
[----:B------:R0:W-:Y:S01]  /*74a0*/  REDG.E.ADD.F32x4.FTZ.RN.STRONG.GPU desc[UR56][R8.64+0x1000], R32 ;  /* 0x00100020080079a6 */ /* 0x0001e2000c10f7b8 */
[----:B------:R-:W-:-:S02]  /*74b0*/  VIADD R26, R24, 0x20 ;  /* 0x00000020181a7836 */ /* 0x000fc40000000000 */
[----:B------:R-:W-:Y:S01]  /*74c0*/  VIADD R25, R237, 0x100 ;  /* 0x00000100ed197836 */ /* 0x000fe20000000000 */
[----:B------:R-:W-:Y:S01]  /*74d0*/  UMOV UR5, 0x40000040 ;  /* 0x4000004000057882 */ /* 0x000fe20000000000 */
[----:B------:R-:W-:Y:S01]  /*74e0*/  IMAD.U32 R226, RZ, RZ, UR10 ;  /* 0x0000000affe27e24 */ /* 0x000fe2000f8e00ff */
[----:B------:R-:W-:Y:S01]  /*74f0*/  HGMMA.64x16x16.F32 R88, gdesc[UR48].tnspA.tnspB, R88 ;  /* 0x60200000305879f0 */ /* 0x000fe20008700858 */
[----:B------:R-:W-:Y:S01]  /*7500*/  R2UR UR26, R26 ;  /* 0x000000001a1a72ca */ /* 0x000fe200000e0000 */
[C---:B------:R-:W-:Y:S01]  /*7510*/  VIADD R26, R24.reuse, 0xa0 ;  /* 0x000000a0181a7836 */ /* 0x040fe20000000000 */
[----:B------:R-:W-:Y:S01]  /*7520*/  R2UR UR24, R25 ;  /* 0x00000000191872ca */ /* 0x000fe200000e0000 */
[----:B------:R-:W-:Y:S01]  /*7530*/  VIADD R25, R24, 0x120 ;  /* 0x0000012018197836 */ /* 0x000fe20000000000 */
[----:B------:R0:W-:Y:S02]  /*7540*/  REDG.E.ADD.F32x4.FTZ.RN.STRONG.GPU desc[UR56][R8.64+0x1800], R36 ;  /* 0x00180024080079a6 */ /* 0x0001e4000c10f7b8 */
[----:B------:R-:W-:Y:S01]  /*7550*/  R2UR UR42, R26 ;  /* 0x000000001a2a72ca */ /* 0x000fe200000e0000 */
[C---:B------:R-:W-:Y:S01]  /*7560*/  VIADD R26, R24.reuse, 0x1a0 ;  /* 0x000001a0181a7836 */ /* 0x040fe20000000000 */
[----:B------:R-:W-:Y:S01]  /*7570*/  R2UR UR38, R25 ;  /* 0x00000000192672ca */ /* 0x000fe200000e0000 */
[----:B------:R-:W-:Y:S01]  /*7580*/  VIADD R25, R24, 0x220 ;  /* 0x0000022018197836 */ /* 0x000fe20000000000 */
[----:B------:R-:W-:Y:S01]  /*7590*/  UMOV UR21, UR5 ;  /* 0x0000000500157c82 */ /* 0x000fe20008000000 */
[----:B------:R-:W-:Y:S01]  /*75a0*/  UMOV UR17, UR5 ;  /* 0x0000000500117c82 */ /* 0x000fe20008000000 */
[----:B------:R-:W-:Y:S01]  /*75b0*/  R2UR UR34, R26 ;  /* 0x000000001a2272ca */ /* 0x000fe200000e0000 */
[----:B------:R-:W-:Y:S01]  /*75c0*/  IMAD.U32 R227, RZ, RZ, UR11 ;  /* 0x0000000bffe37e24 */ /* 0x000fe2000f8e00ff */
[----:B------:R-:W-:Y:S01]  /*75d0*/  R2UR UR30, R25 ;  /* 0x00000000191e72ca */ /* 0x000fe200000e0000 */
[----:B------:R-:W-:Y:S01]  /*75e0*/  UMOV UR40, UR24 ;  /* 0x0000001800287c82 */ /* 0x000fe20008000000 */
[----:B------:R-:W-:Y:S01]  /*75f0*/  UMOV UR36, UR24 ;  /* 0x0000001800247c82 */ /* 0x000fe20008000000 */
[----:B------:R-:W-:Y:S01]  /*7600*/  UMOV UR32, UR24 ;  /* 0x0000001800207c82 */ /* 0x000fe20008000000 */
[----:B------:R-:W-:Y:S01]  /*7610*/  UMOV UR28, UR24 ;  /* 0x00000018001c7c82 */ /* 0x000fe20008000000 */
[----:B------:R-:W-:Y:S01]  /*7620*/  HGMMA.64x16x16.F32 R56, gdesc[UR24].tnspA.tnspB, R56 ;  /* 0x60200000183879f0 */ /* 0x000fe20008700838 */
[----:B------:R-:W-:Y:S01]  /*7630*/  UMOV UR13, UR5 ;  /* 0x00000005000d7c82 */ /* 0x000fe20008000000 */
[----:B------:R-:W-:Y:S01]  /*7640*/  UMOV UR9, UR5 ;  /* 0x0000000500097c82 */ /* 0x000fe20008000000 */
[----:B------:R0:W-:Y:S01]  /*7650*/  REDG.E.ADD.F32x4.FTZ.RN.STRONG.GPU desc[UR56][R8.64+0x2000], R40 ;  /* 0x00200028080079a6 */ /* 0x0001e2000c10f7b8 */
[----:B------:R-:W-:Y:S01]  /*7660*/  HGMMA.64x16x16.F32 R64, gdesc[UR40].tnspA.tnspB, R64 ;  /* 0x60200000284079f0 */ /* 0x000fe20008700840 */
[----:B------:R-:W-:Y:S01]  /*7670*/  VIADD R26, R24, 0x30 ;  /* 0x00000030181a7836 */ /* 0x000fe20000000000 */
[----:B------:R-:W-:Y:S01]  /*7680*/  UMOV UR11, 0x40 ;  /* 0x00000040000b7882 */ /* 0x000fe20000000000 */
[----:B------:R-:W-:Y:S01]  /*7690*/  VIADD R25, R237, 0x180 ;  /* 0x00000180ed197836 */ /* 0x000fe20000000000 */
[----:B------:R0:W-:Y:S01]  /*76a0*/  REDG.E.ADD.F32x4.FTZ.RN.STRONG.GPU desc[UR56][R8.64+0x2800], R44 ;  /* 0x0028002c080079a6 */ /* 0x0001e2000c10f7b8 */
[----:B------:R-:W-:Y:S01]  /*76b0*/  HGMMA.64x16x16.F32 R72, gdesc[UR36].tnspA.tnspB, R72 ;  /* 0x60200000244879f0 */ /* 0x000fe20008700848 */
[----:B------:R-:W-:-:S02]  /*76c0*/  R2UR UR6, R26 ;  /* 0x000000001a0672ca */ /* 0x000fc400000e0000 */
[----:B------:R0:W-:Y:S01]  /*76d0*/  REDG.E.ADD.F32x4.FTZ.RN.STRONG.GPU desc[UR56][R8.64+0x3000], R48 ;  /* 0x00300030080079a6 */ /* 0x0001e2000c10f7b8 */
[----:B------:R-:W-:Y:S01]  /*76e0*/  HGMMA.64x16x16.F32 R80, gdesc[UR32].tnspA.tnspB, R80 ;  /* 0x60200000205079f0 */ /* 0x000fe20008700850 */
[C---:B------:R-:W-:Y:S01]  /*76f0*/  VIADD R26, R24.reuse, 0xb0 ;  /* 0x000000b0181a7836 */ /* 0x040fe20000000000 */
[----:B------:R-:W-:Y:S01]  /*7700*/  R2UR UR4, R25 ;  /* 0x00000000190472ca */ /* 0x000fe200000e0000 */
[----:B------:R0:W-:Y:S01]  /*7710*/  REDG.E.ADD.F32x4.FTZ.RN.STRONG.GPU desc[UR56][R8.64+0x3800], R52 ;  /* 0x00380034080079a6 */ /* 0x0001e2000c10f7b8 */
[----:B------:R-:W-:Y:S02]  /*7720*/  VIADD R25, R24, 0x130 ;  /* 0x0000013018197836 */ /* 0x000fe40000000000 */
[----:B------:R-:W-:Y:S01]  /*7730*/  R2UR UR22, R26 ;  /* 0x000000001a1672ca */ /* 0x000fe200000e0000 */
[----:B------:R-:W-:Y:S01]  /*7740*/  HGMMA.64x16x16.F32 R88, gdesc[UR28].tnspA.tnspB, R88 ;  /* 0x602000001c5879f0 */ /* 0x000fe20008700858 */
[C---:B------:R-:W-:Y:S01]  /*7750*/  VIADD R26, R24.reuse, 0x1b0 ;  /* 0x000001b0181a7836 */ /* 0x040fe20000000000 */
[----:B------:R-:W-:Y:S01]  /*7760*/  R2UR UR18, R25 ;  /* 0x00000000191272ca */ /* 0x000fe200000e0000 */
[----:B------:R-:W-:-:S03]  /*7770*/  VIADD R24, R24, 0x230 ;  /* 0x0000023018187836 */ /* 0x000fc60000000000 */
[----:B------:R-:W-:Y:S02]  /*7780*/  R2UR UR14, R26 ;  /* 0x000000001a0e72ca */ /* 0x000fe400000e0000 */
[----:B------:R-:W-:Y:S01]  /*7790*/  R2UR UR10, R24 ;  /* 0x00000000180a72ca */ /* 0x000fe200000e0000 */
[----:B------:R-:W-:Y:S01]  /*77a0*/  UMOV UR20, UR4 ;  /* 0x0000000400147c82 */ /* 0x000fe20008000000 */
[----:B------:R-:W-:Y:S01]  /*77b0*/  UMOV UR16, UR4 ;  /* 0x0000000400107c82 */ /* 0x000fe20008000000 */
[----:B------:R-:W-:Y:S01]  /*77c0*/  UMOV UR12, UR4 ;  /* 0x00000004000c7c82 */ /* 0x000fe20008000000 */
[----:B------:R-:W-:Y:S01]  /*77d0*/  UMOV UR8, UR4 ;  /* 0x0000000400087c82 */ /* 0x000fe20008000000 */
[----:B------:R-:W-:Y:S04]  /*77e0*/  HGMMA.64x16x16.F32 R56, gdesc[UR4].tnspA.tnspB, R56 ;  /* 0x60200000043879f0 */ /* 0x000fe80008700838 */
[----:B------:R-:W-:Y:S04]  /*77f0*/  HGMMA.64x16x16.F32 R64, gdesc[UR20].tnspA.tnspB, R64 ;  /* 0x60200000144079f0 */ /* 0x000fe80008700840 */
[----:B------:R-:W-:Y:S04]  /*7800*/  HGMMA.64x16x16.F32 R72, gdesc[UR16].tnspA.tnspB, R72 ;  /* 0x60200000104879f0 */ /* 0x000fe80008700848 */
[----:B------:R-:W-:Y:S04]  /*7810*/  HGMMA.64x16x16.F32 R80, gdesc[UR12].tnspA.tnspB, R80 ;  /* 0x602000000c5079f0 */ /* 0x000fe80008700850 */
[----:B------:R-:W-:Y:S03]  /*7820*/  HGMMA.64x16x16.F32 R88, gdesc[UR8].tnspA.tnspB, R88, gsb0 ;  /* 0x60200000085879f0 */ /* 0x000fe60008000858 */
[----:B------:R-:W-:-:S02]  /*7830*/  WARPGROUP.DEPBAR.LE gsb0, 0x1 ;  /* 0x00008000000079c5 */ /* 0x000fc40000010100 */
[----:B0-----:R-:W-:Y:S05]  /*7840*/  @!P0 BRA `(.L_x_132) ;  /* 0x0000000000048947 */ /* 0x001fea0003800000 */
[----:B------:R-:W-:Y:S01]  /*7850*/  BPT.TRAP 0x1 ;  /* 0x000000040000795c */ /* 0x000fe20000300000 */
.L_x_132:
[----:B------:R-:W-:Y:S01]  /*7860*/  VIADD R24, R5, 0x500 ;  /* 0x0000050005187836 */ /* 0x000fe20000000000 */
[----:B------:R-:W-:Y:S01]  /*7870*/  R2UR UR58, R20 ;  /* 0x00000000143a72ca */ /* 0x000fe200000e0000 */
[----:B------:R-:W-:Y:S01]  /*7880*/  UMOV UR57, 0x40000040 ;  /* 0x4000004000397882 */ /* 0x000fe20000000000 */
[----:B------:R-:W-:Y:S01]  /*7890*/  R2UR UR59, R21 ;  /* 0x00000000153b72ca */ /* 0x000fe200000e0000 */
[----:B------:R-:W-:Y:S01]  /*78a0*/  VIADD R20, R5, 0x580 ;  /* 0x0000058005147836 */ /* 0x000fe20000000000 */
[----:B------:R-:W-:Y:S01]  /*78b0*/  R2UR UR56, R24 ;  /* 0x00000000183872ca */ /* 0x000fe200000e0000 */
[----:B------:R-:W-:Y:S01]  /*78c0*/  VIADD R24, R18, 0x31638 ;  /* 0x0003163812187836 */ /* 0x000fe20000000000 */
[----:B------:R-:W-:-:S04]  /*78d0*/  ULDC.64 UR4, c[0x0][0x208] ;  /* 0x0000820000047ab9 */ /* 0x000fc80000000a00 */
[----:B------:R-:W-:-:S04]  /*78e0*/  PRMT R24, RZ, 0x654, R24 ;  /* 0x00000654ff187816 */ /* 0x000fc80000000018 */
[----:B------:R0:W-:Y:S02]  /*78f0*/  SYNCS.ARRIVE.TRANS64.RED.A1T0 RZ, [R24+URZ], RZ ;  /* 0x000000ff18ff79a7 */ /* 0x0001e4000810043f */
[----:B0-----:R-:W-:-:S06]  /*7900*/  WARPGROUP.ARRIVE ;  /* 0x00000000000079c5 */ /* 0x001fcc0000000000 */
        /* <DEDUP_REMOVED lines=34> */
[----:B------:R0:W-:Y:S02]  /*7b30*/  REDG.E.ADD.F32x4.FTZ.RN.STRONG.GPU desc[UR4][R8.64+0x4000], R24 ;  /* 0x00400018080079a6 */ /* 0x0001e4000c10f784 */
[----:B------:R-:W-:Y:S01]  /*7b40*/  HGMMA.64x16x16.F32 R96, gdesc[UR52].tnspA.tnspB, R96 ;  /* 0x60200000346079f0 */ /* 0x000fe20008700860 */
[----:B------:R-:W-:-:S02]  /*7b50*/  R2UR UR54, R22 ;  /* 0x00000000163672ca */ /* 0x000fc400000e0000 */
[----:B------:R-:W-:Y:S01]  /*7b60*/  R2UR UR24, R5 ;  /* 0x00000000051872ca */ /* 0x000fe200000e0000 */
[----:B------:R-:W-:Y:S01]  /*7b70*/  UMOV UR41, UR25 ;  /* 0x0000001900297c82 */ /* 0x000fe20008000000 */
[----:B------:R-:W-:Y:S01]  /*7b80*/  R2UR UR55, R23 ;  /* 0x00000000173772ca */ /* 0x000fe200000e0000 */
[----:B------:R-:W-:Y:S01]  /*7b90*/  UMOV UR37, UR25 ;  /* 0x0000001900257c82 */ /* 0x000fe20008000000 */
[----:B------:R-:W-:Y:S01]  /*7ba0*/  UMOV UR33, UR25 ;  /* 0x0000001900217c82 */ /* 0x000fe20008000000 */
[----:B------:R0:W-:Y:S01]  /*7bb0*/  REDG.E.ADD.F32x4.FTZ.RN.STRONG.GPU desc[UR4][R8.64+0x4800], R28 ;  /* 0x0048001c080079a6 */ /* 0x0001e2000c10f784 */
[----:B------:R-:W-:-:S03]  /*7bc0*/  VIADD R237, R237, 0x580 ;  /* 0x00000580eded7836 */ /* 0x000fc60000000000 */
[----:B------:R0:W-:Y:S04]  /*7bd0*/  REDG.E.ADD.F32x4.FTZ.RN.STRONG.GPU desc[UR4][R8.64+0x5000], R32 ;  /* 0x00500020080079a6 */ /* 0x0001e8000c10f784 */
[----:B------:R-:W-:Y:S01]  /*7be0*/  UMOV UR40, UR24 ;  /* 0x0000001800287c82 */ /* 0x000fe20008000000 */
[----:B------:R-:W-:Y:S01]  /*7bf0*/  UMOV UR36, UR24 ;  /* 0x0000001800247c82 */ /* 0x000fe20008000000 */
[----:B------:R-:W-:Y:S01]  /*7c00*/  HGMMA.64x16x16.F32 R104, gdesc[UR52].tnspA.tnspB, R104 ;  /* 0x60200000346879f0 */ /* 0x000fe20008700868 */
[----:B------:R-:W-:Y:S01]  /*7c10*/  R2UR UR54, R216 ;  /* 0x00000000d83672ca */ /* 0x000fe200000e0000 */
[----:B------:R-:W-:Y:S01]  /*7c20*/  UMOV UR32, UR24 ;  /* 0x0000001800207c82 */ /* 0x000fe20008000000 */
[----:B------:R-:W-:Y:S01]  /*7c30*/  R2UR UR55, R217 ;  /* 0x00000000d93772ca */ /* 0x000fe200000e0000 */
[----:B------:R0:W-:Y:S04]  /*7c40*/  REDG.E.ADD.F32x4.FTZ.RN.STRONG.GPU desc[UR4][R8.64+0x5800], R36 ;  /* 0x00580024080079a6 */ /* 0x0001e8000c10f784 */
[----:B------:R0:W-:Y:S04]  /*7c50*/  REDG.E.ADD.F32x4.FTZ.RN.STRONG.GPU desc[UR4][R8.64+0x6000], R40 ;  /* 0x00600028080079a6 */ /* 0x0001e8000c10f784 */
[----:B------:R0:W-:Y:S04]  /*7c60*/  REDG.E.ADD.F32x4.FTZ.RN.STRONG.GPU desc[UR4][R8.64+0x6800], R44 ;  /* 0x0068002c080079a6 */ /* 0x0001e8000c10f784 */
[----:B------:R-:W-:Y:S01]  /*7c70*/  HGMMA.64x16x16.F32 R112, gdesc[UR52].tnspA.tnspB, R112 ;  /* 0x60200000347079f0 */ /* 0x000fe20008700870 */
[----:B------:R-:W-:Y:S01]  /*7c80*/  R2UR UR54, R218 ;  /* 0x00000000da3672ca */ /* 0x000fe200000e0000 */
[----:B------:R0:W-:Y:S01]  /*7c90*/  REDG.E.ADD.F32x4.FTZ.RN.STRONG.GPU desc[UR4][R8.64+0x7000], R48 ;  /* 0x00700030080079a6 */ /* 0x0001e2000c10f784 */
[----:B------:R-:W-:-:S03]  /*7ca0*/  R2UR UR55, R219 ;  /* 0x00000000db3772ca */ /* 0x000fc600000e0000 */
[----:B------:R0:W-:Y:S01]  /*7cb0*/  REDG.E.ADD.F32x4.FTZ.RN.STRONG.GPU desc[UR4][R8.64+0x7800], R52 ;  /* 0x00780034080079a6 */ /* 0x0001e2000c10f784 */
[----:B------:R-:W-:Y:S01]  /*7cc0*/  R2UR UR4, R237 ;  /* 0x00000000ed0472ca */ /* 0x000fe200000e0000 */
[----:B------:R-:W-:Y:S02]  /*7cd0*/  UMOV UR5, 0x40000040 ;  /* 0x4000004000057882 */ /* 0x000fe40000000000 */
[----:B------:R-:W-:Y:S01]  /*7ce0*/  UMOV UR21, UR5 ;  /* 0x0000000500157c82 */ /* 0x000fe20008000000 */
[----:B------:R-:W-:Y:S01]  /*7cf0*/  UMOV UR17, UR5 ;  /* 0x0000000500117c82 */ /* 0x000fe20008000000 */
[----:B------:R-:W-:-:S04]  /*7d00*/  UMOV UR13, UR5 ;  /* 0x00000005000d7c82 */ /* 0x000fc80008000000 */
[----:B------:R-:W-:Y:S01]  /*7d10*/  HGMMA.64x16x16.F32 R120, gdesc[UR52].tnspA.tnspB, R120 ;  /* 0x60200000347879f0 */ /* 0x000fe20008700878 */
[----:B------:R-:W-:Y:S02]  /*7d20*/  R2UR UR54, R220 ;  /* 0x00000000dc3672ca */ /* 0x000fe400000e0000 */
[----:B------:R-:W-:Y:S01]  /*7d30*/  R2UR UR55, R221 ;  /* 0x00000000dd3772ca */ /* 0x000fe200000e0000 */
[----:B------:R-:W-:Y:S01]  /*7d40*/  UMOV UR20, UR4 ;  /* 0x0000000400147c82 */ /* 0x000fe20008000000 */
[----:B------:R-:W-:Y:S01]  /*7d50*/  UMOV UR16, UR4 ;  /* 0x0000000400107c82 */ /* 0x000fe20008000000 */
[----:B------:R-:W-:-:S10]  /*7d60*/  UMOV UR12, UR4 ;  /* 0x00000004000c7c82 */ /* 0x000fd40008000000 */
        /* <DEDUP_REMOVED lines=29> */
[----:B0-----:R-:W-:Y:S05]  /*7f40*/  @!P0 BRA `(.L_x_133) ;  /* 0x0000000000048947 */ /* 0x001fea0003800000 */
[----:B------:R-:W-:Y:S01]  /*7f50*/  BPT.TRAP 0x1 ;  /* 0x000000040000795c */ /* 0x000fe20000300000 */
.L_x_133:
        /* <DEDUP_REMOVED lines=12> */
[----:B------:R-:W-:Y:S01]  /*8020*/  ULDC UR4, c[0x0][0x740] ;  /* 0x0001d00000047ab9 */ /* 0x000fe20000000800 */
[----:B------:R-:W-:Y:S01]  /*8030*/  PLOP3.LUT P0, PT, PT, PT, PT, 0x8, 0x0 ;  /* 0x000000000000781c */ /* 0x000fe20003f0e170 */
        /* <DEDUP_REMOVED lines=79> */
[----:B------:R-:W-:-:S07]  /*8530*/  FMUL.FTZ R135, R135, UR4 ;  /* 0x0000000487877c20 */ /* 0x000fce0008410000 */
.L_x_121:
[----:B------:R-:W-:Y:S05]  /*8540*/  @P0 BRA `(.L_x_135) ;  /* 0x0000002400900947 */ /* 0x000fea0003800000 */
[----:B0-----:R-:W0:Y:S01]  /*8550*/  S2R R2, SR_TID.X ;  /* 0x0000000000027919 */ /* 0x001e220000002100 */
[----:B------:R-:W1:Y:S01]  /*8560*/  S2UR UR5, SR_CgaCtaId ;  /* 0x00000000000579c3 */ /* 0x000e620000008800 */
[----:B------:R-:W-:Y:S01]  /*8570*/  UMOV UR4, 0x400 ;  /* 0x0000040000047882 */ /* 0x000fe20000000000 */
[----:B------:R-:W-:-:S06]  /*8580*/  F2FP.F16.F32.PACK_AB R136, R137, R136 ;  /* 0x000000888988723e */ /* 0x000fcc00000000ff */
[----:B------:R-:W-:Y:S01]  /*8590*/  BAR.SYNC.DEFER_BLOCKING 0x1, 0x100 ;  /* 0x0044000000007b1d */ /* 0x000fe20000010000 */
[----:B------:R-:W-:Y:S02]  /*85a0*/  F2FP.F16.F32.PACK_AB R137, R139, R138 ;  /* 0x0000008a8b89723e */ /* 0x000fe400000000ff */
[----:B------:R-:W-:Y:S02]  /*85b0*/  F2FP.F16.F32.PACK_AB R144, R145, R144 ;  /* 0x000000909190723e */ /* 0x000fe400000000ff */
[----:B------:R-:W-:Y:S01]  /*85c0*/  F2FP.F16.F32.PACK_AB R138, R141, R140 ;  /* 0x0000008c8d8a723e */ /* 0x000fe200000000ff */
[----:B------:R-:W-:Y:S01]  /*85d0*/  ULDC.64 UR8, c[0x0][0x208] ;  /* 0x0000820000087ab9 */ /* 0x000fe20000000a00 */
[----:B------:R-:W-:Y:S02]  /*85e0*/  F2FP.F16.F32.PACK_AB R139, R143, R142 ;  /* 0x0000008e8f8b723e */ /* 0x000fe400000000ff */
[----:B------:R-:W-:Y:S02]  /*85f0*/  F2FP.F16.F32.PACK_AB R152, R153, R152 ;  /* 0x000000989998723e */ /* 0x000fe400000000ff */
[----:B------:R-:W-:-:S02]  /*8600*/  F2FP.F16.F32.PACK_AB R160, R161, R160 ;  /* 0x000000a0a1a0723e */ /* 0x000fc400000000ff */
[----:B------:R-:W-:Y:S02]  /*8610*/  F2FP.F16.F32.PACK_AB R168, R169, R168 ;  /* 0x000000a8a9a8723e */ /* 0x000fe400000000ff */
[----:B------:R-:W-:Y:S02]  /*8620*/  F2FP.F16.F32.PACK_AB R176, R177, R176 ;  /* 0x000000b0b1b0723e */ /* 0x000fe400000000ff */
[----:B------:R-:W-:Y:S02]  /*8630*/  F2FP.F16.F32.PACK_AB R184, R185, R184 ;  /* 0x000000b8b9b8723e */ /* 0x000fe400000000ff */
[----:B------:R-:W-:Y:S02]  /*8640*/  F2FP.F16.F32.PACK_AB R192, R193, R192 ;  /* 0x000000c0c1c0723e */ /* 0x000fe400000000ff */
[----:B------:R-:W-:Y:S01]  /*8650*/  F2FP.F16.F32.PACK_AB R200, R201, R200 ;  /* 0x000000c8c9c8723e */ /* 0x000fe200000000ff */
[----:B-1----:R-:W-:Y:S01]  /*8660*/  ULEA UR4, UR5, UR4, 0x18 ;  /* 0x0000000405047291 */ /* 0x002fe2000f8ec03f */
[----:B------:R-:W-:-:S02]  /*8670*/  F2FP.F16.F32.PACK_AB R145, R147, R146 ;  /* 0x000000929391723e */ /* 0x000fc400000000ff */
[----:B------:R-:W-:Y:S02]  /*8680*/  F2FP.F16.F32.PACK_AB R208, R209, R208 ;  /* 0x000000d0d1d0723e */ /* 0x000fe400000000ff */
[----:B------:R-:W-:Y:S01]  /*8690*/  F2FP.F16.F32.PACK_AB R56, R57, R56 ;  /* 0x000000383938723e */ /* 0x000fe200000000ff */
[----:B0-----:R-:W-:Y:S01]  /*86a0*/  VIADD R2, R2, 0xffffff80 ;  /* 0xffffff8002027836 */ /* 0x001fe20000000000 */
[----:B------:R-:W-:Y:S02]  /*86b0*/  F2FP.F16.F32.PACK_AB R146, R149, R148 ;  /* 0x000000949592723e */ /* 0x000fe400000000ff */
[----:B------:R-:W-:Y:S01]  /*86c0*/  F2FP.F16.F32.PACK_AB R96, R97, R96 ;  /* 0x000000606160723e */ /* 0x000fe200000000ff */
[----:B------:R-:W-:Y:S01]  /*86d0*/  IMAD.SHL.U32 R3, R2, 0x40, RZ ;  /* 0x0000004002037824 */ /* 0x000fe200078e00ff */
[----:B------:R-:W-:Y:S02]  /*86e0*/  SHF.R.S32.HI R9, RZ, 0x1f, R2 ;  /* 0x0000001fff097819 */ /* 0x000fe40000011402 */
[----:B------:R-:W-:-:S02]  /*86f0*/  F2FP.F16.F32.PACK_AB R64, R65, R64 ;  /* 0x000000404140723e */ /* 0x000fc400000000ff */
[----:B------:R-:W-:Y:S02]  /*8700*/  F2FP.F16.F32.PACK_AB R104, R105, R104 ;  /* 0x000000686968723e */ /* 0x000fe400000000ff */
[----:B------:R-:W-:Y:S02]  /*8710*/  F2FP.F16.F32.PACK_AB R72, R73, R72 ;  /* 0x000000484948723e */ /* 0x000fe400000000ff */
[----:B------:R-:W-:Y:S02]  /*8720*/  F2FP.F16.F32.PACK_AB R112, R113, R112 ;  /* 0x000000707170723e */ /* 0x000fe400000000ff */
[----:B------:R-:W-:Y:S02]  /*8730*/  F2FP.F16.F32.PACK_AB R80, R81, R80 ;  /* 0x000000505150723e */ /* 0x000fe400000000ff */
[----:B------:R-:W-:Y:S02]  /*8740*/  F2FP.F16.F32.PACK_AB R120, R121, R120 ;  /* 0x000000787978723e */ /* 0x000fe400000000ff */
[----:B------:R-:W-:-:S02]  /*8750*/  F2FP.F16.F32.PACK_AB R88, R89, R88 ;  /* 0x000000585958723e */ /* 0x000fc400000000ff */
[----:B------:R-:W-:Y:S01]  /*8760*/  F2FP.F16.F32.PACK_AB R128, R129, R128 ;  /* 0x000000808180723e */ /* 0x000fe200000000ff */
[----:B------:R-:W0:Y:S01]  /*8770*/  S2R R39, SR_CTAID.X ;  /* 0x0000000000277919 */ /* 0x000e220000002500 */
[CC--:B------:R-:W-:Y:S01]  /*8780*/  LEA.HI R11, R9.reuse, R2.reuse, RZ, 0x5 ;  /* 0x00000002090b7211 */ /* 0x0c0fe200078f28ff */
[----:B------:R-:W1:Y:S01]  /*8790*/  LDC.64 R36, c[0x0][0x850] ;  /* 0x00021400ff247b82 */ /* 0x000e620000000a00 */
[----:B------:R-:W-:Y:S02]  /*87a0*/  LEA.HI R8, R9, R2, RZ, 0x4 ;  /* 0x0000000209087211 */ /* 0x000fe400078f20ff */
[----:B------:R-:W-:Y:S02]  /*87b0*/  SHF.R.S32.HI R0, RZ, 0x5, R11 ;  /* 0x00000005ff007819 */ /* 0x000fe4000001140b */
[----:B------:R-:W-:Y:S02]  /*87c0*/  SHF.R.S32.HI R7, RZ, 0x4, R8 ;  /* 0x00000004ff077819 */ /* 0x000fe40000011408 */
[----:B------:R-:W-:Y:S01]  /*87d0*/  LOP3.LUT R3, R3, 0x1c0, RZ, 0xc0, !PT ;  /* 0x000001c003037812 */ /* 0x000fe200078ec0ff */
[----:B------:R-:W-:Y:S01]  /*87e0*/  IMAD.SHL.U32 R6, R0, 0x10, RZ ;  /* 0x0000001000067824 */ /* 0x000fe200078e00ff */
[----:B------:R-:W-:-:S02]  /*87f0*/  LEA.HI R8, R8, R7, RZ, 0x1 ;  /* 0x0000000708087211 */ /* 0x000fc400078f08ff */
[-C--:B------:R-:W-:Y:S02]  /*8800*/  LEA.HI R4, R9, R2.reuse, RZ, 0x3 ;  /* 0x0000000209047211 */ /* 0x080fe400078f18ff */
[----:B------:R-:W-:Y:S02]  /*8810*/  LOP3.LUT R5, R3, 0x30, R6, 0xf8, !PT ;  /* 0x0000003003057812 */ /* 0x000fe400078ef806 */
[----:B------:R-:W-:Y:S02]  /*8820*/  LOP3.LUT R8, R8, 0x7ffffe, RZ, 0xc0, !PT ;  /* 0x007ffffe08087812 */ /* 0x000fe400078ec0ff */
[----:B------:R-:W-:Y:S02]  /*8830*/  LEA.HI R9, R9, R2, RZ, 0x7 ;  /* 0x0000000209097211 */ /* 0x000fe400078f38ff */
[----:B------:R-:W-:Y:S01]  /*8840*/  LOP3.LUT R4, R5, 0x8, R4, 0xf8, !PT ;  /* 0x0000000805047812 */ /* 0x000fe200078ef804 */
[----:B------:R-:W-:Y:S01]  /*8850*/  IMAD.IADD R8, R7, 0x1, -R8 ;  /* 0x0000000107087824 */ /* 0x000fe200078e0a08 */
[----:B------:R-:W-:Y:S01]  /*8860*/  SHF.R.U32.HI R3, RZ, 0x3, R3 ;  /* 0x00000003ff037819 */ /* 0x000fe20000011603 */
[----:B------:R-:W2:Y:S01]  /*8870*/  LDC.64 R6, c[0x0][0x870] ;  /* 0x00021c00ff067b82 */ /* 0x000ea20000000a00 */
[----:B------:R-:W-:-:S02]  /*8880*/  SHF.R.S32.HI R9, RZ, 0x7, R9 ;  /* 0x00000007ff097819 */ /* 0x000fc40000011409 */
[----:B------:R-:W-:Y:S02]  /*8890*/  LOP3.LUT R3, R4, R3, RZ, 0x3c, !PT ;  /* 0x0000000304037212 */ /* 0x000fe400078e3cff */
[----:B------:R-:W-:Y:S01]  /*88a0*/  F2FP.F16.F32.PACK_AB R147, R151, R150 ;  /* 0x000000969793723e */ /* 0x000fe200000000ff */
[----:B------:R-:W-:Y:S01]  /*88b0*/  IMAD R8, R9, 0xa, R8 ;  /* 0x0000000a09087824 */ /* 0x000fe200078e0208 */
[----:B------:R-:W-:Y:S01]  /*88c0*/  F2FP.F16.F32.PACK_AB R153, R155, R154 ;  /* 0x0000009a9b99723e */ /* 0x000fe200000000ff */
[----:B------:R-:W3:Y:S01]  /*88d0*/  LDC.64 R4, c[0x0][0x870] ;  /* 0x00021c00ff047b82 */ /* 0x000ee20000000a00 */
[----:B------:R-:W-:Y:S01]  /*88e0*/  F2FP.F16.F32.PACK_AB R154, R157, R156 ;  /* 0x0000009c9d9a723e */ /* 0x000fe200000000ff */
[----:B------:R-:W-:Y:S01]  /*88f0*/  IMAD.U32 R3, R8, 0x200, R3 ;  /* 0x0000020008037824 */ /* 0x000fe200078e0003 */
[----:B------:R-:W-:Y:S02]  /*8900*/  F2FP.F16.F32.PACK_AB R155, R159, R158 ;  /* 0x0000009e9f9b723e */ /* 0x000fe400000000ff */
[----:B------:R-:W-:-:S02]  /*8910*/  F2FP.F16.F32.PACK_AB R161, R163, R162 ;  /* 0x000000a2a3a1723e */ /* 0x000fc400000000ff */
        /* <DEDUP_REMOVED lines=26> */
[----:B------:R-:W-:Y:S02]  /*8ac0*/  F2FP.F16.F32.PACK_AB R209, R211, R210 ;  /* 0x000000d2d3d1723e */ /* 0x000fe400000000ff */
[----:B------:R-:W-:Y:S01]  /*8ad0*/  F2FP.F16.F32.PACK_AB R210, R213, R212 ;  /* 0x000000d4d5d2723e */ /* 0x000fe200000000ff */
[----:B------:R-:W-:Y:S01]  /*8ae0*/  STSM.16.MT88.4 [R3+0xc000], R200 ;  /* 0x00c000c803007844 */ /* 0x000fe20000004200 */
[----:B------:R-:W-:Y:S02]  /*8af0*/  F2FP.F16.F32.PACK_AB R211, R215, R214 ;  /* 0x000000d6d7d3723e */ /* 0x000fe400000000ff */
[----:B------:R-:W-:Y:S02]  /*8b00*/  F2FP.F16.F32.PACK_AB R57, R59, R58 ;  /* 0x0000003a3b39723e */ /* 0x000fe400000000ff */
[----:B------:R-:W-:Y:S01]  /*8b10*/  F2FP.F16.F32.PACK_AB R58, R61, R60 ;  /* 0x0000003c3d3a723e */ /* 0x000fe200000000ff */
[----:B------:R-:W-:Y:S01]  /*8b20*/  STSM.16.MT88.4 [R3+0x11000], R208 ;  /* 0x011000d003007844 */ /* 0x000fe20000004200 */
[----:B------:R-:W-:-:S02]  /*8b30*/  F2FP.F16.F32.PACK_AB R59, R63, R62 ;  /* 0x0000003e3f3b723e */ /* 0x000fc400000000ff */
[----:B------:R-:W-:Y:S02]  /*8b40*/  F2FP.F16.F32.PACK_AB R97, R99, R98 ;  /* 0x000000626361723e */ /* 0x000fe400000000ff */
[----:B------:R-:W-:Y:S01]  /*8b50*/  F2FP.F16.F32.PACK_AB R98, R101, R100 ;  /* 0x000000646562723e */ /* 0x000fe200000000ff */
[----:B------:R-:W-:Y:S01]  /*8b60*/  STSM.16.MT88.4 [R3], R56 ;  /* 0x0000003803007844 */ /* 0x000fe20000004200 */
[----:B------:R-:W-:Y:S02]  /*8b70*/  F2FP.F16.F32.PACK_AB R99, R103, R102 ;  /* 0x000000666763723e */ /* 0x000fe400000000ff */
        /* <DEDUP_REMOVED lines=32> */
[----:B--2---:R-:W-:-:S03]  /*8d80*/  ISETP.NE.U32.AND P0, PT, R6, RZ, PT ;  /* 0x000000ff0600720c */ /* 0x004fc60003f05070 */
[----:B------:R2:W-:Y:S01]  /*8d90*/  STSM.16.MT88.4 [R3+0x7000], R128 ;  /* 0x0070008003007844 */ /* 0x0005e20000004200 */
[----:B------:R-:W-:Y:S01]  /*8da0*/  BAR.SYNC.DEFER_BLOCKING 0x1, 0x100 ;  /* 0x0044000000007b1d */ /* 0x000fe20000010000 */
[----:B------:R-:W-:Y:S01]  /*8db0*/  ISETP.NE.AND.EX P0, PT, R7, RZ, PT, P0 ;  /* 0x000000ff0700720c */ /* 0x000fe20003f05300 */
[----:B---3--:R-:W-:-:S06]  /*8dc0*/  IMAD.WIDE R6, R233, 0x4, R4 ;  /* 0x00000004e9067825 */ /* 0x008fcc00078e0204 */
[----:B------:R-:W3:Y:S06]  /*8dd0*/  LDC.64 R4, c[0x0][0x878] ;  /* 0x00021e00ff047b82 */ /* 0x000eec0000000a00 */
[----:B------:R-:W4:Y:S01]  /*8de0*/  @P0 LDG.E R9, desc[UR8][R6.64] ;  /* 0x0000000806090981 */ /* 0x000f22000c1e1900 */
[----:B------:R-:W-:Y:S01]  /*8df0*/  LOP3.LUT R11, R11, 0xffffffe0, RZ, 0xc0, !PT ;  /* 0xffffffe00b0b7812 */ /* 0x000fe200078ec0ff */
[----:B------:R-:W-:Y:S01]  /*8e00*/  ULDC UR5, c[0x0][0x808] ;  /* 0x0002020000057ab9 */ /* 0x000fe20000000800 */
[----:B------:R-:W0:Y:S01]  /*8e10*/  S2UR UR7, SR_CTAID.Y ;  /* 0x00000000000779c3 */ /* 0x000e220000002600 */
[----:B------:R-:W-:Y:S01]  /*8e20*/  IMAD.U32 R8, RZ, RZ, UR5 ;  /* 0x00000005ff087e24 */ /* 0x000fe2000f8e00ff */
[----:B---3--:R-:W-:Y:S01]  /*8e30*/  ISETP.NE.U32.AND P1, PT, R4, RZ, PT ;  /* 0x000000ff0400720c */ /* 0x008fe20003f25070 */
[----:B------:R-:W-:-:S02]  /*8e40*/  IMAD.IADD R11, R2, 0x1, -R11 ;  /* 0x00000001020b7824 */ /* 0x000fc400078e0a0b */
[----:B------:R-:W-:Y:S01]  /*8e50*/  IMAD.SHL.U32 R2, R0, 0x40, RZ ;  /* 0x0000004000027824 */ /* 0x000fe200078e00ff */
[----:B------:R-:W-:Y:S01]  /*8e60*/  ISETP.NE.AND.EX P1, PT, R5, RZ, PT, P1 ;  /* 0x000000ff0500720c */ /* 0x000fe20003f25310 */
[----:B------:R-:W-:Y:S01]  /*8e70*/  IMAD.SHL.U32 R28, R11, 0x8, RZ ;  /* 0x000000080b1c7824 */ /* 0x000fe200078e00ff */
[----:B------:R-:W-:Y:S02]  /*8e80*/  SHF.R.S32.HI R10, RZ, 0x1f, R11 ;  /* 0x0000001fff0a7819 */ /* 0x000fe4000001140b */
[----:B--2---:R-:W-:Y:S02]  /*8e90*/  LOP3.LUT R3, R2, 0x1c0, RZ, 0xc0, !PT ;  /* 0x000001c002037812 */ /* 0x004fe400078ec0ff */
[----:B------:R-:W-:Y:S02]  /*8ea0*/  LEA.HI R10, R10, R11, RZ, 0x3 ;  /* 0x0000000b0a0a7211 */ /* 0x000fe400078f18ff */
[----:B------:R-:W-:Y:S02]  /*8eb0*/  LOP3.LUT R2, R3, 0x38, R28, 0xf8, !PT ;  /* 0x0000003803027812 */ /* 0x000fe400078ef81c */
[----:B------:R-:W-:-:S03]  /*8ec0*/  SHF.R.U32.HI R3, RZ, 0x3, R3 ;  /* 0x00000003ff037819 */ /* 0x000fc60000011603 */
[----:B------:R-:W2:Y:S01]  /*8ed0*/  @P1 LDC.64 R4, c[0x0][0x878] ;  /* 0x00021e00ff041b82 */ /* 0x000ea20000000a00 */
[----:B------:R-:W-:Y:S02]  /*8ee0*/  LOP3.LUT R3, R2, R3, RZ, 0x3c, !PT ;  /* 0x0000000302037212 */ /* 0x000fe400078e3cff */
[----:B------:R-:W-:-:S05]  /*8ef0*/  SHF.R.S32.HI R10, RZ, 0x3, R10 ;  /* 0x00000003ff0a7819 */ /* 0x000fca000001140a */
[----:B------:R-:W-:Y:S01]  /*8f00*/  IMAD R10, R10, 0x1400, R3 ;  /* 0x000014000a0a7824 */ /* 0x000fe200078e0203 */
[----:B------:R-:W-:Y:S01]  /*8f10*/  CS2R R2, SRZ ;  /* 0x0000000000027805 */ /* 0x000fe2000001ff00 */
[----:B--2---:R-:W-:-:S05]  /*8f20*/  @P1 IMAD.WIDE R4, R233, 0x4, R4 ;  /* 0x00000004e9041825 */ /* 0x004fca00078e0204 */
[----:B------:R2:W5:Y:S01]  /*8f30*/  @P1 LDG.E R8, desc[UR8][R4.64] ;  /* 0x0000000804081981 */ /* 0x000562000c1e1900 */
[----:B----4-:R-:W-:Y:S01]  /*8f40*/  @P0 SHF.R.S32.HI R12, RZ, 0x1f, R9 ;  /* 0x0000001fff0c0819 */ /* 0x010fe20000011409 */
[----:B012---:R-:W-:Y:S06]  /*8f50*/  @P1 BRA `(.L_x_136) ;  /* 0x0000000000141947 */ /* 0x007fec0003800000 */
[----:B------:R-:W-:Y:S05]  /*8f60*/  @!P0 BRA `(.L_x_136) ;  /* 0x0000000000108947 */ /* 0x000fea0003800000 */
[----:B------:R-:W-:Y:S02]  /*8f70*/  ULDC.64 UR8, c[0x0][0x208] ;  /* 0x0000820000087ab9 */ /* 0x000fe40000000a00 */
[----:B------:R-:W2:Y:S04]  /*8f80*/  LDG.E R5, desc[UR8][R6.64] ;  /* 0x0000000806057981 */ /* 0x000ea8000c1e1900 */
[----:B-----5:R-:W2:Y:S02]  /*8f90*/  LDG.E R8, desc[UR8][R6.64+0x4] ;  /* 0x0000040806087981 */ /* 0x020ea4000c1e1900 */
[----:B--2---:R-:W-:-:S07]  /*8fa0*/  IMAD.IADD R8, R8, 0x1, -R5 ;  /* 0x0000000108087824 */ /* 0x004fce00078e0a05 */
.L_x_136:
[----:B-----5:R-:W-:Y:S01]  /*8fb0*/  IMAD R8, R39, -0x50, R8 ;  /* 0xffffffb027087824 */ /* 0x020fe200078e0208 */
[----:B------:R-:W-:Y:S01]  /*8fc0*/  LEA R30, R10, UR4, 0x1 ;  /* 0x000000040a1e7c11 */ /* 0x000fe2000f8e08ff */
[----:B------:R-:W-:Y:S01]  /*8fd0*/  @P0 IMAD.MOV.U32 R2, RZ, RZ, R9 ;  /* 0x000000ffff020224 */ /* 0x000fe200078e0009 */
[----:B------:R-:W-:Y:S01]  /*8fe0*/  USHF.R.S32.HI UR8, URZ, 0x1f, UR7 ;  /* 0x0000001f3f087899 */ /* 0x000fe20008011407 */
[----:B------:R-:W-:Y:S01]  /*8ff0*/  @P0 IMAD.MOV.U32 R3, RZ, RZ, R12 ;  /* 0x000000ffff030224 */ /* 0x000fe200078e000c */
[----:B------:R-:W-:Y:S01]  /*9000*/  VIMNMX R52, R8, 0x50, PT ;  /* 0x0000005008347848 */ /* 0x000fe20003fe0100 */
[----:B------:R0:W1:Y:S01]  /*9010*/  LDS.128 R40, [R30+0xa400] ;  /* 0x00a400001e287984 */ /* 0x0000620000000c00 */
[C---:B------:R-:W-:Y:S01]  /*9020*/  VIADD R32, R0.reuse, 0x18 ;  /* 0x0000001800207836 */ /* 0x040fe20000000000 */
[C---:B------:R-:W-:Y:S01]  /*9030*/  IADD3 R2, P1, R0.reuse, R2, RZ ;  /* 0x0000000200027210 */ /* 0x040fe20007f3e0ff */
[C---:B------:R-:W-:Y:S01]  /*9040*/  VIADD R29, R0.reuse, 0x8 ;  /* 0x00000008001d7836 */ /* 0x040fe20000000000 */
[----:B------:R0:W2:Y:S01]  /*9050*/  LDS.128 R4, [R30+0x1000] ;  /* 0x001000001e047984 */ /* 0x0000a20000000c00 */
[----:B------:R-:W-:Y:S01]  /*9060*/  VIADD R31, R0, 0x10 ;  /* 0x00000010001f7836 */ /* 0x000fe20000000000 */
[-C--:B------:R-:W-:Y:S01]  /*9070*/  ISETP.GE.AND P2, PT, R32, R52.reuse, PT ;  /* 0x000000342000720c */ /* 0x080fe20003f46270 */
[----:B------:R-:W-:Y:S01]  /*9080*/  IMAD R34, R36, UR8, RZ ;  /* 0x0000000824227c24 */ /* 0x000fe2000f8e02ff */
[----:B------:R0:W3:Y:S01]  /*9090*/  LDS.128 R8, [R30+0x1400] ;  /* 0x001400001e087984 */ /* 0x0000e20000000c00 */
[----:B------:R-:W4:Y:S01]  /*90a0*/  LDC.64 R32, c[0x0][0x820] ;  /* 0x00020800ff207b82 */ /* 0x000f220000000a00 */
[CC--:B------:R-:W-:Y:S01]  /*90b0*/  ISETP.GE.AND P4, PT, R0.reuse, R52.reuse, PT ;  /* 0x000000340000720c */ /* 0x0c0fe20003f86270 */
[----:B------:R-:W-:Y:S01]  /*90c0*/  ULDC UR6, c[0x0][0x83c] ;  /* 0x00020f0000067ab9 */ /* 0x000fe20000000800 */
[----:B------:R0:W0:Y:S01]  /*90d0*/  LDS.128 R12, [R30+0x1800] ;  /* 0x001800001e0c7984 */ /* 0x0000220000000c00 */
[-C--:B------:R-:W-:Y:S01]  /*90e0*/  ISETP.GE.AND P6, PT, R29, R52.reuse, PT ;  /* 0x000000341d00720c */ /* 0x080fe20003fc6270 */
[----:B------:R-:W-:Y:S01]  /*90f0*/  IMAD R37, R37, UR7, R34 ;  /* 0x0000000725257c24 */ /* 0x000fe2000f8e0222 */
[--C-:B------:R-:W-:Y:S01]  /*9100*/  SHF.R.S32.HI R29, RZ, 0x1f, R28.reuse ;  /* 0x0000001fff1d7819 */ /* 0x100fe2000001141c */
[----:B------:R0:W0:Y:S01]  /*9110*/  LDS.128 R16, [R30+0x1c00] ;  /* 0x001c00001e107984 */ /* 0x0000220000000c00 */
[----:B------:R-:W-:Y:S01]  /*9120*/  SHF.R.S32.HI R50, RZ, 0x1f, R233 ;  /* 0x0000001fff327819 */ /* 0x000fe200000114e9 */
[----:B------:R-:W-:Y:S01]  /*9130*/  ULDC.64 UR4, c[0x0][0x858] ;  /* 0x0002160000047ab9 */ /* 0x000fe20000000a00 */
[C---:B------:R-:W-:Y:S01]  /*9140*/  LEA.HI.X.SX32 R3, R0.reuse, R3, 0x1, P1 ;  /* 0x0000000300037211 */ /* 0x040fe200008f0eff */
[----:B------:R0:W0:Y:S01]  /*9150*/  LDS.128 R20, [R30+0x2000] ;  /* 0x002000001e147984 */ /* 0x0000220000000c00 */
[-C--:B------:R-:W-:Y:S01]  /*9160*/  ISETP.GE.AND P3, PT, R31, R52.reuse, PT ;  /* 0x000000341f00720c */ /* 0x080fe20003f66270 */
[----:B------:R-:W-:Y:S01]  /*9170*/  VIADD R31, R0, 0x20 ;  /* 0x00000020001f7836 */ /* 0x000fe20000000000 */
[----:B------:R-:W-:Y:S01]  /*9180*/  ISETP.GE.OR P1, PT, R28, UR6, P4 ;  /* 0x000000061c007c0c */ /* 0x000fe2000a726670 */
[----:B------:R0:W0:Y:S01]  /*9190*/  LDS.128 R24, [R30+0x2400] ;  /* 0x002400001e187984 */ /* 0x0000220000000c00 */
[----:B------:R-:W-:Y:S01]  /*91a0*/  SEL R50, R50, RZ, !P0 ;  /* 0x000000ff32327207 */ /* 0x000fe20004000000 */
[----:B------:R-:W-:Y:S01]  /*91b0*/  IMAD.WIDE.U32 R34, R36, UR7, R28 ;  /* 0x0000000724227c25 */ /* 0x000fe2000f8e001c */
[----:B------:R-:W-:Y:S01]  /*91c0*/  ISETP.GE.AND P5, PT, R31, R52, PT ;  /* 0x000000341f00720c */ /* 0x000fe20003fa6270 */
[----:B------:R-:W-:Y:S01]  /*91d0*/  BSSY B1, `(.L_x_137) ;  /* 0x0000019000017945 */ /* 0x000fe20003800000 */
[----:B------:R-:W-:Y:S01]  /*91e0*/  SEL R233, R233, RZ, !P0 ;  /* 0x000000ffe9e97207 */ /* 0x000fe20004000000 */
[----:B------:R-:W-:Y:S01]  /*91f0*/  IMAD.IADD R35, R35, 0x1, R37 ;  /* 0x0000000123237824 */ /* 0x000fe200078e0225 */
[----:B------:R-:W-:Y:S01]  /*9200*/  P2R R51, PR, RZ, 0x40 ;  /* 0x00000040ff337803 */ /* 0x000fe20000000000 */
[----:B------:R-:W-:Y:S01]  /*9210*/  IMAD R31, R50, UR4, RZ ;  /* 0x00000004321f7c24 */ /* 0x000fe2000f8e02ff */
[----:B------:R-:W-:Y:S01]  /*9220*/  P2R R53, PR, RZ, 0x8 ;  /* 0x00000008ff357803 */ /* 0x000fe20000000000 */
[----:B------:R-:W-:Y:S01]  /*9230*/  IMAD.WIDE.U32 R34, R233, UR4, R34 ;  /* 0x00000004e9227c25 */ /* 0x000fe2000f8e0022 */
[----:B------:R-:W-:-:S02]  /*9240*/  P2R R54, PR, RZ, 0x4 ;  /* 0x00000004ff367803 */ /* 0x000fc40000000000 */
[----:B------:R-:W-:Y:S01]  /*9250*/  ISETP.GE.OR P0, PT, R28, UR6, P6 ;  /* 0x000000061c007c0c */ /* 0x000fe2000b706670 */
[----:B------:R-:W-:Y:S02]  /*9260*/  IMAD R31, R233, UR5, R31 ;  /* 0x00000005e91f7c24 */ /* 0x000fe4000f8e021f */
[----:B------:R-:W-:-:S04]  /*9270*/  IMAD.WIDE R2, R39, 0x50, R2 ;  /* 0x0000005027027825 */ /* 0x000fc800078e0202 */
[----:B------:R-:W-:Y:S01]  /*9280*/  IMAD.IADD R37, R35, 0x1, R31 ;  /* 0x0000000123257824 */ /* 0x000fe200078e021f */
[----:B-12---:R-:W-:Y:S06]  /*9290*/  @P1 BRA `(.L_x_138) ;  /* 0x0000000000301947 */ /* 0x006fec0003800000 */
[----:B------:R-:W1:Y:S01]  /*92a0*/  LDS.128 R44, [R30+0xa000] ;  /* 0x00a000001e2c7984 */ /* 0x000e620000000c00 */
[----:B------:R-:W-:Y:S01]  /*92b0*/  ULDC.64 UR4, c[0x0][0x848] ;  /* 0x0002120000047ab9 */ /* 0x000fe20000000a00 */
[----:B------:R-:W-:Y:S01]  /*92c0*/  IMAD.MOV.U32 R36, RZ, RZ, R34 ;  /* 0x000000ffff247224 */ /* 0x000fe200078e0022 */
[----:B------:R-:W-:Y:S01]  /*92d0*/  ULDC.64 UR10, c[0x0][0x208] ;  /* 0x00008200000a7ab9 */ /* 0x000fe20000000a00 */
[----:B------:R-:W-:Y:S02]  /*92e0*/  IMAD R31, R3, UR4, RZ ;  /* 0x00000004031f7c24 */ /* 0x000fe4000f8e02ff */
[----:B------:R-:W-:-:S04]  /*92f0*/  IMAD.WIDE.U32 R38, R2, UR4, R36 ;  /* 0x0000000402267c25 */ /* 0x000fc8000f8e0024 */
[----:B------:R-:W-:Y:S01]  /*9300*/  IMAD R31, R2, UR5, R31 ;  /* 0x00000005021f7c24 */ /* 0x000fe2000f8e021f */
[----:B------:R-:W-:Y:S02]  /*9310*/  ULDC.64 UR4, c[0x0][0x830] ;  /* 0x00020c0000047ab9 */ /* 0x000fe40000000a00 */
[----:B------:R-:W-:Y:S01]  /*9320*/  LEA R48, P1, R38, UR4, 0x1 ;  /* 0x0000000426307c11 */ /* 0x000fe2000f8208ff */
[----:B------:R-:W-:-:S05]  /*9330*/  IMAD.IADD R31, R39, 0x1, R31 ;  /* 0x00000001271f7824 */ /* 0x000fca00078e021f */
[----:B------:R-:W-:-:S05]  /*9340*/  LEA.HI.X R49, R38, UR5, R31, 0x1, P1 ;  /* 0x0000000526317c11 */ /* 0x000fca00088f0c1f */
[----:B-1----:R1:W-:Y:S02]  /*9350*/  STG.E.128 desc[UR10][R48.64], R44 ;  /* 0x0000002c30007986 */ /* 0x0023e4000c101d0a */
.L_x_138:
[----:B------:R-:W-:Y:S05]  /*9360*/  BSYNC B1 ;  /* 0x0000000000017941 */ /* 0x000fea0003800000 */
.L_x_137:
[----:B------:R-:W-:Y:S04]  /*9370*/  BSSY B1, `(.L_x_139) ;  /* 0x0000010000017945 */ /* 0x000fe80003800000 */
[----:B------:R-:W-:Y:S05]  /*9380*/  @P0 BRA `(.L_x_140) ;  /* 0x0000000000380947 */ /* 0x000fea0003800000 */
[----:B------:R-:W-:Y:S01]  /*9390*/  IADD3 R31, P0, R2, 0x8, RZ ;  /* 0x00000008021f7810 */ /* 0x000fe20007f1e0ff */
[----:B------:R-:W-:Y:S01]  /*93a0*/  ULDC.64 UR4, c[0x0][0x848] ;  /* 0x0002120000047ab9 */ /* 0x000fe20000000a00 */
[----:B------:R-:W-:Y:S01]  /*93b0*/  IMAD.MOV.U32 R39, RZ, RZ, R37 ;  /* 0x000000ffff277224 */ /* 0x000fe200078e0025 */
[----:B------:R-:W-:Y:S02]  /*93c0*/  ULDC.64 UR10, c[0x0][0x208] ;  /* 0x00008200000a7ab9 */ /* 0x000fe40000000a00 */
[----:B------:R-:W-:-:S04]  /*93d0*/  IMAD.X R38, RZ, RZ, R3, P0 ;  /* 0x000000ffff267224 */ /* 0x000fc800000e0603 */
[----:B-1----:R-:W-:Y:S02]  /*93e0*/  IMAD R44, R38, UR4, RZ ;  /* 0x00000004262c7c24 */ /* 0x002fe4000f8e02ff */
[----:B------:R-:W-:-:S04]  /*93f0*/  IMAD.MOV.U32 R38, RZ, RZ, R34 ;  /* 0x000000ffff267224 */ /* 0x000fc800078e0022 */
[----:B------:R-:W-:-:S04]  /*9400*/  IMAD.WIDE.U32 R38, R31, UR4, R38 ;  /* 0x000000041f267c25 */ /* 0x000fc8000f8e0026 */
[----:B------:R-:W-:Y:S01]  /*9410*/  IMAD R31, R31, UR5, R44 ;  /* 0x000000051f1f7c24 */ /* 0x000fe2000f8e022c */
[----:B------:R-:W-:Y:S02]  /*9420*/  ULDC.64 UR4, c[0x0][0x830] ;  /* 0x00020c0000047ab9 */ /* 0x000fe40000000a00 */
[----:B------:R-:W-:Y:S01]  /*9430*/  LEA R44, P0, R38, UR4, 0x1 ;  /* 0x00000004262c7c11 */ /* 0x000fe2000f8008ff */
[----:B------:R-:W-:-:S05]  /*9440*/  IMAD.IADD R31, R39, 0x1, R31 ;  /* 0x00000001271f7824 */ /* 0x000fca00078e021f */
[----:B------:R-:W-:-:S05]  /*9450*/  LEA.HI.X R45, R38, UR5, R31, 0x1, P0 ;  /* 0x00000005262d7c11 */ /* 0x000fca00080f0c1f */
[----:B------:R2:W-:Y:S02]  /*9460*/  STG.E.128 desc[UR10][R44.64], R40 ;  /* 0x000000282c007986 */ /* 0x0005e4000c101d0a */
.L_x_140:
[----:B------:R-:W-:Y:S05]  /*9470*/  BSYNC B1 ;  /* 0x0000000000017941 */ /* 0x000fea0003800000 */
.L_x_139:
[----:B--2---:R2:W0:Y:S01]  /*9480*/  LDS.128 R40, [R30+0xa800] ;  /* 0x00a800001e287984 */ /* 0x0044220000000c00 */
[C---:B------:R-:W-:Y:S01]  /*9490*/  ISETP.GE.OR P1, PT, R28.reuse, UR6, P3 ;  /* 0x000000061c007c0c */ /* 0x040fe20009f26670 */
[----:B------:R-:W-:Y:S01]  /*94a0*/  BSSY B1, `(.L_x_141) ;  /* 0x0000011000017945 */ /* 0x000fe20003800000 */
[----:B------:R-:W-:-:S11]  /*94b0*/  ISETP.GE.OR P0, PT, R28, UR6, P2 ;  /* 0x000000061c007c0c */ /* 0x000fd60009706670 */
[----:B--2---:R-:W-:Y:S05]  /*94c0*/  @P1 BRA `(.L_x_142) ;  /* 0x0000000000381947 */ /* 0x004fea0003800000 */
        /* <DEDUP_REMOVED lines=13> */
[----:B0-----:R2:W-:Y:S02]  /*95a0*/  STG.E.128 desc[UR10][R44.64], R40 ;  /* 0x000000282c007986 */ /* 0x0015e4000c101d0a */
.L_x_142:
[----:B------:R-:W-:Y:S05]  /*95b0*/  BSYNC B1 ;  /* 0x0000000000017941 */ /* 0x000fea0003800000 */
.L_x_141:
[----:B0-2---:R0:W2:Y:S01]  /*95c0*/  LDS.128 R40, [R30+0xac00] ;  /* 0x00ac00001e287984 */ /* 0x0050a20000000c00 */
[----:B------:R-:W-:Y:S01]  /*95d0*/  BSSY B1, `(.L_x_143) ;  /* 0x0000011000017945 */ /* 0x000fe20003800000 */
[----:B------:R-:W-:-:S03]  /*95e0*/  VIADD R31, R0, 0x28 ;  /* 0x00000028001f7836 */ /* 0x000fc60000000000 */
[----:B------:R-:W-:Y:S05]  /*95f0*/  @P0 BRA `(.L_x_144) ;  /* 0x0000000000380947 */ /* 0x000fea0003800000 */
[----:B-1----:R-:W-:Y:S01]  /*9600*/  IADD3 R45, P0, R2, 0x18, RZ ;  /* 0x00000018022d7810 */ /* 0x002fe20007f1e0ff */
[----:B------:R-:W-:Y:S01]  /*9610*/  ULDC.64 UR4, c[0x0][0x848] ;  /* 0x0002120000047ab9 */ /* 0x000fe20000000a00 */
[----:B------:R-:W-:Y:S01]  /*9620*/  IMAD.MOV.U32 R39, RZ, RZ, R37 ;  /* 0x000000ffff277224 */ /* 0x000fe200078e0025 */
[----:B------:R-:W-:Y:S02]  /*9630*/  ULDC.64 UR10, c[0x0][0x208] ;  /* 0x00008200000a7ab9 */ /* 0x000fe40000000a00 */
[----:B------:R-:W-:-:S04]  /*9640*/  IMAD.X R38, RZ, RZ, R3, P0 ;  /* 0x000000ffff267224 */ /* 0x000fc800000e0603 */
[----:B------:R-:W-:Y:S02]  /*9650*/  IMAD R44, R38, UR4, RZ ;  /* 0x00000004262c7c24 */ /* 0x000fe4000f8e02ff */
[----:B------:R-:W-:-:S04]  /*9660*/  IMAD.MOV.U32 R38, RZ, RZ, R34 ;  /* 0x000000ffff267224 */ /* 0x000fc800078e0022 */
[----:B------:R-:W-:-:S04]  /*9670*/  IMAD.WIDE.U32 R38, R45, UR4, R38 ;  /* 0x000000042d267c25 */ /* 0x000fc8000f8e0026 */
[----:B------:R-:W-:Y:S01]  /*9680*/  IMAD R45, R45, UR5, R44 ;  /* 0x000000052d2d7c24 */ /* 0x000fe2000f8e022c */
[----:B------:R-:W-:Y:S02]  /*9690*/  ULDC.64 UR4, c[0x0][0x830] ;  /* 0x00020c0000047ab9 */ /* 0x000fe40000000a00 */
[----:B------:R-:W-:Y:S01]  /*96a0*/  LEA R44, P0, R38, UR4, 0x1 ;  /* 0x00000004262c7c11 */ /* 0x000fe2000f8008ff */
[----:B------:R-:W-:-:S05]  /*96b0*/  IMAD.IADD R39, R39, 0x1, R45 ;  /* 0x0000000127277824 */ /* 0x000fca00078e022d */
[----:B------:R-:W-:-:S05]  /*96c0*/  LEA.HI.X R45, R38, UR5, R39, 0x1, P0 ;  /* 0x00000005262d7c11 */ /* 0x000fca00080f0c27 */
[----:B--2---:R1:W-:Y:S02]  /*96d0*/  STG.E.128 desc[UR10][R44.64], R40 ;  /* 0x000000282c007986 */ /* 0x0043e4000c101d0a */
.L_x_144:
[----:B------:R-:W-:Y:S05]  /*96e0*/  BSYNC B1 ;  /* 0x0000000000017941 */ /* 0x000fea0003800000 */
.L_x_143:
[----:B-12---:R1:W2:Y:S01]  /*96f0*/  LDS.128 R40, [R30+0xb000] ;  /* 0x00b000001e287984 */ /* 0x0062a20000000c00 */
[----:B------:R-:W-:Y:S01]  /*9700*/  ISETP.GE.OR P0, PT, R28, UR6, P5 ;  /* 0x000000061c007c0c */ /* 0x000fe2000af06670 */
[----:B------:R-:W-:Y:S01]  /*9710*/  BSSY B1, `(.L_x_145) ;  /* 0x0000011000017945 */ /* 0x000fe20003800000 */
[----:B------:R-:W-:-:S11]  /*9720*/  ISETP.GE.AND P3, PT, R31, R52, PT ;  /* 0x000000341f00720c */ /* 0x000fd60003f66270 */
[----:B-1----:R-:W-:Y:S05]  /*9730*/  @P0 BRA `(.L_x_146) ;  /* 0x0000000000380947 */ /* 0x002fea0003800000 */
[----:B------:R-:W-:Y:S01]  /*9740*/  IADD3 R31, P0, R2, 0x20, RZ ;  /* 0x00000020021f7810 */ /* 0x000fe20007f1e0ff */
        /* <DEDUP_REMOVED lines=13> */
.L_x_146:
[----:B------:R-:W-:Y:S05]  /*9820*/  BSYNC B1 ;  /* 0x0000000000017941 */ /* 0x000fea0003800000 */
.L_x_145:
[----:B-12---:R1:W2:Y:S01]  /*9830*/  LDS.128 R40, [R30+0xb400] ;  /* 0x00b400001e287984 */ /* 0x0062a20000000c00 */
[----:B------:R-:W-:Y:S01]  /*9840*/  ISETP.GE.OR P0, PT, R28, UR6, P3 ;  /* 0x000000061c007c0c */ /* 0x000fe20009f06670 */
[----:B------:R-:W-:Y:S01]  /*9850*/  BSSY B1, `(.L_x_147) ;  /* 0x0000011000017945 */ /* 0x000fe20003800000 */
[----:B------:R-:W-:-:S11]  /*9860*/  VIADD R31, R0, 0x30 ;  /* 0x00000030001f7836 */ /* 0x000fd60000000000 */
        /* <DEDUP_REMOVED lines=15> */
.L_x_148:
[----:B------:R-:W-:Y:S05]  /*9960*/  BSYNC B1 ;  /* 0x0000000000017941 */ /* 0x000fea0003800000 */
.L_x_147:
[----:B-12---:R1:W2:Y:S01]  /*9970*/  LDS.128 R40, [R30+0xb800] ;  /* 0x00b800001e287984 */ /* 0x0062a20000000c00 */
[----:B------:R-:W-:Y:S01]  /*9980*/  ISETP.GE.AND P2, PT, R31, R52, PT ;  /* 0x000000341f00720c */ /* 0x000fe20003f46270 */
[----:B------:R-:W-:Y:S01]  /*9990*/  BSSY B1, `(.L_x_149) ;  /* 0x0000012000017945 */ /* 0x000fe20003800000 */
[----:B------:R-:W-:Y:S02]  /*99a0*/  VIADD R31, R0, 0x38 ;  /* 0x00000038001f7836 */ /* 0x000fe40000000000 */
[----:B------:R-:W-:-:S13]  /*99b0*/  ISETP.GE.OR P0, PT, R28, UR6, P2 ;  /* 0x000000061c007c0c */ /* 0x000fda0009706670 */
        /* <DEDUP_REMOVED lines=15> */
.L_x_150:
[----:B------:R-:W-:Y:S05]  /*9ab0*/  BSYNC B1 ;  /* 0x0000000000017941 */ /* 0x000fea0003800000 */
.L_x_149:
        /* <DEDUP_REMOVED lines=20> */
.L_x_152:
[----:B------:R-:W-:Y:S05]  /*9c00*/  BSYNC B1 ;  /* 0x0000000000017941 */ /* 0x000fea0003800000 */
.L_x_151:
[----:B-12---:R1:W2:Y:S01]  /*9c10*/  LDS.128 R40, [R30+0xc000] ;  /* 0x00c000001e287984 */ /* 0x0062a20000000c00 */
[----:B------:R-:W-:Y:S01]  /*9c20*/  ISETP.GE.AND P0, PT, R46, R52, PT ;  /* 0x000000342e00720c */ /* 0x000fe20003f06270 */
[----:B------:R-:W-:Y:S01]  /*9c30*/  BSSY B1, `(.L_x_153) ;  /* 0x0000012000017945 */ /* 0x000fe20003800000 */
[----:B----4-:R-:W-:Y:S02]  /*9c40*/  IMAD R48, R32, UR8, RZ ;  /* 0x0000000820307c24 */ /* 0x010fe4000f8e02ff */
        /* <DEDUP_REMOVED lines=16> */
.L_x_154:
[----:B------:R-:W-:Y:S05]  /*9d50*/  BSYNC B1 ;  /* 0x0000000000017941 */ /* 0x000fea0003800000 */
.L_x_153:
[----:B-12---:R1:W2:Y:S01]  /*9d60*/  LDS.128 R40, [R30+0xc400] ;  /* 0x00c400001e287984 */ /* 0x0062a20000000c00 */
[----:B------:R-:W-:Y:S01]  /*9d70*/  VIADD R0, R0, 0x48 ;  /* 0x0000004800007836 */ /* 0x000fe20000000000 */
[----:B------:R-:W-:Y:S01]  /*9d80*/  BSSY B1, `(.L_x_155) ;  /* 0x0000015000017945 */ /* 0x000fe20003800000 */
[----:B------:R-:W-:Y:S02]  /*9d90*/  IMAD R45, R33, UR7, R48 ;  /* 0x00000007212d7c24 */ /* 0x000fe4000f8e0230 */
[----:B------:R-:W-:Y:S01]  /*9da0*/  IMAD.WIDE.U32 R38, R32, UR7, R28 ;  /* 0x0000000720267c25 */ /* 0x000fe2000f8e001c */
[----:B------:R-:W-:-:S04]  /*9db0*/  ISETP.GE.AND P6, PT, R0, R52, PT ;  /* 0x000000340000720c */ /* 0x000fc80003fc6270 */
[----:B------:R-:W-:Y:S02]  /*9dc0*/  P2R R44, PR, RZ, 0x40 ;  /* 0x00000040ff2c7803 */ /* 0x000fe40000000000 */
[----:B------:R-:W-:-:S13]  /*9dd0*/  ISETP.GE.OR P6, PT, R28, UR6, P6 ;  /* 0x000000061c007c0c */ /* 0x000fda000b7c6670 */
[----:B-1----:R-:W-:Y:S05]  /*9de0*/  @P6 BRA `(.L_x_156) ;  /* 0x0000000000386947 */ /* 0x002fea0003800000 */
[----:B------:R-:W-:Y:S01]  /*9df0*/  IADD3 R31, P6, R2, 0x48, RZ ;  /* 0x00000048021f7810 */ /* 0x000fe20007fde0ff */
[----:B------:R-:W-:Y:S01]  /*9e00*/  ULDC.64 UR4, c[0x0][0x848] ;  /* 0x0002120000047ab9 */ /* 0x000fe20000000a00 */
[----:B------:R-:W-:Y:S01]  /*9e10*/  IMAD.MOV.U32 R32, RZ, RZ, R34 ;  /* 0x000000ffff207224 */ /* 0x000fe200078e0022 */
[----:B------:R-:W-:Y:S01]  /*9e20*/  ULDC.64 UR10, c[0x0][0x208] ;  /* 0x00008200000a7ab9 */ /* 0x000fe20000000a00 */
[----:B------:R-:W-:Y:S02]  /*9e30*/  IMAD.MOV.U32 R33, RZ, RZ, R37 ;  /* 0x000000ffff217224 */ /* 0x000fe400078e0025 */
[----:B------:R-:W-:Y:S02]  /*9e40*/  IMAD.X R0, RZ, RZ, R3, P6 ;  /* 0x000000ffff007224 */ /* 0x000fe400030e0603 */
[----:B------:R-:W-:-:S04]  /*9e50*/  IMAD.WIDE.U32 R32, R31, UR4, R32 ;  /* 0x000000041f207c25 */ /* 0x000fc8000f8e0020 */
[----:B------:R-:W-:-:S04]  /*9e60*/  IMAD R0, R0, UR4, RZ ;  /* 0x0000000400007c24 */ /* 0x000fc8000f8e02ff */
[----:B------:R-:W-:Y:S01]  /*9e70*/  IMAD R31, R31, UR5, R0 ;  /* 0x000000051f1f7c24 */ /* 0x000fe2000f8e0200 */
[----:B------:R-:W-:Y:S02]  /*9e80*/  ULDC.64 UR4, c[0x0][0x830] ;  /* 0x00020c0000047ab9 */ /* 0x000fe40000000a00 */
[----:B------:R-:W-:Y:S01]  /*9e90*/  LEA R34, P6, R32, UR4, 0x1 ;  /* 0x0000000420227c11 */ /* 0x000fe2000f8c08ff */
[----:B------:R-:W-:-:S05]  /*9ea0*/  IMAD.IADD R31, R33, 0x1, R31 ;  /* 0x00000001211f7824 */ /* 0x000fca00078e021f */
[----:B------:R-:W-:-:S05]  /*9eb0*/  LEA.HI.X R35, R32, UR5, R31, 0x1, P6 ;  /* 0x0000000520237c11 */ /* 0x000fca000b0f0c1f */
[----:B--2---:R1:W-:Y:S02]  /*9ec0*/  STG.E.128 desc[UR10][R34.64], R40 ;  /* 0x0000002822007986 */ /* 0x0043e4000c101d0a */
.L_x_156:
[----:B------:R-:W-:Y:S05]  /*9ed0*/  BSYNC B1 ;  /* 0x0000000000017941 */ /* 0x000fea0003800000 */
.L_x_155:
[----:B-1----:R1:W4:Y:S01]  /*9ee0*/  LDS.128 R32, [R30] ;  /* 0x000000001e207984 */ /* 0x0023220000000c00 */
[----:B------:R-:W-:Y:S01]  /*9ef0*/  P2R R0, PR, RZ, 0x4 ;  /* 0x00000004ff007803 */ /* 0x000fe20000000000 */
[----:B------:R-:W-:Y:S01]  /*9f00*/  ULDC UR6, c[0x0][0x80c] ;  /* 0x0002030000067ab9 */ /* 0x000fe20000000800 */
[----:B------:R-:W-:Y:S01]  /*9f10*/  ISETP.NE.AND P2, PT, R51, RZ, PT ;  /* 0x000000ff3300720c */ /* 0x000fe20003f45270 */
[----:B------:R-:W-:Y:S01]  /*9f20*/  ULDC.64 UR4, c[0x0][0x828] ;  /* 0x00020a0000047ab9 */ /* 0x000fe20000000a00 */
[C---:B------:R-:W-:Y:S01]  /*9f30*/  ISETP.GE.OR P4, PT, R28.reuse, UR6, P4 ;  /* 0x000000061c007c0c */ /* 0x040fe2000a786670 */
[----:B------:R-:W-:Y:S01]  /*9f40*/  IMAD.IADD R39, R39, 0x1, R45 ;  /* 0x0000000127277824 */ /* 0x000fe200078e022d */
[----:B------:R-:W-:Y:S01]  /*9f50*/  P2R R29, PR, RZ, 0x2 ;  /* 0x00000002ff1d7803 */ /* 0x000fe20000000000 */
[----:B------:R-:W-:Y:S01]  /*9f60*/  BSSY B1, `(.L_x_157) ;  /* 0x0000024000017945 */ /* 0x000fe20003800000 */
[----:B------:R-:W-:Y:S01]  /*9f70*/  P2R R31, PR, RZ, 0x1 ;  /* 0x00000001ff1f7803 */ /* 0x000fe20000000000 */
[----:B--2---:R-:W-:Y:S01]  /*9f80*/  IMAD.WIDE.U32 R40, R233, UR4, R38 ;  /* 0x00000004e9287c25 */ /* 0x004fe2000f8e0026 */
[----:B------:R-:W-:-:S02]  /*9f90*/  ISETP.GE.OR P2, PT, R28, UR6, P2 ;  /* 0x000000061c007c0c */ /* 0x000fc40009746670 */
[----:B------:R-:W-:Y:S02]  /*9fa0*/  ISETP.NE.AND P1, PT, R53, RZ, PT ;  /* 0x000000ff3500720c */ /* 0x000fe40003f25270 */
[----:B------:R-:W-:Y:S02]  /*9fb0*/  ISETP.NE.AND P0, PT, R54, RZ, PT ;  /* 0x000000ff3600720c */ /* 0x000fe40003f05270 */
[----:B------:R-:W-:Y:S02]  /*9fc0*/  P2R R42, PR, RZ, 0x4 ;  /* 0x00000004ff2a7803 */ /* 0x000fe40000000000 */
[----:B------:R-:W-:Y:S01]  /*9fd0*/  ISETP.NE.AND P2, PT, R0, RZ, PT ;  /* 0x000000ff0000720c */ /* 0x000fe20003f45270 */
[----:B------:R-:W-:Y:S01]  /*9fe0*/  IMAD R0, R50, UR4, RZ ;  /* 0x0000000432007c24 */ /* 0x000fe2000f8e02ff */
[C---:B------:R-:W-:Y:S02]  /*9ff0*/  ISETP.GE.OR P1, PT, R28.reuse, UR6, P1 ;  /* 0x000000061c007c0c */ /* 0x040fe40008f26670 */
[----:B------:R-:W-:Y:S01]  /*a000*/  ISETP.GE.OR P0, PT, R28, UR6, P0 ;  /* 0x000000061c007c0c */ /* 0x000fe20008706670 */
[----:B------:R-:W-:Y:S01]  /*a010*/  IMAD R37, R233, UR5, R0 ;  /* 0x00000005e9257c24 */ /* 0x000fe2000f8e0200 */
[----:B------:R-:W-:-:S02]  /*a020*/  ISETP.NE.AND P6, PT, R44, RZ, PT ;  /* 0x000000ff2c00720c */ /* 0x000fc40003fc5270 */
[----:B------:R-:W-:Y:S01]  /*a030*/  P2R R43, PR, RZ, 0x2 ;  /* 0x00000002ff2b7803 */ /* 0x000fe20000000000 */
[----:B------:R-:W-:Y:S01]  /*a040*/  IMAD.IADD R37, R41, 0x1, R37 ;  /* 0x0000000129257824 */ /* 0x000fe200078e0225 */
[----:B------:R-:W-:Y:S02]  /*a050*/  P2R R44, PR, RZ, 0x1 ;  /* 0x00000001ff2c7803 */ /* 0x000fe40000000000 */
[----:B------:R-:W-:Y:S02]  /*a060*/  ISETP.NE.AND P1, PT, R29, RZ, PT ;  /* 0x000000ff1d00720c */ /* 0x000fe40003f25270 */
[----:B------:R-:W-:Y:S02]  /*a070*/  ISETP.NE.AND P0, PT, R31, RZ, PT ;  /* 0x000000ff1f00720c */ /* 0x000fe40003f05270 */
[C---:B------:R-:W-:Y:S02]  /*a080*/  ISETP.GE.OR P5, PT, R28.reuse, UR6, P5 ;  /* 0x000000061c007c0c */ /* 0x040fe4000afa6670 */
[----:B------:R-:W-:-:S02]  /*a090*/  ISETP.GE.OR P3, PT, R28, UR6, P3 ;  /* 0x000000061c007c0c */ /* 0x000fc40009f66670 */
[C---:B------:R-:W-:Y:S02]  /*a0a0*/  ISETP.GE.OR P2, PT, R28.reuse, UR6, P2 ;  /* 0x000000061c007c0c */ /* 0x040fe40009746670 */
[C---:B------:R-:W-:Y:S02]  /*a0b0*/  ISETP.GE.OR P1, PT, R28.reuse, UR6, P1 ;  /* 0x000000061c007c0c */ /* 0x040fe40008f26670 */
[C---:B------:R-:W-:Y:S02]  /*a0c0*/  ISETP.GE.OR P0, PT, R28.reuse, UR6, P0 ;  /* 0x000000061c007c0c */ /* 0x040fe40008706670 */
[----:B------:R-:W-:Y:S01]  /*a0d0*/  ISETP.GE.OR P6, PT, R28, UR6, P6 ;  /* 0x000000061c007c0c */ /* 0x000fe2000b7c6670 */
[----:B-1--4-:R-:W-:-:S12]  /*a0e0*/  @P4 BRA `(.L_x_158) ;  /* 0x00000000002c4947 */ /* 0x012fd80003800000 */
        /* <DEDUP_REMOVED lines=10> */
[----:B------:R1:W-:Y:S02]  /*a190*/  STG.E.128 desc[UR8][R38.64], R32 ;  /* 0x0000002026007986 */ /* 0x0003e4000c101d08 */
.L_x_158:
[----:B------:R-:W-:Y:S05]  /*a1a0*/  BSYNC B1 ;  /* 0x0000000000017941 */ /* 0x000fea0003800000 */
.L_x_157:
[----:B-1----:R1:W2:Y:S01]  /*a1b0*/  LDS.128 R32, [R30+0x400] ;  /* 0x000400001e207984 */ /* 0x0022a20000000c00 */
[----:B------:R-:W-:Y:S01]  /*a1c0*/  ISETP.NE.AND P4, PT, R42, RZ, PT ;  /* 0x000000ff2a00720c */ /* 0x000fe20003f85270 */
[----:B------:R-:W-:-:S12]  /*a1d0*/  BSSY B1, `(.L_x_159) ;  /* 0x0000010000017945 */ /* 0x000fd80003800000 */
        /* <DEDUP_REMOVED lines=15> */
.L_x_160:
[----:B------:R-:W-:Y:S05]  /*a2d0*/  BSYNC B1 ;  /* 0x0000000000017941 */ /* 0x000fea0003800000 */
.L_x_159:
[----:B-12---:R1:W2:Y:S01]  /*a2e0*/  LDS.128 R32, [R30+0x800] ;  /* 0x000800001e207984 */ /* 0x0062a20000000c00 */
        /* <DEDUP_REMOVED lines=17> */
.L_x_162:
[----:B------:R-:W-:Y:S05]  /*a400*/  BSYNC B1 ;  /* 0x0000000000017941 */ /* 0x000fea0003800000 */
.L_x_161:
[----:B0-----:R-:W0:Y:S01]  /*a410*/  LDS.128 R28, [R30+0xc00] ;  /* 0x000c00001e1c7984 */ /* 0x001e220000000c00 */
[----:B------:R-:W-:Y:S01]  /*a420*/  ISETP.NE.AND P4, PT, R44, RZ, PT ;  /* 0x000000ff2c00720c */ /* 0x000fe20003f85270 */
[----:B------:R-:W-:-:S12]  /*a430*/  BSSY B1, `(.L_x_163) ;  /* 0x0000010000017945 */ /* 0x000fd80003800000 */
[----:B------:R-:W-:Y:S05]  /*a440*/  @P4 BRA `(.L_x_164) ;  /* 0x0000000000384947 */ /* 0x000fea0003800000 */
[----:B-12---:R-:W-:Y:S01]  /*a450*/  IADD3 R35, P4, R2, 0x18, RZ ;  /* 0x0000001802237810 */ /* 0x006fe20007f9e0ff */
        /* <DEDUP_REMOVED lines=12> */
[----:B0-----:R4:W-:Y:S02]  /*a520*/  STG.E.128 desc[UR8][R34.64], R28 ;  /* 0x0000001c22007986 */ /* 0x0019e4000c101d08 */
.L_x_164:
[----:B------:R-:W-:Y:S05]  /*a530*/  BSYNC B1 ;  /* 0x0000000000017941 */ /* 0x000fea0003800000 */
.L_x_163:
[----:B------:R-:W-:Y:S04]  /*a540*/  BSSY B1, `(.L_x_165) ;  /* 0x0000010000017945 */ /* 0x000fe80003800000 */
[----:B------:R-:W-:Y:S05]  /*a550*/  @P5 BRA `(.L_x_166) ;  /* 0x0000000000385947 */ /* 0x000fea0003800000 */
[----:B0---4-:R-:W-:Y:S01]  /*a560*/  IADD3 R31, P4, R2, 0x20, RZ ;  /* 0x00000020021f7810 */ /* 0x011fe20007f9e0ff */
        /* <DEDUP_REMOVED lines=12> */
[----:B------:R0:W-:Y:S02]  /*a630*/  STG.E.128 desc[UR8][R30.64], R4 ;  /* 0x000000041e007986 */ /* 0x0001e4000c101d08 */
.L_x_166:
[----:B------:R-:W-:Y:S05]  /*a640*/  BSYNC B1 ;  /* 0x0000000000017941 */ /* 0x000fea0003800000 */
.L_x_165:
[----:B------:R-:W-:Y:S04]  /*a650*/  BSSY B1, `(.L_x_167) ;  /* 0x0000010000017945 */ /* 0x000fe80003800000 */
[----:B------:R-:W-:Y:S05]  /*a660*/  @P3 BRA `(.L_x_168) ;  /* 0x0000000000383947 */ /* 0x000fea0003800000 */
[----:B0-----:R-:W-:Y:S01]  /*a670*/  IADD3 R7, P3, R2, 0x28, RZ ;  /* 0x0000002802077810 */ /* 0x001fe20007f7e0ff */
        /* <DEDUP_REMOVED lines=12> */
[----:B---3--:R0:W-:Y:S02]  /*a740*/  STG.E.128 desc[UR8][R6.64], R8 ;  /* 0x0000000806007986 */ /* 0x0081e4000c101d08 */
.L_x_168:
[----:B------:R-:W-:Y:S05]  /*a750*/  BSYNC B1 ;  /* 0x0000000000017941 */ /* 0x000fea0003800000 */
.L_x_167:
        /* <DEDUP_REMOVED lines=16> */
.L_x_170:
[----:B------:R-:W-:Y:S05]  /*a860*/  BSYNC B1 ;  /* 0x0000000000017941 */ /* 0x000fea0003800000 */
.L_x_169:
        /* <DEDUP_REMOVED lines=16> */
.L_x_172:
[----:B------:R-:W-:Y:S05]  /*a970*/  BSYNC B1 ;  /* 0x0000000000017941 */ /* 0x000fea0003800000 */
.L_x_171:
        /* <DEDUP_REMOVED lines=16> */
.L_x_174:
[----:B------:R-:W-:Y:S05]  /*aa80*/  BSYNC B1 ;  /* 0x0000000000017941 */ /* 0x000fea0003800000 */
.L_x_173:
[----:B------:R-:W-:Y:S05]  /*aa90*/  @P6 BRA `(.L_x_117) ;  /* 0x0000003c00486947 */ /* 0x000fea0003800000 */
[----:B0-----:R-:W-:Y:S01]  /*aaa0*/  IADD3 R5, P0, R2, 0x48, RZ ;  /* 0x0000004802057810 */ /* 0x001fe20007f1e0ff */
[----:B------:R-:W-:Y:S01]  /*aab0*/  ULDC.64 UR4, c[0x0][0x818] ;  /* 0x0002060000047ab9 */ /* 0x000fe20000000a00 */
[----:B------:R-:W-:Y:S01]  /*aac0*/  IMAD.MOV.U32 R2, RZ, RZ, R40 ;  /* 0x000000ffff027224 */ /* 0x000fe200078e0028 */
[----:B------:R-:W-:Y:S02]  /*aad0*/  ULDC.64 UR6, c[0x0][0x208] ;  /* 0x0000820000067ab9 */ /* 0x000fe40000000a00 */
[----:B------:R-:W-:Y:S02]  /*aae0*/  IMAD.X R0, RZ, RZ, R3, P0 ;  /* 0x000000ffff007224 */ /* 0x000fe400000e0603 */
[----:B------:R-:W-:Y:S02]  /*aaf0*/  IMAD.MOV.U32 R3, RZ, RZ, R37 ;  /* 0x000000ffff037224 */ /* 0x000fe400078e0025 */
[----:B------:R-:W-:Y:S02]  /*ab00*/  IMAD R0, R0, UR4, RZ ;  /* 0x0000000400007c24 */ /* 0x000fe4000f8e02ff */
[----:B------:R-:W-:-:S04]  /*ab10*/  IMAD.WIDE.U32 R2, R5, UR4, R2 ;  /* 0x0000000405027c25 */ /* 0x000fc8000f8e0002 */
[----:B------:R-:W-:Y:S01]  /*ab20*/  IMAD R5, R5, UR5, R0 ;  /* 0x0000000505057c24 */ /* 0x000fe2000f8e0200 */
[----:B------:R-:W-:Y:S02]  /*ab30*/  ULDC.64 UR4, c[0x0][0x800] ;  /* 0x0002000000047ab9 */ /* 0x000fe40000000a00 */
[----:B------:R-:W-:Y:S01]  /*ab40*/  LEA R4, P0, R2, UR4, 0x1 ;  /* 0x0000000402047c11 */ /* 0x000fe2000f8008ff */
[----:B------:R-:W-:-:S05]  /*ab50*/  IMAD.IADD R3, R3, 0x1, R5 ;  /* 0x0000000103037824 */ /* 0x000fca00078e0205 */
[----:B------:R-:W-:-:S05]  /*ab60*/  LEA.HI.X R5, R2, UR5, R3, 0x1, P0 ;  /* 0x0000000502057c11 */ /* 0x000fca00080f0c03 */
[----:B------:R0:W-:Y:S01]  /*ab70*/  STG.E.128 desc[UR6][R4.64], R24 ;  /* 0x0000001804007986 */ /* 0x0001e2000c101d06 */
[----:B------:R-:W-:Y:S05]  /*ab80*/  BRA `(.L_x_117) ;  /* 0x0000003c000c7947 */ /* 0x000fea0003800000 */
.L_x_135:
[----:B------:R-:W1:Y:S01]  /*ab90*/  LDC.64 R4, c[0x0][0x870] ;  /* 0x00021c00ff047b82 */ /* 0x000e620000000a00 */
[----:B------:R-:W-:-:S07]  /*aba0*/  ULDC.64 UR6, c[0x0][0x208] ;  /* 0x0000820000067ab9 */ /* 0x000fce0000000a00 */
[----:B0-----:R-:W0:Y:S01]  /*abb0*/  LDC.64 R2, c[0x0][0x870] ;  /* 0x00021c00ff027b82 */ /* 0x001e220000000a00 */
[----:B------:R-:W2:Y:S01]  /*abc0*/  S2R R8, SR_TID.X ;  /* 0x0000000000087919 */ /* 0x000ea20000002100 */
[----:B------:R-:W3:Y:S06]  /*abd0*/  S2R R13, SR_CTAID.X ;  /* 0x00000000000d7919 */ /* 0x000eec0000002500 */
[----:B------:R-:W4:Y:S01]  /*abe0*/  LDC.64 R16, c[0x0][0x820] ;  /* 0x00020800ff107b82 */ /* 0x000f220000000a00 */
[----:B-1----:R-:W-:-:S04]  /*abf0*/  ISETP.NE.U32.AND P1, PT, R4, RZ, PT ;  /* 0x000000ff0400720c */ /* 0x002fc80003f25070 */
[----:B------:R-:W-:Y:S01]  /*ac00*/  ISETP.NE.AND.EX P1, PT, R5, RZ, PT, P1 ;  /* 0x000000ff0500720c */ /* 0x000fe20003f25310 */
[----:B0-----:R-:W-:Y:S02]  /*ac10*/  IMAD.WIDE R4, R233, 0x4, R2 ;  /* 0x00000004e9047825 */ /* 0x001fe400078e0202 */
[----:B------:R-:W0:Y:S10]  /*ac20*/  LDC.64 R2, c[0x0][0x878] ;  /* 0x00021e00ff027b82 */ /* 0x000e340000000a00 */
[----:B------:R-:W3:Y:S01]  /*ac30*/  @P1 LDG.E R9, desc[UR6][R4.64] ;  /* 0x0000000604091981 */ /* 0x000ee2000c1e1900 */
[----:B------:R-:W-:Y:S01]  /*ac40*/  ULDC UR4, c[0x0][0x808] ;  /* 0x0002020000047ab9 */ /* 0x000fe20000000800 */
[----:B--2---:R-:W-:Y:S01]  /*ac50*/  VIADD R11, R8, 0xffffff80 ;  /* 0xffffff80080b7836 */ /* 0x004fe20000000000 */
[----:B------:R-:W1:Y:S01]  /*ac60*/  S2UR UR5, SR_CTAID.Y ;  /* 0x00000000000579c3 */ /* 0x000e620000002600 */
[----:B------:R-:W-:Y:S01]  /*ac70*/  IMAD.U32 R0, RZ, RZ, UR4 ;  /* 0x00000004ff007e24 */ /* 0x000fe2000f8e00ff */
[----:B0-----:R-:W-:-:S04]  /*ac80*/  ISETP.NE.U32.AND P0, PT, R2, RZ, PT ;  /* 0x000000ff0200720c */ /* 0x001fc80003f05070 */
[----:B------:R-:W-:-:S13]  /*ac90*/  ISETP.NE.AND.EX P0, PT, R3, RZ, PT, P0 ;  /* 0x000000ff0300720c */ /* 0x000fda0003f05300 */
[----:B------:R-:W0:Y:S01]  /*aca0*/  @P0 LDC.64 R2, c[0x0][0x878] ;  /* 0x00021e00ff020b82 */ /* 0x000e220000000a00 */
[----:B------:R-:W-:-:S04]  /*acb0*/  SHF.R.S32.HI R8, RZ, 0x1f, R11 ;  /* 0x0000001fff087819 */ /* 0x000fc8000001140b */
[----:B------:R-:W-:-:S04]  /*acc0*/  LEA.HI R8, R8, R11, RZ, 0x5 ;  /* 0x0000000b08087211 */ /* 0x000fc800078f28ff */
[----:B------:R-:W-:Y:S01]  /*acd0*/  SHF.R.S32.HI R15, RZ, 0x5, R8 ;  /* 0x00000005ff0f7819 */ /* 0x000fe20000011408 */
[----:B0-----:R-:W-:Y:S01]  /*ace0*/  @P0 IMAD.WIDE R6, R233, 0x4, R2 ;  /* 0x00000004e9060825 */ /* 0x001fe200078e0202 */
[----:B------:R-:W-:-:S04]  /*acf0*/  CS2R R2, SRZ ;  /* 0x0000000000027805 */ /* 0x000fc8000001ff00 */
[----:B------:R0:W5:Y:S01]  /*ad00*/  @P0 LDG.E R0, desc[UR6][R6.64] ;  /* 0x0000000606000981 */ /* 0x000162000c1e1900 */
[--C-:B---3--:R-:W-:Y:S01]  /*ad10*/  @P1 SHF.R.S32.HI R3, RZ, 0x1f, R9.reuse ;  /* 0x0000001fff031819 */ /* 0x108fe20000011409 */
[----:B------:R-:W-:Y:S01]  /*ad20*/  @P1 IMAD.MOV.U32 R2, RZ, RZ, R9 ;  /* 0x000000ffff021224 */ /* 0x000fe200078e0009 */
[----:B01--4-:R-:W-:Y:S06]  /*ad30*/  @P0 BRA `(.L_x_175) ;  /* 0x0000000000140947 */ /* 0x013fec0003800000 */
[----:B------:R-:W-:Y:S05]  /*ad40*/  @!P1 BRA `(.L_x_175) ;  /* 0x0000000000109947 */ /* 0x000fea0003800000 */
[----:B------:R-:W-:Y:S02]  /*ad50*/  ULDC.64 UR6, c[0x0][0x208] ;  /* 0x0000820000067ab9 */ /* 0x000fe40000000a00 */
[----:B------:R-:W2:Y:S04]  /*ad60*/  LDG.E R7, desc[UR6][R4.64] ;  /* 0x0000000604077981 */ /* 0x000ea8000c1e1900 */
[----:B-----5:R-:W2:Y:S02]  /*ad70*/  LDG.E R0, desc[UR6][R4.64+0x4] ;  /* 0x0000040604007981 */ /* 0x020ea4000c1e1900 */
[----:B--2---:R-:W-:-:S07]  /*ad80*/  IMAD.IADD R0, R0, 0x1, -R7 ;  /* 0x0000000100007824 */ /* 0x004fce00078e0a07 */
.L_x_175:
[----:B------:R-:W-:Y:S01]  /*ad90*/  LOP3.LUT R4, R8, 0x1fffffe0, RZ, 0xc0, !PT ;  /* 0x1fffffe008047812 */ /* 0x000fe200078ec0ff */
[----:B------:R-:W-:Y:S01]  /*ada0*/  USHF.R.S32.HI UR6, URZ, 0x1f, UR5 ;  /* 0x0000001f3f067899 */ /* 0x000fe20008011405 */
[----:B------:R-:W-:Y:S01]  /*adb0*/  IADD3 R2, P0, R15, R2, RZ ;  /* 0x000000020f027210 */ /* 0x000fe20007f1e0ff */
[----:B-----5:R-:W-:Y:S01]  /*adc0*/  IMAD R12, R13, -0x50, R0 ;  /* 0xffffffb00d0c7824 */ /* 0x020fe200078e0200 */
[----:B------:R-:W0:Y:S01]  /*add0*/  LDC.64 R18, c[0x0][0x850] ;  /* 0x00021400ff127b82 */ /* 0x000e220000000a00 */
[----:B------:R-:W-:Y:S01]  /*ade0*/  IMAD.IADD R4, R11, 0x1, -R4 ;  /* 0x000000010b047824 */ /* 0x000fe200078e0a04 */
[C---:B------:R-:W-:Y:S01]  /*adf0*/  LEA.HI.X.SX32 R3, R15.reuse, R3, 0x1, P0 ;  /* 0x000000030f037211 */ /* 0x040fe200000f0eff */
[C---:B------:R-:W-:Y:S01]  /*ae00*/  VIADD R5, R15.reuse, 0x8 ;  /* 0x000000080f057836 */ /* 0x040fe20000000000 */
[-C--:B------:R-:W-:Y:S01]  /*ae10*/  ISETP.GE.AND P0, PT, R15, R12.reuse, PT ;  /* 0x0000000c0f00720c */ /* 0x080fe20003f06270 */
[----:B------:R-:W-:Y:S01]  /*ae20*/  IMAD.SHL.U32 R4, R4, 0x8, RZ ;  /* 0x0000000804047824 */ /* 0x000fe200078e00ff */
[----:B------:R-:W-:Y:S01]  /*ae30*/  ULDC UR7, c[0x0][0x80c] ;  /* 0x0002030000077ab9 */ /* 0x000fe20000000800 */
[----:B------:R-:W-:Y:S01]  /*ae40*/  IMAD R0, R16, UR6, RZ ;  /* 0x0000000610007c24 */ /* 0x000fe2000f8e02ff */
[-C--:B------:R-:W-:Y:S01]  /*ae50*/  ISETP.GE.AND P6, PT, R5, R12.reuse, PT ;  /* 0x0000000c0500720c */ /* 0x080fe20003fc6270 */
[----:B------:R-:W-:Y:S01]  /*ae60*/  VIADD R7, R15, 0x10 ;  /* 0x000000100f077836 */ /* 0x000fe20000000000 */
[----:B------:R-:W-:Y:S01]  /*ae70*/  SHF.R.S32.HI R5, RZ, 0x1f, R4 ;  /* 0x0000001fff057819 */ /* 0x000fe20000011404 */
[----:B------:R-:W-:Y:S01]  /*ae80*/  IMAD R17, R17, UR5, R0 ;  /* 0x0000000511117c24 */ /* 0x000fe2000f8e0200 */
[----:B------:R-:W-:Y:S01]  /*ae90*/  SHF.R.S32.HI R0, RZ, 0x1f, R233 ;  /* 0x0000001fff007819 */ /* 0x000fe200000114e9 */
[----:B------:R-:W-:Y:S01]  /*aea0*/  VIADD R9, R15, 0x18 ;  /* 0x000000180f097836 */ /* 0x000fe20000000000 */
[----:B------:R-:W-:Y:S01]  /*aeb0*/  ISETP.GE.OR P2, PT, R4, UR7, P0 ;  /* 0x0000000704007c0c */ /* 0x000fe20008746670 */
[----:B------:R-:W-:Y:S01]  /*aec0*/  ULDC.64 UR8, c[0x0][0x828] ;  /* 0x00020a0000087ab9 */ /* 0x000fe20000000a00 */
[-C--:B------:R-:W-:Y:S01]  /*aed0*/  ISETP.GE.AND P5, PT, R7, R12.reuse, PT ;  /* 0x0000000c0700720c */ /* 0x080fe20003fa6270 */
[----:B------:R-:W-:Y:S01]  /*aee0*/  IMAD.WIDE.U32 R6, R16, UR5, R4 ;  /* 0x0000000510067c25 */ /* 0x000fe2000f8e0004 */
[----:B------:R-:W-:Y:S01]  /*aef0*/  SEL R14, R0, RZ, !P1 ;  /* 0x000000ff000e7207 */ /* 0x000fe20004800000 */
[----:B------:R-:W-:Y:S01]  /*af00*/  BSSY B1, `(.L_x_176) ;  /* 0x000001c000017945 */ /* 0x000fe20003800000 */
[-C--:B------:R-:W-:Y:S01]  /*af10*/  ISETP.GE.AND P4, PT, R9, R12.reuse, PT ;  /* 0x0000000c0900720c */ /* 0x080fe20003f86270 */
[----:B------:R-:W-:Y:S01]  /*af20*/  VIADD R9, R15, 0x20 ;  /* 0x000000200f097836 */ /* 0x000fe20000000000 */
[----:B------:R-:W-:Y:S01]  /*af30*/  SEL R233, R233, RZ, !P1 ;  /* 0x000000ffe9e97207 */ /* 0x000fe20004800000 */
[----:B------:R-:W-:Y:S01]  /*af40*/  IMAD.IADD R7, R17, 0x1, R7 ;  /* 0x0000000111077824 */ /* 0x000fe200078e0207 */
[----:B------:R-:W-:Y:S01]  /*af50*/  P2R R20, PR, RZ, 0x40 ;  /* 0x00000040ff147803 */ /* 0x000fe20000000000 */
[----:B------:R-:W-:Y:S01]  /*af60*/  IMAD R0, R14, UR8, RZ ;  /* 0x000000080e007c24 */ /* 0x000fe2000f8e02ff */
[----:B------:R-:W-:Y:S01]  /*af70*/  ISETP.GE.AND P3, PT, R9, R12, PT ;  /* 0x0000000c0900720c */ /* 0x000fe20003f66270 */
[----:B------:R-:W-:Y:S01]  /*af80*/  IMAD.WIDE.U32 R10, R233, UR8, R6 ;  /* 0x00000008e90a7c25 */ /* 0x000fe2000f8e0006 */
[----:B------:R-:W-:-:S02]  /*af90*/  P2R R22, PR, RZ, 0x20 ;  /* 0x00000020ff167803 */ /* 0x000fc40000000000 */
[----:B------:R-:W-:Y:S01]  /*afa0*/  P2R R16, PR, RZ, 0x10 ;  /* 0x00000010ff107803 */ /* 0x000fe20000000000 */
[----:B------:R-:W-:Y:S01]  /*afb0*/  IMAD R9, R233, UR9, R0 ;  /* 0x00000009e9097c24 */ /* 0x000fe2000f8e0200 */
[----:B------:R-:W-:Y:S01]  /*afc0*/  P2R R23, PR, RZ, 0x8 ;  /* 0x00000008ff177803 */ /* 0x000fe20000000000 */
[----:B------:R-:W-:Y:S01]  /*afd0*/  IMAD.WIDE R2, R13, 0x50, R2 ;  /* 0x000000500d027825 */ /* 0x000fe200078e0202 */
[----:B------:R-:W-:-:S03]  /*afe0*/  ISETP.GE.OR P1, PT, R4, UR7, P6 ;  /* 0x0000000704007c0c */ /* 0x000fc6000b726670 */
[----:B------:R-:W-:Y:S01]  /*aff0*/  IMAD.IADD R9, R11, 0x1, R9 ;  /* 0x000000010b097824 */ /* 0x000fe200078e0209 */
[----:B------:R-:W-:Y:S09]  /*b000*/  @P2 BRA `(.L_x_177) ;  /* 0x00000000002c2947 */ /* 0x000ff20003800000 */
        /* <DEDUP_REMOVED lines=10> */
[----:B------:R1:W-:Y:S02]  /*b0b0*/  STG.E.128 desc[UR10][R24.64], RZ ;  /* 0x000000ff18007986 */ /* 0x0003e4000c101d0a */
.L_x_177:
[----:B------:R-:W-:Y:S05]  /*b0c0*/  BSYNC B1 ;  /* 0x0000000000017941 */ /* 0x000fea0003800000 */
.L_x_176:
[----:B------:R-:W-:Y:S01]  /*b0d0*/  BSSY B1, `(.L_x_178) ;  /* 0x0000011000017945 */ /* 0x000fe20003800000 */
[----:B------:R-:W-:-:S03]  /*b0e0*/  ISETP.GE.OR P2, PT, R4, UR7, P5 ;  /* 0x0000000704007c0c */ /* 0x000fc6000af46670 */
[----:B------:R-:W-:Y:S10]  /*b0f0*/  @P1 BRA `(.L_x_179) ;  /* 0x0000000000381947 */ /* 0x000ff40003800000 */
        /* <DEDUP_REMOVED lines=10> */
[----:B-1----:R-:W-:Y:S01]  /*b1a0*/  LEA R24, P1, R6, UR8, 0x1 ;  /* 0x0000000806187c11 */ /* 0x002fe2000f8208ff */
[----:B------:R-:W-:-:S05]  /*b1b0*/  IMAD.IADD R7, R7, 0x1, R13 ;  /* 0x0000000107077824 */ /* 0x000fca00078e020d */
[----:B------:R-:W-:-:S05]  /*b1c0*/  LEA.HI.X R25, R6, UR9, R7, 0x1, P1 ;  /* 0x0000000906197c11 */ /* 0x000fca00088f0c07 */
[----:B------:R2:W-:Y:S02]  /*b1d0*/  STG.E.128 desc[UR10][R24.64], RZ ;  /* 0x000000ff18007986 */ /* 0x0005e4000c101d0a */
.L_x_179:
[----:B------:R-:W-:Y:S05]  /*b1e0*/  BSYNC B1 ;  /* 0x0000000000017941 */ /* 0x000fea0003800000 */
.L_x_178:
        /* <DEDUP_REMOVED lines=13> */
[----:B-12---:R-:W-:Y:S01]  /*b2c0*/  LEA R24, P2, R6, UR8, 0x1 ;  /* 0x0000000806187c11 */ /* 0x006fe2000f8408ff */
[----:B------:R-:W-:-:S05]  /*b2d0*/  IMAD.IADD R7, R7, 0x1, R13 ;  /* 0x0000000107077824 */ /* 0x000fca00078e020d */
[----:B------:R-:W-:-:S05]  /*b2e0*/  LEA.HI.X R25, R6, UR9, R7, 0x1, P2 ;  /* 0x0000000906197c11 */ /* 0x000fca00090f0c07 */
[----:B------:R3:W-:Y:S02]  /*b2f0*/  STG.E.128 desc[UR10][R24.64], RZ ;  /* 0x000000ff18007986 */ /* 0x0007e4000c101d0a */
.L_x_181:
[----:B------:R-:W-:Y:S05]  /*b300*/  BSYNC B1 ;  /* 0x0000000000017941 */ /* 0x000fea0003800000 */
.L_x_180:
[----:B------:R-:W-:Y:S01]  /*b310*/  BSSY B1, `(.L_x_182) ;  /* 0x0000012000017945 */ /* 0x000fe20003800000 */
[----:B------:R-:W-:Y:S01]  /*b320*/  ISETP.GE.OR P2, PT, R4, UR7, P3 ;  /* 0x0000000704007c0c */ /* 0x000fe20009f46670 */
[----:B------:R-:W-:Y:S02]  /*b330*/  VIADD R17, R15, 0x28 ;  /* 0x000000280f117836 */ /* 0x000fe40000000000 */
        /* <DEDUP_REMOVED lines=11> */
[----:B-123--:R-:W-:Y:S01]  /*b3f0*/  LEA R24, P1, R6, UR8, 0x1 ;  /* 0x0000000806187c11 */ /* 0x00efe2000f8208ff */
[----:B------:R-:W-:-:S05]  /*b400*/  IMAD.IADD R7, R7, 0x1, R13 ;  /* 0x0000000107077824 */ /* 0x000fca00078e020d */
[----:B------:R-:W-:-:S05]  /*b410*/  LEA.HI.X R25, R6, UR9, R7, 0x1, P1 ;  /* 0x0000000906197c11 */ /* 0x000fca00088f0c07 */
[----:B------:R4:W-:Y:S02]  /*b420*/  STG.E.128 desc[UR10][R24.64], RZ ;  /* 0x000000ff18007986 */ /* 0x0009e4000c101d0a */
.L_x_183:
[----:B------:R-:W-:Y:S05]  /*b430*/  BSYNC B1 ;  /* 0x0000000000017941 */ /* 0x000fea0003800000 */
.L_x_182:
[----:B------:R-:W-:Y:S01]  /*b440*/  BSSY B1, `(.L_x_184) ;  /* 0x0000011000017945 */ /* 0x000fe20003800000 */
[----:B------:R-:W-:-:S03]  /*b450*/  ISETP.GE.AND P1, PT, R17, R12, PT ;  /* 0x0000000c1100720c */ /* 0x000fc60003f26270 */
        /* <DEDUP_REMOVED lines=11> */
[----:B-1234-:R-:W-:Y:S01]  /*b510*/  LEA R24, P2, R6, UR8, 0x1 ;  /* 0x0000000806187c11 */ /* 0x01efe2000f8408ff */
[----:B------:R-:W-:-:S05]  /*b520*/  IMAD.IADD R7, R7, 0x1, R13 ;  /* 0x0000000107077824 */ /* 0x000fca00078e020d */
[----:B------:R-:W-:-:S05]  /*b530*/  LEA.HI.X R25, R6, UR9, R7, 0x1, P2 ;  /* 0x0000000906197c11 */ /* 0x000fca00090f0c07 */
[----:B------:R1:W-:Y:S02]  /*b540*/  STG.E.128 desc[UR10][R24.64], RZ ;  /* 0x000000ff18007986 */ /* 0x0003e4000c101d0a */
.L_x_185:
[----:B------:R-:W-:Y:S05]  /*b550*/  BSYNC B1 ;  /* 0x0000000000017941 */ /* 0x000fea0003800000 */
.L_x_184:
[----:B------:R-:W-:Y:S01]  /*b560*/  ISETP.GE.OR P2, PT, R4, UR7, P1 ;  /* 0x0000000704007c0c */ /* 0x000fe20008f46670 */
[----:B0-----:R-:W-:Y:S01]  /*b570*/  IMAD R0, R18, UR6, RZ ;  /* 0x0000000612007c24 */ /* 0x001fe2000f8e02ff */
[----:B------:R-:W-:Y:S01]  /*b580*/  BSSY B1, `(.L_x_186) ;  /* 0x0000012000017945 */ /* 0x000fe20003800000 */
[----:B------:R-:W-:Y:S02]  /*b590*/  VIADD R17, R15, 0x30 ;  /* 0x000000300f117836 */ /* 0x000fe40000000000 */
[----:B------:R-:W-:-:S08]  /*b5a0*/  IMAD R21, R19, UR5, R0 ;  /* 0x0000000513157c24 */ /* 0x000fd0000f8e0200 */
[----:B------:R-:W-:Y:S05]  /*b5b0*/  @P2 BRA `(.L_x_187) ;  /* 0x0000000000382947 */ /* 0x000fea0003800000 */
        /* <DEDUP_REMOVED lines=14> */
.L_x_187:
[----:B------:R-:W-:Y:S05]  /*b6a0*/  BSYNC B1 ;  /* 0x0000000000017941 */ /* 0x000fea0003800000 */
.L_x_186:
[----:B------:R-:W-:Y:S01]  /*b6b0*/  ISETP.GE.AND P2, PT, R17, R12, PT ;  /* 0x0000000c1100720c */ /* 0x000fe20003f46270 */
[----:B------:R-:W-:Y:S01]  /*b6c0*/  ULDC UR4, c[0x0][0x83c] ;  /* 0x00020f0000047ab9 */ /* 0x000fe20000000800 */
[----:B------:R-:W-:Y:S01]  /*b6d0*/  BSSY B1, `(.L_x_188) ;  /* 0x0000014000017945 */ /* 0x000fe20003800000 */
[C---:B------:R-:W-:Y:S01]  /*b6e0*/  VIADD R17, R15.reuse, 0x38 ;  /* 0x000000380f117836 */ /* 0x040fe20000000000 */
[----:B------:R-:W-:Y:S01]  /*b6f0*/  ISETP.GE.OR P3, PT, R4, UR7, P2 ;  /* 0x0000000704007c0c */ /* 0x000fe20009766670 */
[C---:B------:R-:W-:Y:S02]  /*b700*/  VIADD R19, R15.reuse, 0x40 ;  /* 0x000000400f137836 */ /* 0x040fe40000000000 */
[----:B------:R-:W-:-:S10]  /*b710*/  VIADD R15, R15, 0x48 ;  /* 0x000000480f0f7836 */ /* 0x000fd40000000000 */
        /* <DEDUP_REMOVED lines=11> */
[----:B01234-:R-:W-:Y:S01]  /*b7d0*/  LEA R24, P3, R6, UR8, 0x1 ;  /* 0x0000000806187c11 */ /* 0x01ffe2000f8608ff */
[----:B------:R-:W-:-:S05]  /*b7e0*/  IMAD.IADD R7, R7, 0x1, R13 ;  /* 0x0000000107077824 */ /* 0x000fca00078e020d */
[----:B------:R-:W-:-:S05]  /*b7f0*/  LEA.HI.X R25, R6, UR9, R7, 0x1, P3 ;  /* 0x0000000906197c11 */ /* 0x000fca00098f0c07 */
[----:B------:R0:W-:Y:S02]  /*b800*/  STG.E.128 desc[UR10][R24.64], RZ ;  /* 0x000000ff18007986 */ /* 0x0001e4000c101d0a */
.L_x_189:
[----:B------:R-:W-:Y:S05]  /*b810*/  BSYNC B1 ;  /* 0x0000000000017941 */ /* 0x000fea0003800000 */
.L_x_188:
[----:B------:R-:W-:Y:S01]  /*b820*/  ISETP.GE.AND P3, PT, R17, R12, PT ;  /* 0x0000000c1100720c */ /* 0x000fe20003f66270 */
[----:B------:R-:W-:Y:S03]  /*b830*/  BSSY B1, `(.L_x_190) ;  /* 0x0000011000017945 */ /* 0x000fe60003800000 */
[----:B------:R-:W-:-:S13]  /*b840*/  ISETP.GE.OR P4, PT, R4, UR7, P3 ;  /* 0x0000000704007c0c */ /* 0x000fda0009f86670 */
        /* <DEDUP_REMOVED lines=15> */
.L_x_191:
[----:B------:R-:W-:Y:S05]  /*b940*/  BSYNC B1 ;  /* 0x0000000000017941 */ /* 0x000fea0003800000 */
.L_x_190:
        /* <DEDUP_REMOVED lines=18> */
.L_x_193:
[----:B------:R-:W-:Y:S05]  /*ba70*/  BSYNC B1 ;  /* 0x0000000000017941 */ /* 0x000fea0003800000 */
.L_x_192:
        /* <DEDUP_REMOVED lines=17> */
[----:B------:R0:W-:Y:S02]  /*bb90*/  STG.E.128 desc[UR10][R8.64], RZ ;  /* 0x000000ff08007986 */ /* 0x0001e4000c101d0a */
.L_x_195:
[----:B------:R-:W-:Y:S05]  /*bba0*/  BSYNC B1 ;  /* 0x0000000000017941 */ /* 0x000fea0003800000 */
.L_x_194:
[----:B------:R-:W-:Y:S01]  /*bbb0*/  P2R R0, PR, RZ, 0x8 ;  /* 0x00000008ff007803 */ /* 0x000fe20000000000 */
[----:B------:R-:W-:Y:S01]  /*bbc0*/  IMAD.WIDE.U32 R6, R18, UR5, R4 ;  /* 0x0000000512067c25 */ /* 0x000fe2000f8e0004 */
[----:B------:R-:W-:Y:S01]  /*bbd0*/  ISETP.NE.AND P3, PT, R20, RZ, PT ;  /* 0x000000ff1400720c */ /* 0x000fe20003f65270 */
[----:B------:R-:W-:Y:S01]  /*bbe0*/  ULDC.64 UR6, c[0x0][0x858] ;  /* 0x0002160000067ab9 */ /* 0x000fe20000000a00 */
[----:B0-----:R-:W-:Y:S01]  /*bbf0*/  P2R R8, PR, RZ, 0x10 ;  /* 0x00000010ff087803 */ /* 0x001fe20000000000 */
[----:B------:R-:W-:Y:S01]  /*bc00*/  IMAD.IADD R7, R21, 0x1, R7 ;  /* 0x0000000115077824 */ /* 0x000fe200078e0207 */
[----:B------:R-:W-:Y:S01]  /*bc10*/  P2R R9, PR, RZ, 0x20 ;  /* 0x00000020ff097803 */ /* 0x000fe20000000000 */
[----:B------:R-:W-:Y:S01]  /*bc20*/  BSSY B1, `(.L_x_196) ;  /* 0x0000024000017945 */ /* 0x000fe20003800000 */
[----:B------:R-:W-:Y:S02]  /*bc30*/  ISETP.GE.OR P0, PT, R4, UR4, P0 ;  /* 0x0000000404007c0c */ /* 0x000fe40008706670 */
[----:B------:R-:W-:-:S02]  /*bc40*/  ISETP.NE.AND P4, PT, R22, RZ, PT ;  /* 0x000000ff1600720c */ /* 0x000fc40003f85270 */
[----:B------:R-:W-:Y:S02]  /*bc50*/  ISETP.NE.AND P5, PT, R16, RZ, PT ;  /* 0x000000ff1000720c */ /* 0x000fe40003fa5270 */
[C---:B------:R-:W-:Y:S02]  /*bc60*/  ISETP.GE.OR P3, PT, R4.reuse, UR4, P3 ;  /* 0x0000000404007c0c */ /* 0x040fe40009f66670 */
[C---:B------:R-:W-:Y:S02]  /*bc70*/  ISETP.GE.OR P4, PT, R4.reuse, UR4, P4 ;  /* 0x0000000404007c0c */ /* 0x040fe4000a786670 */
[----:B------:R-:W-:Y:S02]  /*bc80*/  P2R R10, PR, RZ, 0x8 ;  /* 0x00000008ff0a7803 */ /* 0x000fe40000000000 */
[----:B------:R-:W-:Y:S02]  /*bc90*/  ISETP.GE.OR P5, PT, R4, UR4, P5 ;  /* 0x0000000404007c0c */ /* 0x000fe4000afa6670 */
[----:B------:R-:W-:Y:S01]  /*bca0*/  ISETP.NE.AND P3, PT, R0, RZ, PT ;  /* 0x000000ff0000720c */ /* 0x000fe20003f65270 */
[----:B------:R-:W-:Y:S01]  /*bcb0*/  IMAD R0, R14, UR6, RZ ;  /* 0x000000060e007c24 */ /* 0x000fe2000f8e02ff */
[----:B------:R-:W-:-:S02]  /*bcc0*/  P2R R12, PR, RZ, 0x10 ;  /* 0x00000010ff0c7803 */ /* 0x000fc40000000000 */
[----:B------:R-:W-:Y:S01]  /*bcd0*/  P2R R13, PR, RZ, 0x20 ;  /* 0x00000020ff0d7803 */ /* 0x000fe20000000000 */
[----:B------:R-:W-:Y:S01]  /*bce0*/  IMAD R5, R233, UR7, R0 ;  /* 0x00000007e9057c24 */ /* 0x000fe2000f8e0200 */
[----:B------:R-:W-:Y:S02]  /*bcf0*/  ISETP.NE.AND P4, PT, R8, RZ, PT ;  /* 0x000000ff0800720c */ /* 0x000fe40003f85270 */
[----:B------:R-:W-:Y:S01]  /*bd00*/  ISETP.NE.AND P5, PT, R9, RZ, PT ;  /* 0x000000ff0900720c */ /* 0x000fe20003fa5270 */
[----:B------:R-:W-:Y:S01]  /*bd10*/  IMAD.WIDE.U32 R8, R233, UR6, R6 ;  /* 0x00000006e9087c25 */ /* 0x000fe2000f8e0006 */
[----:B------:R-:W-:Y:S02]  /*bd20*/  ISETP.NE.AND P6, PT, R23, RZ, PT ;  /* 0x000000ff1700720c */ /* 0x000fe40003fc5270 */
[C---:B------:R-:W-:Y:S01]  /*bd30*/  ISETP.GE.OR P1, PT, R4.reuse, UR4, P1 ;  /* 0x0000000404007c0c */ /* 0x040fe20008f26670 */
[----:B------:R-:W-:Y:S01]  /*bd40*/  IMAD.IADD R7, R9, 0x1, R5 ;  /* 0x0000000109077824 */ /* 0x000fe200078e0205 */
[----:B------:R-:W-:-:S02]  /*bd50*/  ISETP.GE.OR P6, PT, R4, UR4, P6 ;  /* 0x0000000404007c0c */ /* 0x000fc4000b7c6670 */
[C---:B------:R-:W-:Y:S02]  /*bd60*/  ISETP.GE.OR P2, PT, R4.reuse, UR4, P2 ;  /* 0x0000000404007c0c */ /* 0x040fe40009746670 */
[C---:B------:R-:W-:Y:S02]  /*bd70*/  ISETP.GE.OR P3, PT, R4.reuse, UR4, P3 ;  /* 0x0000000404007c0c */ /* 0x040fe40009f66670 */
[C---:B------:R-:W-:Y:S02]  /*bd80*/  ISETP.GE.OR P4, PT, R4.reuse, UR4, P4 ;  /* 0x0000000404007c0c */ /* 0x040fe4000a786670 */
[----:B------:R-:W-:Y:S01]  /*bd90*/  ISETP.GE.OR P5, PT, R4, UR4, P5 ;  /* 0x0000000404007c0c */ /* 0x000fe2000afa6670 */
[----:B------:R-:W-:-:S12]  /*bda0*/  @P0 BRA `(.L_x_197) ;  /* 0x00000000002c0947 */ /* 0x000fd80003800000 */
        /* <DEDUP_REMOVED lines=11> */
.L_x_197:
[----:B------:R-:W-:Y:S05]  /*be60*/  BSYNC B1 ;  /* 0x0000000000017941 */ /* 0x000fea0003800000 */
.L_x_196:
[----:B------:R-:W-:Y:S01]  /*be70*/  ISETP.NE.AND P0, PT, R10, RZ, PT ;  /* 0x000000ff0a00720c */ /* 0x000fe20003f05270 */
[----:B------:R-:W-:-:S12]  /*be80*/  BSSY B1, `(.L_x_198) ;  /* 0x0000010000017945 */ /* 0x000fd80003800000 */
        /* <DEDUP_REMOVED lines=15> */
.L_x_199:
[----:B------:R-:W-:Y:S05]  /*bf80*/  BSYNC B1 ;  /* 0x0000000000017941 */ /* 0x000fea0003800000 */
.L_x_198:
[----:B------:R-:W-:Y:S01]  /*bf90*/  ISETP.NE.AND P0, PT, R12, RZ, PT ;  /* 0x000000ff0c00720c */ /* 0x000fe20003f05270 */
[----:B------:R-:W-:-:S12]  /*bfa0*/  BSSY B1, `(.L_x_200) ;  /* 0x0000010000017945 */ /* 0x000fd80003800000 */
        /* <DEDUP_REMOVED lines=15> */
.L_x_201:
[----:B------:R-:W-:Y:S05]  /*c0a0*/  BSYNC B1 ;  /* 0x0000000000017941 */ /* 0x000fea0003800000 */
.L_x_200:
        /* <DEDUP_REMOVED lines=17> */
.L_x_203:
[----:B------:R-:W-:Y:S05]  /*c1c0*/  BSYNC B1 ;  /* 0x0000000000017941 */ /* 0x000fea0003800000 */
.L_x_202:
        /* <DEDUP_REMOVED lines=16> */
.L_x_205:
[----:B------:R-:W-:Y:S05]  /*c2d0*/  BSYNC B1 ;  /* 0x0000000000017941 */ /* 0x000fea0003800000 */
.L_x_204:
        /* <DEDUP_REMOVED lines=16> */
.L_x_207:
[----:B------:R-:W-:Y:S05]  /*c3e0*/  BSYNC B1 ;  /* 0x0000000000017941 */ /* 0x000fea0003800000 */
.L_x_206:
        /* <DEDUP_REMOVED lines=16> */
.L_x_209:
[----:B------:R-:W-:Y:S05]  /*c4f0*/  BSYNC B1 ;  /* 0x0000000000017941 */ /* 0x000fea0003800000 */
.L_x_208:
        /* <DEDUP_REMOVED lines=16> */
.L_x_211:
[----:B------:R-:W-:Y:S05]  /*c600*/  BSYNC B1 ;  /* 0x0000000000017941 */ /* 0x000fea0003800000 */
.L_x_210:
        /* <DEDUP_REMOVED lines=16> */
.L_x_213:
[----:B------:R-:W-:Y:S05]  /*c710*/  BSYNC B1 ;  /* 0x0000000000017941 */ /* 0x000fea0003800000 */
.L_x_212:
[----:B------:R-:W-:Y:S05]  /*c720*/  @P5 BRA `(.L_x_117) ;  /* 0x0000002000245947 */ /* 0x000fea0003800000 */
[----:B------:R-:W-:Y:S01]  /*c730*/  IADD3 R5, P0, R2, 0x48, RZ ;  /* 0x0000004802057810 */ /* 0x000fe20007f1e0ff */
        /* <DEDUP_REMOVED lines=12> */
[----:B------:R0:W-:Y:S01]  /*c800*/  STG.E.128 desc[UR6][R4.64], RZ ;  /* 0x000000ff04007986 */ /* 0x0001e2000c101d06 */
[----:B------:R-:W-:Y:S05]  /*c810*/  BRA `(.L_x_117) ;  /* 0x0000001c00e87947 */ /* 0x000fea0003800000 */
.L_x_112:
[----:B------:R-:W-:-:S08]  /*c820*/  NOP ;  /* 0x0000000000007918 */ /* 0x000fd00000000000 */
[----:B------:R-:W0:-:S00]  /*c830*/  USETMAXREG.DEALLOC.CTAPOOL 0x18 ;  /* 0x00000018000079c8 */ /* 0x000e0000080e0500 */
[----:B0-----:R-:W-:-:S06]  /*c840*/  LOP3.LUT R0, R0, 0x3, RZ, 0xc0, !PT ;  /* 0x0000000300007812 */ /* 0x001fcc00078ec0ff */
[----:B------:R-:W0:Y:S02]  /*c850*/  SHFL.IDX PT, R0, R0, RZ, 0x1f ;  /* 0x00001fff00007589 */ /* 0x000e2400000e0000 */
[----:B0-----:R-:W-:-:S13]  /*c860*/  ISETP.NE.AND P0, PT, R0, RZ, PT ;  /* 0x000000ff0000720c */ /* 0x001fda0003f05270 */
[----:B------:R-:W-:Y:S05]  /*c870*/  @P0 BRA `(.L_x_117) ;  /* 0x0000001c00d00947 */ /* 0x000fea0003800000 */
[----:B------:R-:W-:Y:S01]  /*c880*/  ULDC.64 UR4, c[0x0][0x8d8] ;  /* 0x0002360000047ab9 */ /* 0x000fe20000000a00 */
[----:B------:R-:W0:Y:S01]  /*c890*/  S2R R9, SR_CTAID.Z ;  /* 0x0000000000097919 */ /* 0x000e220000002700 */
[----:B------:R-:W-:Y:S01]  /*c8a0*/  ISETP.NE.U32.AND P0, PT, RZ, UR4, PT ;  /* 0x00000004ff007c0c */ /* 0x000fe2000bf05070 */
[----:B------:R-:W1:Y:S03]  /*c8b0*/  S2UR UR20, SR_CTAID.Y ;  /* 0x00000000001479c3 */ /* 0x000e660000002600 */
[----:B------:R-:W-:-:S13]  /*c8c0*/  ISETP.NE.AND.EX P0, PT, RZ, UR5, PT, P0 ;  /* 0x00000005ff007c0c */ /* 0x000fda000bf05300 */
[----:B------:R-:W-:Y:S05]  /*c8d0*/  @!P0 BRA `(.L_x_214) ;  /* 0x0000000000148947 */ /* 0x000fea0003800000 */
[----:B------:R-:W0:Y:S01]  /*c8e0*/  LDC.64 R2, c[0x0][0x8d8] ;  /* 0x00023600ff027b82 */ /* 0x000e220000000a00 */
[----:B------:R-:W-:Y:S01]  /*c8f0*/  ULDC.64 UR4, c[0x0][0x208] ;  /* 0x0000820000047ab9 */ /* 0x000fe20000000a00 */
[----:B0-----:R-:W-:-:S05]  /*c900*/  IMAD.WIDE R2, R9, 0x4, R2 ;  /* 0x0000000409027825 */ /* 0x001fca00078e0202 */
[----:B------:R0:W5:Y:S01]  /*c910*/  LDG.E R5, desc[UR4][R2.64] ;  /* 0x0000000402057981 */ /* 0x000162000c1e1900 */
[----:B------:R-:W-:Y:S05]  /*c920*/  BRA `(.L_x_215) ;  /* 0x0000000000307947 */ /* 0x000fea0003800000 */
.L_x_214:
        /* <DEDUP_REMOVED lines=9> */
[----:B--2---:R-:W-:Y:S01]  /*c9c0*/  IMAD.IADD R5, R0, 0x1, -R5 ;  /* 0x0000000100057824 */ /* 0x004fe200078e0a05 */
[----:B------:R-:W-:Y:S06]  /*c9d0*/  BRA `(.L_x_215) ;  /* 0x0000000000047947 */ /* 0x000fec0003800000 */
.L_x_216:
[----:B------:R-:W2:Y:S02]  /*c9e0*/  LDC R5, c[0x0][0x8bc] ;  /* 0x00022f00ff057b82 */ /* 0x000ea40000000800 */
.L_x_215:
[----:B------:R-:W3:Y:S01]  /*c9f0*/  S2R R12, SR_CTAID.X ;  /* 0x00000000000c7919 */ /* 0x000ee20000002500 */
[----:B------:R-:W-:Y:S02]  /*ca00*/  IMAD.MOV.U32 R0, RZ, RZ, 0x1 ;  /* 0x00000001ff007424 */ /* 0x000fe400078e00ff */
[----:B------:R-:W-:Y:S02]  /*ca10*/  IMAD.MOV.U32 R4, RZ, RZ, 0x1 ;  /* 0x00000001ff047424 */ /* 0x000fe400078e00ff */
[----:B---3--:R-:W-:-:S05]  /*ca20*/  IMAD R12, R12, 0x50, RZ ;  /* 0x000000500c0c7824 */ /* 0x008fca00078e02ff */
[----:B--2--5:R-:W-:Y:S01]  /*ca30*/  ISETP.GE.AND P0, PT, R12, R5, PT ;  /* 0x000000050c00720c */ /* 0x024fe20003f06270 */
[----:B------:R-:W-:-:S03]  /*ca40*/  IMAD.MOV.U32 R5, RZ, RZ, RZ ;  /* 0x000000ffff057224 */ /* 0x000fc600078e00ff */
[----:B0-----:R-:W-:-:S04]  /*ca50*/  SEL R9, R9, 0xffffffff, !P0 ;  /* 0xffffffff09097807 */ /* 0x001fc80004000000 */
[----:B------:R-:W-:-:S13]  /*ca60*/  ISETP.GE.AND P0, PT, R9, RZ, PT ;  /* 0x000000ff0900720c */ /* 0x000fda0003f06270 */
[----:B------:R-:W-:Y:S05]  /*ca70*/  @!P0 BRA `(.L_x_217) ;  /* 0x0000001800d48947 */ /* 0x000fea0003800000 */
[----:B------:R-:W0:Y:S01]  /*ca80*/  LDC.64 R10, c[0x0][0x770] ;  /* 0x0001dc00ff0a7b82 */ /* 0x000e220000000a00 */
[----:B------:R-:W-:-:S07]  /*ca90*/  ULDC.64 UR6, c[0x0][0x208] ;  /* 0x0000820000067ab9 */ /* 0x000fce0000000a00 */
[----:B------:R-:W2:Y:S08]  /*caa0*/  LDC.64 R4, c[0x0][0x770] ;  /* 0x0001dc00ff047b82 */ /* 0x000eb00000000a00 */
[----:B------:R-:W3:Y:S01]  /*cab0*/  LDC.64 R6, c[0x0][0x778] ;  /* 0x0001de00ff067b82 */ /* 0x000ee20000000a00 */
[----:B0-----:R-:W-:-:S07]  /*cac0*/  ISETP.NE.U32.AND P1, PT, R10, RZ, PT ;  /* 0x000000ff0a00720c */ /* 0x001fce0003f25070 */
[----:B------:R-:W0:Y:S01]  /*cad0*/  LDC.64 R2, c[0x0][0x780] ;  /* 0x0001e000ff027b82 */ /* 0x000e220000000a00 */
[----:B------:R-:W-:Y:S01]  /*cae0*/  ISETP.NE.AND.EX P1, PT, R11, RZ, PT, P1 ;  /* 0x000000ff0b00720c */ /* 0x000fe20003f25310 */
[----:B--2---:R-:W-:Y:S01]  /*caf0*/  IMAD.WIDE R4, R9, 0x4, R4 ;  /* 0x0000000409047825 */ /* 0x004fe200078e0204 */
[----:B---3--:R-:W-:-:S11]  /*cb00*/  ISETP.NE.U32.AND P0, PT, R6, RZ, PT ;  /* 0x000000ff0600720c */ /* 0x008fd60003f05070 */
[----:B------:R-:W2:Y:S01]  /*cb10*/  @P1 LDG.E R14, desc[UR6][R4.64] ;  /* 0x00000006040e1981 */ /* 0x000ea2000c1e1900 */
[----:B------:R-:W-:-:S03]  /*cb20*/  ISETP.NE.AND.EX P0, PT, R7, RZ, PT, P0 ;  /* 0x000000ff0700720c */ /* 0x000fc60003f05300 */
[----:B------:R-:W3:Y:S01]  /*cb30*/  @P1 LDG.E R15, desc[UR6][R4.64] ;  /* 0x00000006040f1981 */ /* 0x000ee2000c1e1900 */
[----:B0-----:R-:W-:-:S04]  /*cb40*/  ISETP.NE.U32.AND P2, PT, R2, RZ, PT ;  /* 0x000000ff0200720c */ /* 0x001fc80003f45070 */
[----:B------:R-:W-:-:S05]  /*cb50*/  ISETP.NE.AND.EX P2, PT, R3, RZ, PT, P2 ;  /* 0x000000ff0300720c */ /* 0x000fca0003f45320 */
[----:B------:R-:W0:Y:S08]  /*cb60*/  @P0 LDC.64 R2, c[0x0][0x778] ;  /* 0x0001de00ff020b82 */ /* 0x000e300000000a00 */
[----:B------:R-:W4:Y:S01]  /*cb70*/  @P2 LDC.64 R6, c[0x0][0x780] ;  /* 0x0001e000ff062b82 */ /* 0x000f220000000a00 */
[----:B------:R-:W-:Y:S01]  /*cb80*/  IMAD.MOV.U32 R13, RZ, RZ, RZ ;  /* 0x000000ffff0d7224 */ /* 0x000fe200078e00ff */
[----:B------:R-:W-:Y:S01]  /*cb90*/  ULDC UR4, c[0x0][0x280] ;  /* 0x0000a00000047ab9 */ /* 0x000fe20000000800 */
[----:B0-----:R-:W-:-:S05]  /*cba0*/  @P0 IMAD.WIDE R2, R9, 0x4, R2 ;  /* 0x0000000409020825 */ /* 0x001fca00078e0202 */
[----:B------:R4:W5:Y:S01]  /*cbb0*/  @P0 LDG.E R13, desc[UR6][R2.64] ;  /* 0x00000006020d0981 */ /* 0x000962000c1e1900 */
[----:B------:R-:W-:Y:S02]  /*cbc0*/  IMAD.U32 R8, RZ, RZ, UR4 ;  /* 0x00000004ff087e24 */ /* 0x000fe4000f8e00ff */
[----:B----4-:R-:W-:Y:S01]  /*cbd0*/  @P2 IMAD.WIDE R2, R9, 0x4, R6 ;  /* 0x0000000409022825 */ /* 0x010fe200078e0206 */
[----:B------:R-:W-:-:S04]  /*cbe0*/  VOTEU.ANY UP0, P1 ;  /* 0x00000000003f7886 */ /* 0x000fc80000800100 */
[----:B------:R0:W5:Y:S02]  /*cbf0*/  @P2 LDG.E R8, desc[UR6][R2.64] ;  /* 0x0000000602082981 */ /* 0x000164000c1e1900 */
[----:B0-----:R-:W-:Y:S01]  /*cc00*/  CS2R R2, SRZ ;  /* 0x0000000000027805 */ /* 0x001fe2000001ff00 */
[----:B--2---:R-:W-:-:S05]  /*cc10*/  @P1 IMAD R14, R9, 0x40, R14 ;  /* 0x00000040090e1824 */ /* 0x004fca00078e020e */
[----:B------:R-:W-:-:S04]  /*cc20*/  @P1 SHF.R.S32.HI R7, RZ, 0x1f, R14 ;  /* 0x0000001fff071819 */ /* 0x000fc8000001140e */
[----:B------:R-:W-:-:S04]  /*cc30*/  @P1 LEA.HI R7, R7, R14, RZ, 0x6 ;  /* 0x0000000e07071211 */ /* 0x000fc800078f30ff */
[----:B------:R-:W-:Y:S02]  /*cc40*/  @P1 LOP3.LUT R7, R7, 0xffffffc0, RZ, 0xc0, !PT ;  /* 0xffffffc007071812 */ /* 0x000fe400078ec0ff */
[----:B---3--:R-:W-:Y:S02]  /*cc50*/  @P1 R2UR UR4, R15 ;  /* 0x000000000f0412ca */ /* 0x008fe400000e0000 */
[--C-:B------:R-:W-:Y:S01]  /*cc60*/  @P1 SHF.R.S32.HI R6, RZ, 0x1f, R7.reuse ;  /* 0x0000001fff061819 */ /* 0x100fe20000011407 */
[----:B------:R-:W-:-:S04]  /*cc70*/  @P1 IMAD.MOV.U32 R2, RZ, RZ, R7 ;  /* 0x000000ffff021224 */ /* 0x000fc800078e0007 */
[----:B------:R-:W-:Y:S01]  /*cc80*/  @P1 IMAD.MOV.U32 R3, RZ, RZ, R6 ;  /* 0x000000ffff031224 */ /* 0x000fe200078e0006 */
[----:B------:R-:W-:Y:S07]  /*cc90*/  @P2 BRA `(.L_x_218) ;  /* 0x0000000000142947 */ /* 0x000fee0003800000 */
[----:B------:R-:W-:Y:S05]  /*cca0*/  @!P1 BRA `(.L_x_218) ;  /* 0x0000000000109947 */ /* 0x000fea0003800000 */
[----:B------:R-:W-:Y:S02]  /*ccb0*/  ULDC.64 UR6, c[0x0][0x208] ;  /* 0x0000820000067ab9 */ /* 0x000fe40000000a00 */
[----:B------:R-:W2:Y:S04]  /*ccc0*/  LDG.E R7, desc[UR6][R4.64] ;  /* 0x0000000604077981 */ /* 0x000ea8000c1e1900 */
[----:B-----5:R-:W2:Y:S02]  /*ccd0*/  LDG.E R8, desc[UR6][R4.64+0x4] ;  /* 0x0000040604087981 */ /* 0x020ea4000c1e1900 */
[----:B--2---:R-:W-:-:S07]  /*cce0*/  IMAD.IADD R8, R8, 0x1, -R7 ;  /* 0x0000000108087824 */ /* 0x004fce00078e0a07 */
.L_x_218:
[----:B-----5:R-:W-:Y:S01]  /*ccf0*/  ISETP.GE.AND P1, PT, R8, 0x1, PT ;  /* 0x000000010800780c */ /* 0x020fe20003f26270 */
[----:B------:R-:W-:Y:S01]  /*cd00*/  UMOV UR51, URZ ;  /* 0x0000003f00337c82 */ /* 0x000fe20008000000 */
[----:B------:R-:W-:Y:S01]  /*cd10*/  @UP0 UMOV UR51, UR4 ;  /* 0x0000000400330c82 */ /* 0x000fe20008000000 */
[----:B------:R-:W-:Y:S02]  /*cd20*/  IMAD.MOV.U32 R5, RZ, RZ, RZ ;  /* 0x000000ffff057224 */ /* 0x000fe400078e00ff */
[----:B------:R-:W-:-:S08]  /*cd30*/  IMAD.MOV.U32 R4, RZ, RZ, 0x1 ;  /* 0x00000001ff047424 */ /* 0x000fd000078e00ff */
[----:B------:R-:W-:Y:S05]  /*cd40*/  @!P1 BRA `(.L_x_217) ;  /* 0x0000001800209947 */ /* 0x000fea0003800000 */
[----:B------:R-:W-:Y:S01]  /*cd50*/  R2UR UR11, R12 ;  /* 0x000000000c0b72ca */ /* 0x000fe200000e0000 */
[----:B------:R-:W-:Y:S01]  /*cd60*/  ULDC UR5, c[0x0][0x2e8] ;  /* 0x0000ba0000057ab9 */ /* 0x000fe20000000800 */
[----:B------:R-:W-:Y:S01]  /*cd70*/  R2UR UR4, R13 ;  /* 0x000000000d0472ca */ /* 0x000fe200000e0000 */
[----:B------:R-:W-:Y:S01]  /*cd80*/  UISETP.NE.AND UP0, UPT, UR5, 0x1, UPT ;  /* 0x000000010500788c */ /* 0x000fe2000bf05270 */
[----:B------:R-:W0:Y:S01]  /*cd90*/  LDC.64 R12, c[0x0][0x720] ;  /* 0x0001c800ff0c7b82 */ /* 0x000e220000000a00 */
[----:B------:R-:W-:Y:S01]  /*cda0*/  ISETP.NE.U32.AND P1, PT, R10, RZ, PT ;  /* 0x000000ff0a00720c */ /* 0x000fe20003f25070 */
[----:B------:R-:W-:Y:S01]  /*cdb0*/  VOTEU.ANY UP1, P0 ;  /* 0x00000000003f7886 */ /* 0x000fe20000020100 */
[----:B------:R-:W-:Y:S02]  /*cdc0*/  R2UR UR21, R9 ;  /* 0x00000000091572ca */ /* 0x000fe400000e0000 */
[----:B------:R-:W-:Y:S02]  /*cdd0*/  ELECT P0, URZ, PT ;  /* 0x00000000003f782f */ /* 0x000fe40003800000 */
[----:B------:R-:W-:Y:S01]  /*cde0*/  ISETP.NE.AND.EX P1, PT, R11, RZ, PT, P1 ;  /* 0x000000ff0b00720c */ /* 0x000fe20003f25310 */
[----:B-1----:R-:W-:Y:S01]  /*cdf0*/  UMOV UR12, UR20 ;  /* 0x00000014000c7c82 */ /* 0x002fe20008000000 */
[----:B------:R-:W-:Y:S01]  /*ce00*/  SHF.R.S32.HI R15, RZ, 0x1f, R9 ;  /* 0x0000001fff0f7819 */ /* 0x000fe20000011409 */
[----:B------:R-:W-:Y:S01]  /*ce10*/  IMAD.MOV.U32 R5, RZ, RZ, RZ ;  /* 0x000000ffff057224 */ /* 0x000fe200078e00ff */
[----:B------:R-:W-:Y:S01]  /*ce20*/  @UP0 ULDC UR6, c[0x0][0x2f0] ;  /* 0x0000bc0000060ab9 */ /* 0x000fe20000000800 */
[----:B------:R-:W-:Y:S01]  /*ce30*/  UIADD3 UR11, UR11, UR4, URZ ;  /* 0x000000040b0b7290 */ /* 0x000fe2000fffe03f */
[----:B------:R-:W-:Y:S01]  /*ce40*/  SEL R15, R15, RZ, !P1 ;  /* 0x000000ff0f0f7207 */ /* 0x000fe20004800000 */
[----:B------:R-:W-:Y:S01]  /*ce50*/  IMAD.MOV.U32 R4, RZ, RZ, 0x1 ;  /* 0x00000001ff047424 */ /* 0x000fe200078e00ff */
[----:B------:R-:W-:Y:S01]  /*ce60*/  @UP0 ULDC UR4, c[0x0][0x2ec] ;  /* 0x0000bb0000040ab9 */ /* 0x000fe20000000800 */
[----:B------:R-:W-:-:S02]  /*ce70*/  USEL UR13, UR21, URZ, !UP1 ;  /* 0x0000003f150d7287 */ /* 0x000fc4000c800000 */
[----:B------:R-:W-:Y:S02]  /*ce80*/  UIMAD.WIDE.U32 UR4, UR20, UR4, URZ ;  /* 0x00000004140472a5 */ /* 0x000fe4000f8e003f */
[----:B------:R-:W-:Y:S01]  /*ce90*/  VOTEU.ANY UP1, P1 ;  /* 0x00000000003f7886 */ /* 0x000fe20000820100 */
[----:B------:R-:W-:Y:S02]  /*cea0*/  USEL UR21, UR21, URZ, !UP1 ;  /* 0x0000003f15157287 */ /* 0x000fe4000c800000 */
[----:B------:R-:W-:Y:S01]  /*ceb0*/  @UP0 USHF.R.U32.HI UR12, URZ, UR6, UR5 ;  /* 0x000000063f0c0299 */ /* 0x000fe20008011605 */
[----:B0-----:R-:W-:-:S04]  /*cec0*/  IMAD R14, R15, R12, RZ ;  /* 0x0000000c0f0e7224 */ /* 0x001fc800078e02ff */
[----:B------:R-:W-:Y:S01]  /*ced0*/  IMAD R14, R13, UR21, R14 ;  /* 0x000000150d0e7c24 */ /* 0x000fe2000f8e020e */
[----:B------:R-:W-:Y:S06]  /*cee0*/  @!P0 BRA `(.L_x_217) ;  /* 0x0000001400b88947 */ /* 0x000fec0003800000 */
[----:B------:R-:W0:Y:S01]  /*cef0*/  S2R R5, SR_CgaCtaId ;  /* 0x0000000000057919 */ /* 0x000e220000008800 */
[----:B------:R-:W-:Y:S01]  /*cf00*/  MOV R0, 0x400 ;  /* 0x0000040000007802 */ /* 0x000fe20000000f00 */
[----:B------:R-:W1:Y:S03]  /*cf10*/  S2R R4, SR_CTAID.Y ;  /* 0x0000000000047919 */ /* 0x000e660000002600 */
[----:B0-----:R-:W-:Y:S01]  /*cf20*/  LEA R0, R5, R0, 0x18 ;  /* 0x0000000005007211 */ /* 0x001fe200078ec0ff */
[----:B------:R-:W-:-:S05]  /*cf30*/  IMAD.MOV.U32 R5, RZ, RZ, 0x1 ;  /* 0x00000001ff057424 */ /* 0x000fca00078e00ff */
[----:B------:R-:W-:-:S04]  /*cf40*/  SHF.L.U32 R5, R5, 0x1f, RZ ;  /* 0x0000001f05057819 */ /* 0x000fc800000006ff */
[----:B------:R-:W0:Y:S02]  /*cf50*/  SYNCS.PHASECHK.TRANS64.TRYWAIT P0, [R0+URZ+0x31620], R5 ;  /* 0x03162005000075a7 */ /* 0x000e24000800017f */
[----:B01----:R-:W-:Y:S05]  /*cf60*/  @!P0 BRA `(.L_x_219) ;  /* 0x0000001800588947 */ /* 0x003fea0003800000 */
.L_x_234:
[----:B------:R-:W1:Y:S01]  /*cf70*/  S2R R6, SR_TID.X ;  /* 0x0000000000067919 */ /* 0x000e620000002100 */
[----:B------:R-:W-:Y:S01]  /*cf80*/  IMAD.WIDE.U32 R18, R12, UR21, RZ ;  /* 0x000000150c127c25 */ /* 0x000fe2000f8e00ff */
[----:B------:R-:W-:-:S03]  /*cf90*/  SHF.R.S32.HI R4, RZ, 0x1f, R4 ;  /* 0x0000001fff047819 */ /* 0x000fc60000011404 */
[----:B------:R-:W-:Y:S01]  /*cfa0*/  IMAD.IADD R7, R19, 0x1, R14 ;  /* 0x0000000113077824 */ /* 0x000fe200078e020e */
[----:B-1----:R-:W-:-:S04]  /*cfb0*/  LOP3.LUT R6, R6, 0x7f, RZ, 0xc0, !PT ;  /* 0x0000007f06067812 */ /* 0x002fc800078ec0ff */
[----:B------:R-:W-:Y:S01]  /*cfc0*/  ISETP.NE.AND P0, PT, R6, RZ, PT ;  /* 0x000000ff0600720c */ /* 0x000fe20003f05270 */
[----:B------:R-:W-:-:S12]  /*cfd0*/  IMAD.MOV.U32 R6, RZ, RZ, 0x1 ;  /* 0x00000001ff067424 */ /* 0x000fd800078e00ff */
[----:B------:R-:W-:Y:S05]  /*cfe0*/  @P0 BRA `(.L_x_220) ;  /* 0x0000000000180947 */ /* 0x000fea0003800000 */
[----:B------:R-:W1:Y:S01]  /*cff0*/  S2R R9, SR_TID.X ;  /* 0x0000000000097919 */ /* 0x000e620000002100 */
[----:B0-----:R-:W-:-:S04]  /*d000*/  IMAD.MOV.U32 R5, RZ, RZ, 0x8100 ;  /* 0x00008100ff057424 */ /* 0x001fc800078e00ff */
[----:B------:R2:W-:Y:S01]  /*d010*/  SYNCS.ARRIVE.TRANS64 RZ, [R0+URZ+0x31610], R5 ;  /* 0x0316100500ff79a7 */ /* 0x0005e2000800003f */
[----:B-1----:R-:W-:-:S13]  /*d020*/  LOP3.LUT P1, RZ, R9, 0x1f, RZ, 0xc0, !PT ;  /* 0x0000001f09ff7812 */ /* 0x002fda000782c0ff */
[----:B--2---:R-:W-:Y:S05]  /*d030*/  @!P1 BRA `(.L_x_220) ;  /* 0x0000000000049947 */ /* 0x004fea0003800000 */
[----:B------:R-:W-:Y:S01]  /*d040*/  BPT.TRAP 0x1 ;  /* 0x000000040000795c */ /* 0x000fe20000300000 */
.L_x_220:
[----:B------:R-:W1:Y:S01]  /*d050*/  LDC.64 R16, c[0x0][0x198] ;  /* 0x00006600ff107b82 */ /* 0x000e620000000a00 */
[----:B------:R-:W-:Y:S01]  /*d060*/  R2UR UR8, R0 ;  /* 0x00000000000872ca */ /* 0x000fe200000e0000 */
[----:B------:R-:W-:Y:S01]  /*d070*/  UMOV UR6, 0x0 ;  /* 0x0000000000067882 */ /* 0x000fe20000000000 */
[----:B------:R-:W-:Y:S01]  /*d080*/  UMOV UR7, 0x14f00000 ;  /* 0x14f0000000077882 */ /* 0x000fe20000000000 */
[----:B------:R-:W-:Y:S01]  /*d090*/  UMOV UR50, URZ ;  /* 0x0000003f00327c82 */ /* 0x000fe20008000000 */
[----:B------:R-:W-:Y:S01]  /*d0a0*/  UMOV UR52, UR20 ;  /* 0x0000001400347c82 */ /* 0x000fe20008000000 */
[----:B------:R-:W-:Y:S01]  /*d0b0*/  UMOV UR53, UR21 ;  /* 0x0000001500357c82 */ /* 0x000fe20008000000 */
[----:B------:R-:W-:Y:S01]  /*d0c0*/  UMOV UR34, 0x40 ;  /* 0x0000004000227882 */ /* 0x000fe20000000000 */
[----:B------:R-:W2:Y:S01]  /*d0d0*/  LDC.64 R10, c[0x0][0x718] ;  /* 0x0001c600ff0a7b82 */ /* 0x000ea20000000a00 */
[----:B------:R-:W-:Y:S01]  /*d0e0*/  UMOV UR35, UR51 ;  /* 0x0000003300237c82 */ /* 0x000fe20008000000 */
[----:B------:R-:W-:Y:S01]  /*d0f0*/  UMOV UR36, UR20 ;  /* 0x0000001400247c82 */ /* 0x000fe20008000000 */
[----:B------:R-:W-:Y:S01]  /*d100*/  UMOV UR37, UR21 ;  /* 0x0000001500257c82 */ /* 0x000fe20008000000 */
[----:B------:R-:W-:Y:S01]  /*d110*/  UMOV UR26, 0x80 ;  /* 0x00000080001a7882 */ /* 0x000fe20000000000 */
[----:B------:R-:W-:Y:S01]  /*d120*/  UMOV UR27, UR51 ;  /* 0x00000033001b7c82 */ /* 0x000fe20008000000 */
[----:B------:R-:W-:-:S02]  /*d130*/  UIADD3 UR48, UR8, 0x14100, URZ ;  /* 0x0001410008307890 */ /* 0x000fc4000fffe03f */
[----:B------:R-:W-:Y:S02]  /*d140*/  UIADD3 UR49, UR8, 0x31610, URZ ;  /* 0x0003161008317890 */ /* 0x000fe4000fffe03f */
[----:B------:R-:W-:Y:S02]  /*d150*/  UIADD3 UR32, UR8, 0x16100, URZ ;  /* 0x0001610008207890 */ /* 0x000fe4000fffe03f */
[----:B------:R-:W-:Y:S02]  /*d160*/  UIADD3 UR24, UR8, 0x18100, URZ ;  /* 0x0001810008187890 */ /* 0x000fe4000fffe03f */
[----:B------:R-:W-:Y:S01]  /*d170*/  UIADD3 UR16, UR8, 0x1a100, URZ ;  /* 0x0001a10008107890 */ /* 0x000fe2000fffe03f */
[----:B-1----:R-:W-:Y:S01]  /*d180*/  IMAD.MOV.U32 R9, RZ, RZ, R16 ;  /* 0x000000ffff097224 */ /* 0x002fe200078e0010 */
[----:B------:R-:W-:Y:S01]  /*d190*/  UIADD3 UR30, UR8, 0x2c100, URZ ;  /* 0x0002c100081e7890 */ /* 0x000fe2000fffe03f */
[----:B------:R-:W-:Y:S01]  /*d1a0*/  UMOV UR33, UR49 ;  /* 0x0000003100217c82 */ /* 0x000fe20008000000 */
[----:B------:R-:W-:Y:S01]  /*d1b0*/  UMOV UR28, UR20 ;  /* 0x00000014001c7c82 */ /* 0x000fe20008000000 */
[----:B------:R-:W-:Y:S01]  /*d1c0*/  UMOV UR29, UR21 ;  /* 0x00000015001d7c82 */ /* 0x000fe20008000000 */
[----:B------:R-:W-:Y:S01]  /*d1d0*/  UMOV UR25, UR49 ;  /* 0x0000003100197c82 */ /* 0x000fe20008000000 */
[----:B------:R-:W-:Y:S01]  /*d1e0*/  UMOV UR18, 0xc0 ;  /* 0x000000c000127882 */ /* 0x000fe20000000000 */
[----:B--2---:R-:W-:Y:S01]  /*d1f0*/  IMAD R20, R4, R10, RZ ;  /* 0x0000000a04147224 */ /* 0x004fe200078e02ff */
[----:B------:R-:W-:Y:S01]  /*d200*/  IADD3 R4, P1, R9, 0xf0, RZ ;  /* 0x000000f009047810 */ /* 0x000fe20007f3e0ff */
[----:B------:R-:W-:Y:S01]  /*d210*/  UMOV UR19, UR51 ;  /* 0x0000003300137c82 */ /* 0x000fe20008000000 */
[----:B------:R-:W-:Y:S01]  /*d220*/  UMOV UR17, UR49 ;  /* 0x0000003100117c82 */ /* 0x000fe20008000000 */
[----:B------:R-:W-:Y:S01]  /*d230*/  IMAD R20, R11, UR20, R20 ;  /* 0x000000140b147c24 */ /* 0x000fe2000f8e0214 */
[----:B------:R-:W-:Y:S01]  /*d240*/  R2UR UR4, R4 ;  /* 0x00000000040472ca */ /* 0x000fe200000e0000 */
[----:B------:R-:W-:Y:S01]  /*d250*/  IMAD.MOV.U32 R11, RZ, RZ, R17 ;  /* 0x000000ffff0b7224 */ /* 0x000fe200078e0011 */
[----:B------:R-:W-:Y:S01]  /*d260*/  UMOV UR9, 0x10 ;  /* 0x0000001000097882 */ /* 0x000fe20000000000 */
[----:B------:R-:W-:Y:S01]  /*d270*/  UMOV UR31, UR49 ;  /* 0x00000031001f7c82 */ /* 0x000fe20008000000 */
[----:B------:R-:W-:Y:S01]  /*d280*/  UIADD3 UR40, UR8, 0x5000, URZ ;  /* 0x0000500008287890 */ /* 0x000fe2000fffe03f */
[----:B------:R-:W-:Y:S01]  /*d290*/  IMAD.X R4, RZ, RZ, R11, P1 ;  /* 0x000000ffff047224 */ /* 0x000fe200008e060b */
[----:B------:R-:W-:Y:S01]  /*d2a0*/  UMOV UR43, UR11 ;  /* 0x0000000b002b7c82 */ /* 0x000fe20008000000 */
[----:B------:R-:W-:Y:S01]  /*d2b0*/  UMOV UR44, UR12 ;  /* 0x0000000c002c7c82 */ /* 0x000fe20008000000 */
[----:B------:R-:W-:Y:S01]  /*d2c0*/  UMOV UR45, UR13 ;  /* 0x0000000d002d7c82 */ /* 0x000fe20008000000 */
[----:B------:R-:W-:Y:S01]  /*d2d0*/  UMOV UR10, UR50 ;  /* 0x00000032000a7c82 */ /* 0x000fe20008000000 */
[----:B------:R-:W-:Y:S01]  /*d2e0*/  R2UR UR5, R4 ;  /* 0x00000000040572ca */ /* 0x000fe200000e0000 */
[----:B0-----:R-:W-:Y:S01]  /*d2f0*/  IMAD.WIDE.U32 R4, R10, UR20, R2 ;  /* 0x000000140a047c25 */ /* 0x001fe2000f8e0002 */
[----:B------:R-:W-:Y:S01]  /*d300*/  UMOV UR42, 0x80 ;  /* 0x00000080002a7882 */ /* 0x000fe20000000000 */
[----:B------:R-:W-:-:S02]  /*d310*/  UIADD3 UR56, UR8, 0x7800, URZ ;  /* 0x0000780008387890 */ /* 0x000fc4000fffe03f */
[----:B------:R-:W-:Y:S01]  /*d320*/  IMAD.IADD R5, R5, 0x1, R20 ;  /* 0x0000000105057824 */ /* 0x000fe200078e0214 */
[----:B------:R-:W-:Y:S01]  /*d330*/  UMOV UR58, 0xc0 ;  /* 0x000000c0003a7882 */ /* 0x000fe20000000000 */
[----:B------:R-:W-:Y:S01]  /*d340*/  UMOV UR59, UR11 ;  /* 0x0000000b003b7c82 */ /* 0x000fe20008000000 */
[----:B------:R-:W-:Y:S01]  /*d350*/  UMOV UR60, UR12 ;  /* 0x0000000c003c7c82 */ /* 0x000fe20008000000 */
[----:B------:R-:W-:Y:S01]  /*d360*/  IMAD.WIDE.U32 R4, R12, UR21, R4 ;  /* 0x000000150c047c25 */ /* 0x000fe2000f8e0004 */
[----:B------:R-:W-:Y:S01]  /*d370*/  UMOV UR61, UR13 ;  /* 0x0000000d003d7c82 */ /* 0x000fe20008000000 */
[----:B------:R-:W0:Y:S02]  /*d380*/  LDC.64 R12, c[0x0][0x700] ;  /* 0x0001c000ff0c7b82 */ /* 0x000e240000000a00 */
[----:B------:R-:W-:Y:S01]  /*d390*/  IMAD.IADD R14, R14, 0x1, R5 ;  /* 0x000000010e0e7824 */ /* 0x000fe200078e0205 */
[----:B------:R-:W-:Y:S01]  /*d3a0*/  UTMALDG.4D [UR48], [UR4], desc[UR6] ;  /* 0x00000630040075b4 */ /* 0x000fe20008019000 */
[----:B------:R1:W-:Y:S01]  /*d3b0*/  UTMALDG.4D [UR32], [UR4], desc[UR6] ;  /* 0x00000620040075b4 */ /* 0x0003e20008019000 */
[----:B------:R2:W-:Y:S01]  /*d3c0*/  UTMALDG.4D [UR24], [UR4], desc[UR6] ;  /* 0x00000618040075b4 */ /* 0x0005e20008019000 */
[C---:B0-----:R-:W-:Y:S01]  /*d3d0*/  LEA R5, P1, R4.reuse, R12, 0x2 ;  /* 0x0000000c04057211 */ /* 0x041fe200078210ff */
[----:B------:R0:W-:Y:S03]  /*d3e0*/  UTMALDG.4D [UR16], [UR4], desc[UR6] ;  /* 0x00000610040075b4 */ /* 0x0001e60008019000 */
[----:B------:R-:W-:-:S02]  /*d3f0*/  LEA.HI.X R14, R4, R13, R14, 0x2, P1 ;  /* 0x0000000d040e7211 */ /* 0x000fc400008f140e */
[----:B------:R-:W-:Y:S01]  /*d400*/  R2UR UR14, R5 ;  /* 0x00000000050e72ca */ /* 0x000fe200000e0000 */
[----:B------:R-:W-:Y:S01]  /*d410*/  IMAD.MOV.U32 R5, RZ, RZ, 0x14000 ;  /* 0x00014000ff057424 */ /* 0x000fe200078e00ff */
[----:B------:R-:W-:Y:S02]  /*d420*/  R2UR UR15, R14 ;  /* 0x000000000e0f72ca */ /* 0x000fe400000e0000 */
[----:B------:R-:W-:Y:S02]  /*d430*/  IADD3 R4, P1, R9, 0x2f0, RZ ;  /* 0x000002f009047810 */ /* 0x000fe40007f3e0ff */
[----:B------:R-:W-:Y:S01]  /*d440*/  MOV R14, UR45 ;  /* 0x0000002d000e7c02 */ /* 0x000fe20008000f00 */
[----:B-1----:R-:W-:Y:S01]  /*d450*/  UIADD3 UR32, UR8, 0xc800, URZ ;  /* 0x0000c80008207890 */ /* 0x002fe2000fffe03f */
[----:B------:R-:W-:Y:S01]  /*d460*/  R2UR UR22, R4 ;  /* 0x00000000041672ca */ /* 0x000fe200000e0000 */
[----:B------:R-:W-:Y:S01]  /*d470*/  IMAD.X R4, RZ, RZ, R11, P1 ;  /* 0x000000ffff047224 */ /* 0x000fe200008e060b */
[----:B------:R-:W-:Y:S01]  /*d480*/  UMOV UR35, UR11 ;  /* 0x0000000b00237c82 */ /* 0x000fe20008000000 */
[----:B------:R-:W-:Y:S01]  /*d490*/  UMOV UR36, UR12 ;  /* 0x0000000c00247c82 */ /* 0x000fe20008000000 */
[----:B------:R-:W-:-:S02]  /*d4a0*/  UMOV UR37, UR13 ;  /* 0x0000000d00257c82 */ /* 0x000fc40008000000 */
[----:B------:R-:W-:Y:S01]  /*d4b0*/  R2UR UR23, R4 ;  /* 0x00000000041772ca */ /* 0x000fe200000e0000 */
[----:B------:R1:W-:Y:S01]  /*d4c0*/  UBLKCP.S.G [UR30], [UR14], UR9 ;  /* 0x0000001e0e0073ba */ /* 0x0003e20008000209 */
[----:B------:R-:W-:Y:S01]  /*d4d0*/  IADD3 R4, P1, R9, 0x3f0, RZ ;  /* 0x000003f009047810 */ /* 0x000fe20007f3e0ff */
[----:B--2---:R-:W-:Y:S01]  /*d4e0*/  UIADD3 UR24, UR8, 0x2800, URZ ;  /* 0x0000280008187890 */ /* 0x004fe2000fffe03f */
[----:B------:R2:W-:Y:S01]  /*d4f0*/  SYNCS.ARRIVE.TRANS64 RZ, [R0+URZ+0x31600], R5 ;  /* 0x0316000500ff79a7 */ /* 0x0005e2000800003f */
[----:B------:R-:W-:Y:S01]  /*d500*/  UMOV UR26, 0x40 ;  /* 0x00000040001a7882 */ /* 0x000fe20000000000 */
[----:B------:R-:W-:Y:S01]  /*d510*/  UMOV UR27, UR11 ;  /* 0x0000000b001b7c82 */ /* 0x000fe20008000000 */
[----:B------:R-:W-:Y:S01]  /*d520*/  UMOV UR28, UR12 ;  /* 0x0000000c001c7c82 */ /* 0x000fe20008000000 */
[----:B------:R-:W-:Y:S01]  /*d530*/  UMOV UR29, UR13 ;  /* 0x0000000d001d7c82 */ /* 0x000fe20008000000 */
[----:B0-----:R-:W-:Y:S01]  /*d540*/  R2UR UR4, R4 ;  /* 0x00000000040472ca */ /* 0x001fe200000e0000 */
[----:B------:R-:W-:Y:S01]  /*d550*/  IMAD.X R4, RZ, RZ, R11, P1 ;  /* 0x000000ffff047224 */ /* 0x000fe200008e060b */
[----:B------:R-:W-:Y:S01]  /*d560*/  UMOV UR7, 0x10000000 ;  /* 0x1000000000077882 */ /* 0x000fe20000000000 */
[----:B------:R-:W-:-:S02]  /*d570*/  ISETP.GE.AND P1, PT, R8, 0x41, PT ;  /* 0x000000410800780c */ /* 0x000fc40003f26270 */
[----:B--2---:R-:W-:Y:S02]  /*d580*/  MOV R5, UR43 ;  /* 0x0000002b00057c02 */ /* 0x004fe40008000f00 */
[----:B------:R-:W-:Y:S01]  /*d590*/  R2UR UR5, R4 ;  /* 0x00000000040572ca */ /* 0x000fe200000e0000 */
[----:B-1----:R-:W-:Y:S01]  /*d5a0*/  UIADD3 UR9, UR8, 0x31600, URZ ;  /* 0x0003160008097890 */ /* 0x002fe2000fffe03f */
[----:B------:R-:W-:-:S06]  /*d5b0*/  MOV R4, UR44 ;  /* 0x0000002c00047c02 */ /* 0x000fcc0008000f00 */
[----:B------:R-:W-:Y:S01]  /*d5c0*/  UMOV UR25, UR9 ;  /* 0x0000000900197c82 */ /* 0x000fe20008000000 */
[----:B------:R-:W-:Y:S01]  /*d5d0*/  UMOV UR41, UR9 ;  /* 0x0000000900297c82 */ /* 0x000fe20008000000 */
[----:B------:R0:W-:Y:S01]  /*d5e0*/  UTMALDG.4D [UR8], [UR22], desc[UR6] ;  /* 0x00000608160075b4 */ /* 0x0001e20008019000 */
[----:B------:R-:W-:Y:S01]  /*d5f0*/  UMOV UR57, UR9 ;  /* 0x0000000900397c82 */ /* 0x000fe20008000000 */
[----:B------:R-:W-:Y:S01]  /*d600*/  UMOV UR33, UR9 ;  /* 0x0000000900217c82 */ /* 0x000fe20008000000 */
[----:B------:R1:W-:Y:S01]  /*d610*/  UTMALDG.4D [UR24], [UR22], desc[UR6] ;  /* 0x00000618160075b4 */ /* 0x0003e20008019000 */
[----:B------:R2:W-:Y:S01]  /*d620*/  UTMALDG.4D [UR40], [UR22], desc[UR6] ;  /* 0x00000628160075b4 */ /* 0x0005e20008019000 */
[----:B------:R3:W-:Y:S01]  /*d630*/  UTMALDG.4D [UR56], [UR22], desc[UR6] ;  /* 0x00000638160075b4 */ /* 0x0007e20008019000 */
[----:B0-----:R-:W-:Y:S01]  /*d640*/  UMOV UR10, 0xc0 ;  /* 0x000000c0000a7882 */ /* 0x001fe20000000000 */
[----:B-1----:R-:W-:Y:S01]  /*d650*/  UIADD3 UR24, UR8, 0xf000, URZ ;  /* 0x0000f00008187890 */ /* 0x002fe2000fffe03f */
[----:B------:R-:W-:Y:S01]  /*d660*/  UMOV UR26, 0x80 ;  /* 0x00000080001a7882 */ /* 0x000fe20000000000 */
[----:B--2---:R-:W-:Y:S01]  /*d670*/  R2UR UR45, R14 ;  /* 0x000000000e2d72ca */ /* 0x004fe200000e0000 */
[----:B------:R-:W-:Y:S01]  /*d680*/  UIADD3 UR40, UR8, 0xa000, URZ ;  /* 0x0000a00008287890 */ /* 0x000fe2000fffe03f */
[----:B------:R-:W-:Y:S01]  /*d690*/  R2UR UR44, R4 ;  /* 0x00000000042c72ca */ /* 0x000fe200000e0000 */
[----:B------:R-:W-:Y:S01]  /*d6a0*/  UIADD3 UR8, UR8, 0x11800, URZ ;  /* 0x0001180008087890 */ /* 0x000fe2000fffe03f */
[----:B------:R-:W-:Y:S01]  /*d6b0*/  R2UR UR43, R5 ;  /* 0x00000000052b72ca */ /* 0x000fe200000e0000 */
[----:B------:R-:W-:Y:S01]  /*d6c0*/  UMOV UR42, UR50 ;  /* 0x00000032002a7c82 */ /* 0x000fe20008000000 */
[----:B------:R-:W-:-:S02]  /*d6d0*/  IMAD.MOV.U32 R4, RZ, RZ, RZ ;  /* 0x000000ffff047224 */ /* 0x000fc400078e00ff */
[----:B------:R-:W-:Y:S02]  /*d6e0*/  IMAD.MOV.U32 R5, RZ, RZ, 0x1 ;  /* 0x00000001ff057424 */ /* 0x000fe400078e00ff */
[----:B------:R-:W-:-:S07]  /*d6f0*/  IMAD.MOV.U32 R14, RZ, RZ, 0x1 ;  /* 0x00000001ff0e7424 */ /* 0x000fce00078e00ff */
[----:B------:R3:W-:Y:S01]  /*d700*/  UTMALDG.4D [UR40], [UR4], desc[UR6] ;  /* 0x00000628040075b4 */ /* 0x0007e20008019000 */
[----:B------:R3:W-:Y:S01]  /*d710*/  UTMALDG.4D [UR32], [UR4], desc[UR6] ;  /* 0x00000620040075b4 */ /* 0x0007e20008019000 */
[----:B------:R3:W-:Y:S01]  /*d720*/  UTMALDG.4D [UR24], [UR4], desc[UR6] ;  /* 0x00000618040075b4 */ /* 0x0007e20008019000 */
[----:B------:R3:W-:Y:S02]  /*d730*/  UTMALDG.4D [UR8], [UR4], desc[UR6] ;  /* 0x00000608040075b4 */ /* 0x0007e40008019000 */
[----:B---3--:R-:W-:Y:S05]  /*d740*/  @!P1 BRA `(.L_x_221) ;  /* 0x00000008007c9947 */ /* 0x008fea0003800000 */
[----:B------:R-:W0:Y:S01]  /*d750*/  LDC.64 R16, c[0x0][0x738] ;  /* 0x0001ce00ff107b82 */ /* 0x000e220000000a00 */
[----:B------:R-:W1:Y:S01]  /*d760*/  S2R R14, SR_CTAID.Y ;  /* 0x00000000000e7919 */ /* 0x000e620000002600 */
[----:B------:R-:W-:Y:S02]  /*d770*/  VIADD R8, R8, 0x3f ;  /* 0x0000003f08087836 */ /* 0x000fe40000000000 */
[----:B0-----:R-:W-:-:S04]  /*d780*/  IMAD.WIDE.U32 R4, R16, UR21, R2 ;  /* 0x0000001510047c25 */ /* 0x001fc8000f8e0002 */
[----:B------:R-:W-:-:S04]  /*d790*/  IMAD R16, R15, R16, RZ ;  /* 0x000000100f107224 */ /* 0x000fc800078e02ff */
[----:B------:R-:W-:Y:S01]  /*d7a0*/  IMAD R16, R17, UR21, R16 ;  /* 0x0000001511107c24 */ /* 0x000fe2000f8e0210 */
[----:B-1----:R-:W-:-:S03]  /*d7b0*/  SHF.R.S32.HI R14, RZ, 0x1f, R14 ;  /* 0x0000001fff0e7819 */ /* 0x002fc6000001140e */
[----:B------:R-:W-:Y:S02]  /*d7c0*/  IMAD.IADD R5, R5, 0x1, R16 ;  /* 0x0000000105057824 */ /* 0x000fe400078e0210 */
[----:B------:R-:W0:Y:S02]  /*d7d0*/  LDC.64 R16, c[0x0][0x730] ;  /* 0x0001cc00ff107b82 */ /* 0x000e240000000a00 */
[----:B0-----:R-:W-:Y:S02]  /*d7e0*/  IMAD R6, R14, R16, RZ ;  /* 0x000000100e067224 */ /* 0x001fe400078e02ff */
[----:B------:R-:W-:Y:S01]  /*d7f0*/  IMAD.WIDE.U32 R4, R16, UR20, R4 ;  /* 0x0000001410047c25 */ /* 0x000fe2000f8e0004 */
[----:B------:R-:W0:Y:S03]  /*d800*/  S2R R14, SR_TID.X ;  /* 0x00000000000e7919 */ /* 0x000e260000002100 */
[----:B------:R-:W-:-:S02]  /*d810*/  IMAD R6, R17, UR20, R6 ;  /* 0x0000001411067c24 */ /* 0x000fc4000f8e0206 */
[----:B------:R-:W1:Y:S02]  /*d820*/  LDC.64 R16, c[0x0][0x728] ;  /* 0x0001ca00ff107b82 */ /* 0x000e640000000a00 */
[----:B------:R-:W-:Y:S01]  /*d830*/  IMAD.IADD R6, R5, 0x1, R6 ;  /* 0x0000000105067824 */ /* 0x000fe200078e0206 */
[----:B-1----:R-:W-:Y:S01]  /*d840*/  LEA R5, P1, R4, R16, 0x2 ;  /* 0x0000001004057211 */ /* 0x002fe200078210ff */
[----:B------:R-:W-:-:S03]  /*d850*/  IMAD.MOV.U32 R16, RZ, RZ, RZ ;  /* 0x000000ffff107224 */ /* 0x000fc600078e00ff */
[----:B------:R-:W-:Y:S01]  /*d860*/  LEA.HI.X R17, R4, R17, R6, 0x2, P1 ;  /* 0x0000001104117211 */ /* 0x000fe200008f1406 */
[----:B------:R-:W-:Y:S02]  /*d870*/  IMAD.MOV.U32 R6, RZ, RZ, R18 ;  /* 0x000000ffff067224 */ /* 0x000fe400078e0012 */
[----:B------:R-:W-:Y:S02]  /*d880*/  IMAD.MOV.U32 R4, RZ, RZ, RZ ;  /* 0x000000ffff047224 */ /* 0x000fe400078e00ff */
[----:B------:R-:W-:-:S04]  /*d890*/  IMAD.WIDE.U32 R6, R10, UR20, R6 ;  /* 0x000000140a067c25 */ /* 0x000fc8000f8e0006 */
[----:B------:R-:W-:Y:S01]  /*d8a0*/  IMAD.MOV.U32 R18, RZ, RZ, RZ ;  /* 0x000000ffff127224 */ /* 0x000fe200078e00ff */
[----:B------:R-:W-:-:S04]  /*d8b0*/  IADD3 R10, P1, R2, R6, RZ ;  /* 0x00000006020a7210 */ /* 0x000fc80007f3e0ff */
[----:B------:R-:W-:Y:S02]  /*d8c0*/  IADD3.X R6, R3, R20, R7, P1, !PT ;  /* 0x0000001403067210 */ /* 0x000fe40000ffe407 */
[C---:B------:R-:W-:Y:S02]  /*d8d0*/  LEA R12, P1, R10.reuse, R12, 0x2 ;  /* 0x0000000c0a0c7211 */ /* 0x040fe400078210ff */
[----:B------:R-:W-:Y:S02]  /*d8e0*/  SHF.R.S32.HI R7, RZ, 0x1f, R8 ;  /* 0x0000001fff077819 */ /* 0x000fe40000011408 */
[----:B------:R-:W-:Y:S01]  /*d8f0*/  LEA.HI.X R10, R10, R13, R6, 0x2, P1 ;  /* 0x0000000d0a0a7211 */ /* 0x000fe200008f1406 */
[----:B------:R-:W-:Y:S01]  /*d900*/  IMAD.U32 R13, RZ, RZ, UR51 ;  /* 0x00000033ff0d7e24 */ /* 0x000fe2000f8e00ff */
[----:B------:R-:W-:Y:S01]  /*d910*/  LEA.HI R8, R7, R8, RZ, 0x6 ;  /* 0x0000000807087211 */ /* 0x000fe200078f30ff */
[----:B------:R-:W-:Y:S01]  /*d920*/  IMAD.MOV.U32 R6, RZ, RZ, 0x1 ;  /* 0x00000001ff067424 */ /* 0x000fe200078e00ff */
[----:B------:R-:W-:-:S02]  /*d930*/  IADD3 R7, P1, R12, 0x100, RZ ;  /* 0x000001000c077810 */ /* 0x000fc40007f3e0ff */
[----:B0-----:R-:W-:Y:S01]  /*d940*/  LOP3.LUT R12, R14, 0x1f, RZ, 0xc0, !PT ;  /* 0x0000001f0e0c7812 */ /* 0x001fe200078ec0ff */
[----:B------:R-:W-:Y:S01]  /*d950*/  IMAD.MOV.U32 R14, RZ, RZ, 0x1 ;  /* 0x00000001ff0e7424 */ /* 0x000fe200078e00ff */
[----:B------:R-:W-:Y:S01]  /*d960*/  LEA.HI.SX32 R8, R8, 0xffffffff, 0x1a ;  /* 0xffffffff08087811 */ /* 0x000fe200078fd2ff */
[----:B------:R-:W-:-:S08]  /*d970*/  IMAD.X R10, RZ, RZ, R10, P1 ;  /* 0x000000ffff0a7224 */ /* 0x000fd000008e060a */
.L_x_226:
[----:B------:R-:W-:-:S04]  /*d980*/  SHF.L.U32 R9, R14, 0x1f, RZ ;  /* 0x0000001f0e097819 */ /* 0x000fc800000006ff */
[----:B0-----:R-:W0:Y:S02]  /*d990*/  SYNCS.PHASECHK.TRANS64.TRYWAIT P1, [R0+URZ+0x31638], R9 ;  /* 0x03163809000075a7 */ /* 0x001e24000802017f */
[----:B01---5:R-:W-:Y:S05]  /*d9a0*/  @!P1 BRA `(.L_x_222) ;  /* 0x0000000c00dc9947 */ /* 0x023fea0003800000 */
.L_x_235:
[----:B------:R-:W-:Y:S05]  /*d9b0*/  @P0 BRA `(.L_x_223) ;  /* 0x0000000000140947 */ /* 0x000fea0003800000 */
[----:B------:R-:W-:Y:S01]  /*d9c0*/  ISETP.NE.AND P1, PT, R12, RZ, PT ;  /* 0x000000ff0c00720c */ /* 0x000fe20003f25270 */
[----:B0-----:R-:W-:-:S04]  /*d9d0*/  IMAD.MOV.U32 R9, RZ, RZ, 0x8100 ;  /* 0x00008100ff097424 */ /* 0x001fc800078e00ff */
[----:B------:R1:W-:Y:S08]  /*d9e0*/  SYNCS.ARRIVE.TRANS64 RZ, [R0+URZ+0x31630], R9 ;  /* 0x0316300900ff79a7 */ /* 0x0003f0000800003f */
[----:B------:R-:W-:Y:S05]  /*d9f0*/  @!P1 BRA `(.L_x_223) ;  /* 0x0000000000049947 */ /* 0x000fea0003800000 */
[----:B------:R-:W-:Y:S01]  /*da00*/  BPT.TRAP 0x1 ;  /* 0x000000040000795c */ /* 0x000fe20000300000 */
.L_x_223:
[----:B------:R2:W-:Y:S02]  /*da10*/  STL.64 [R1+0x8], R2 ;  /* 0x0000080201007387 */ /* 0x0005e40000100a00 */
[----:B--2---:R-:W0:Y:S02]  /*da20*/  LDC.64 R2, c[0x0][0x198] ;  /* 0x00006600ff027b82 */ /* 0x004e240000000a00 */
[----:B01----:R-:W-:-:S05]  /*da30*/  IMAD.MOV.U32 R9, RZ, RZ, R2 ;  /* 0x000000ffff097224 */ /* 0x003fca00078e0002 */
[----:B------:R-:W-:-:S04]  /*da40*/  IADD3 R11, P1, R9, 0x1f0, RZ ;  /* 0x000001f0090b7810 */ /* 0x000fc80007f3e0ff */
[----:B------:R-:W-:Y:S01]  /*da50*/  R2UR UR6, R11 ;  /* 0x000000000b0672ca */ /* 0x000fe200000e0000 */
[----:B------:R-:W-:Y:S02]  /*da60*/  IMAD.MOV.U32 R11, RZ, RZ, R3 ;  /* 0x000000ffff0b7224 */ /* 0x000fe400078e0003 */
[----:B------:R0:W5:Y:S01]  /*da70*/  LDL.LU.64 R2, [R1+0x8] ;  /* 0x0000080001027983 */ /* 0x0001620000300a00 */
[----:B------:R-:W-:Y:S01]  /*da80*/  R2UR UR14, R0 ;  /* 0x00000000000e72ca */ /* 0x000fe200000e0000 */
[----:B------:R-:W-:Y:S01]  /*da90*/  IMAD.X R19, RZ, RZ, R11, P1 ;  /* 0x000000ffff137224 */ /* 0x000fe200008e060b */
[----:B------:R-:W-:Y:S01]  /*daa0*/  R2UR UR19, R13 ;  /* 0x000000000d1372ca */ /* 0x000fe200000e0000 */
[----:B------:R-:W1:Y:S01]  /*dab0*/  S2R R12, SR_TID.X ;  /* 0x00000000000c7919 */ /* 0x000e620000002100 */
[----:B------:R-:W-:Y:S01]  /*dac0*/  VIADD R16, R16, 0x1 ;  /* 0x0000000110107836 */ /* 0x000fe20000000000 */
[----:B------:R-:W-:Y:S01]  /*dad0*/  UMOV UR8, 0x0 ;  /* 0x0000000000087882 */ /* 0x000fe20000000000 */
[----:B------:R-:W-:Y:S01]  /*dae0*/  R2UR UR7, R19 ;  /* 0x00000000130772ca */ /* 0x000fe200000e0000 */
[----:B------:R-:W-:Y:S01]  /*daf0*/  UMOV UR9, 0x14f00000 ;  /* 0x14f0000000097882 */ /* 0x000fe20000000000 */
[----:B------:R-:W-:Y:S01]  /*db00*/  UMOV UR18, URZ ;  /* 0x0000003f00127c82 */ /* 0x000fe20008000000 */
[C---:B------:R-:W-:Y:S01]  /*db10*/  ISETP.NE.AND P1, PT, R16.reuse, 0x2, PT ;  /* 0x000000021000780c */ /* 0x040fe20003f25270 */
[----:B------:R-:W-:Y:S01]  /*db20*/  UMOV UR34, 0x40 ;  /* 0x0000004000227882 */ /* 0x000fe20000000000 */
[----:B------:R-:W-:Y:S01]  /*db30*/  R2UR UR4, R5 ;  /* 0x00000000050472ca */ /* 0x000fe200000e0000 */
[----:B------:R-:W-:Y:S01]  /*db40*/  UMOV UR36, UR20 ;  /* 0x0000001400247c82 */ /* 0x000fe20008000000 */
[----:B------:R-:W-:Y:S01]  /*db50*/  UIADD3 UR16, UR14, 0x24100, URZ ;  /* 0x000241000e107890 */ /* 0x000fe2000fffe03f */
[----:B------:R-:W-:Y:S01]  /*db60*/  R2UR UR5, R17 ;  /* 0x00000000110572ca */ /* 0x000fe200000e0000 */
[----:B------:R-:W-:Y:S01]  /*db70*/  UIADD3 UR17, UR14, 0x31630, URZ ;  /* 0x000316300e117890 */ /* 0x000fe2000fffe03f */
[----:B------:R-:W-:Y:S01]  /*db80*/  SEL R19, RZ, 0x1, P1 ;  /* 0x00000001ff137807 */ /* 0x000fe20000800000 */
[----:B------:R-:W-:Y:S01]  /*db90*/  UIADD3 UR32, UR14, 0x26100, URZ ;  /* 0x000261000e207890 */ /* 0x000fe2000fffe03f */
[----:B------:R-:W-:Y:S01]  /*dba0*/  SEL R16, R16, RZ, P1 ;  /* 0x000000ff10107207 */ /* 0x000fe20000800000 */
[----:B------:R-:W-:Y:S01]  /*dbb0*/  UIADD3 UR24, UR14, 0x28100, URZ ;  /* 0x000281000e187890 */ /* 0x000fe2000fffe03f */
[----:B------:R-:W-:Y:S01]  /*dbc0*/  LOP3.LUT R6, R6, R19, RZ, 0x3c, !PT ;  /* 0x0000001306067212 */ /* 0x000fe200078e3cff */
        /* <DEDUP_REMOVED lines=14> */
[----:B-1----:R-:W-:-:S04]  /*dcb0*/  LOP3.LUT R12, R12, 0x7f, RZ, 0xc0, !PT ;  /* 0x0000007f0c0c7812 */ /* 0x002fc800078ec0ff */
[----:B------:R-:W-:Y:S01]  /*dcc0*/  ISETP.NE.AND P2, PT, R12, RZ, PT ;  /* 0x000000ff0c00720c */ /* 0x000fe20003f45270 */
[----:B------:R0:W-:Y:S01]  /*dcd0*/  UTMALDG.4D [UR24], [UR6], desc[UR8] ;  /* 0x00000818060075b4 */ /* 0x0001e20008019000 */
[----:B------:R-:W1:Y:S01]  /*dce0*/  S2R R12, SR_TID.X ;  /* 0x00000000000c7919 */ /* 0x000e620000002100 */
[----:B--2---:R-:W-:Y:S02]  /*dcf0*/  UIADD3 UR16, UR14, 0x2a100, URZ ;  /* 0x0002a1000e107890 */ /* 0x004fe4000fffe03f */
[----:B------:R-:W-:Y:S01]  /*dd00*/  UIADD3 UR14, UR14, 0x2c300, URZ ;  /* 0x0002c3000e0e7890 */ /* 0x000fe2000fffe03f */
[----:B------:R-:W-:-:S06]  /*dd10*/  UMOV UR18, 0xc0 ;  /* 0x000000c000127882 */ /* 0x000fcc0000000000 */
[----:B------:R0:W-:Y:S02]  /*dd20*/  UTMALDG.4D [UR16], [UR6], desc[UR8] ;  /* 0x00000810060075b4 */ /* 0x0001e40008019000 */
[----:B------:R0:W-:Y:S01]  /*dd30*/  UBLKCP.S.G [UR14], [UR4], UR10 ;  /* 0x0000000e040073ba */ /* 0x0001e2000800020a */
[----:B------:R-:W2:Y:S01]  /*dd40*/  SYNCS.PHASECHK.TRANS64.TRYWAIT P1, [R19+URZ+0x31620], R20 ;  /* 0x03162014130075a7 */ /* 0x000ea2000802017f */
[----:B-1----:R-:W-:Y:S01]  /*dd50*/  LOP3.LUT R12, R12, 0x1f, RZ, 0xc0, !PT ;  /* 0x0000001f0c0c7812 */ /* 0x002fe200078ec0ff */
[----:B0-2---:R-:W-:Y:S06]  /*dd60*/  @!P1 BRA `(.L_x_224) ;  /* 0x0000000c00009947 */ /* 0x005fec0003800000 */
.L_x_237:
[----:B------:R-:W-:Y:S01]  /*dd70*/  LOP3.LUT R14, R14, 0x1, RZ, 0x3c, !PT ;  /* 0x000000010e0e7812 */ /* 0x000fe200078e3cff */
[----:B------:R-:W-:Y:S06]  /*dd80*/  @P2 BRA `(.L_x_225) ;  /* 0x0000000000142947 */ /* 0x000fec0003800000 */
[----:B------:R-:W-:Y:S01]  /*dd90*/  ISETP.NE.AND P1, PT, R12, RZ, PT ;  /* 0x000000ff0c00720c */ /* 0x000fe20003f25270 */
[----:B0-----:R-:W-:-:S04]  /*dda0*/  IMAD.MOV.U32 R20, RZ, RZ, 0x8100 ;  /* 0x00008100ff147424 */ /* 0x001fc800078e00ff */
[----:B------:R1:W-:Y:S08]  /*ddb0*/  SYNCS.ARRIVE.TRANS64 RZ, [R19+URZ+0x31610], R20 ;  /* 0x0316101413ff79a7 */ /* 0x0003f0000800003f */
[----:B------:R-:W-:Y:S05]  /*ddc0*/  @!P1 BRA `(.L_x_225) ;  /* 0x0000000000049947 */ /* 0x000fea0003800000 */
[----:B------:R-:W-:Y:S01]  /*ddd0*/  BPT.TRAP 0x1 ;  /* 0x000000040000795c */ /* 0x000fe20000300000 */
.L_x_225:
        /* <DEDUP_REMOVED lines=24> */
[----:B------:R-:W-:Y:S01]  /*df60*/  VIADD R4, R4, 0x40 ;  /* 0x0000004004047836 */ /* 0x000fe20000000000 */
        /* <DEDUP_REMOVED lines=23> */
[----:B------:R-:W-:Y:S01]  /*e0e0*/  IMAD.X R10, RZ, RZ, R10, P3 ;  /* 0x000000ffff0a7224 */ /* 0x000fe200018e060a */
[----:B------:R2:W-:Y:S01]  /*e0f0*/  UTMALDG.4D [UR24], [UR4], desc[UR6] ;  /* 0x00000618040075b4 */ /* 0x0005e20008019000 */
[----:B------:R2:W-:Y:S01]  /*e100*/  UTMALDG.4D [UR16], [UR4], desc[UR6] ;  /* 0x00000610040075b4 */ /* 0x0005e20008019000 */
[----:B------:R2:W-:Y:S02]  /*e110*/  UBLKCP.S.G [UR8], [UR14], UR10 ;  /* 0x000000080e0073ba */ /* 0x0005e4000800020a */
[----:B--2---:R-:W-:Y:S05]  /*e120*/  @!P1 BRA `(.L_x_226) ;  /* 0xfffffff800149947 */ /* 0x004fea000383ffff */
[----:B------:R-:W-:-:S07]  /*e130*/  VIADD R5, R16, 0x1 ;  /* 0x0000000110057836 */ /* 0x000fce0000000000 */
.L_x_221:
[----:B------:R-:W2:Y:S01]  /*e140*/  S2R R8, SR_CTAID.Y ;  /* 0x0000000000087919 */ /* 0x000ea20000002600 */
[----:B------:R-:W-:Y:S01]  /*e150*/  SHF.L.U32 R7, R14, 0x1f, RZ ;  /* 0x0000001f0e077819 */ /* 0x000fe200000006ff */
[----:B------:R-:W3:Y:S03]  /*e160*/  LDC.64 R16, c[0x0][0x730] ;  /* 0x0001cc00ff107b82 */ /* 0x000ee60000000a00 */
[----:B------:R-:W4:Y:S05]  /*e170*/  SYNCS.PHASECHK.TRANS64.TRYWAIT P1, [R0+URZ+0x31638], R7 ;  /* 0x03163807000075a7 */ /* 0x000f2a000802017f */
[----:B------:R-:W0:Y:S01]  /*e180*/  LDC.64 R12, c[0x0][0x738] ;  /* 0x0001ce00ff0c7b82 */ /* 0x000e220000000a00 */
[----:B---3-5:R-:W-:Y:S01]  /*e190*/  IMAD.WIDE.U32 R2, R16, UR20, R2 ;  /* 0x0000001410027c25 */ /* 0x028fe2000f8e0002 */
[----:B--2---:R-:W-:-:S05]  /*e1a0*/  SHF.R.S32.HI R8, RZ, 0x1f, R8 ;  /* 0x0000001fff087819 */ /* 0x004fca0000011408 */
[----:B------:R-:W-:-:S04]  /*e1b0*/  IMAD R8, R8, R16, RZ ;  /* 0x0000001008087224 */ /* 0x000fc800078e02ff */
[----:B------:R-:W-:-:S04]  /*e1c0*/  IMAD R17, R17, UR20, R8 ;  /* 0x0000001411117c24 */ /* 0x000fc8000f8e0208 */
[----:B------:R-:W-:Y:S02]  /*e1d0*/  IMAD.IADD R3, R17, 0x1, R3 ;  /* 0x0000000111037824 */ /* 0x000fe400078e0203 */
[----:B0-----:R-:W-:Y:S02]  /*e1e0*/  IMAD R8, R15, R12, RZ ;  /* 0x0000000c0f087224 */ /* 0x001fe400078e02ff */
[----:B------:R-:W-:-:S04]  /*e1f0*/  IMAD.WIDE.U32 R2, R12, UR21, R2 ;  /* 0x000000150c027c25 */ /* 0x000fc8000f8e0002 */
[----:B------:R-:W-:Y:S01]  /*e200*/  IMAD R13, R13, UR21, R8 ;  /* 0x000000150d0d7c24 */ /* 0x000fe2000f8e0208 */
[----:B----4-:R-:W-:Y:S06]  /*e210*/  @!P1 BRA `(.L_x_227) ;  /* 0x0000000400ec9947 */ /* 0x010fec0003800000 */
.L_x_238:
[----:B0-----:R-:W-:Y:S01]  /*e220*/  IMAD.IADD R7, R13, 0x1, R3 ;  /* 0x000000010d077824 */ /* 0x001fe200078e0203 */
[----:B------:R-:W-:Y:S06]  /*e230*/  @P0 BRA `(.L_x_228) ;  /* 0x0000000000180947 */ /* 0x000fec0003800000 */
[----:B------:R-:W0:Y:S01]  /*e240*/  S2R R8, SR_TID.X ;  /* 0x0000000000087919 */ /* 0x000e220000002100 */
[----:B------:R-:W-:-:S04]  /*e250*/  IMAD.MOV.U32 R13, RZ, RZ, 0x8100 ;  /* 0x00008100ff0d7424 */ /* 0x000fc800078e00ff */
[----:B------:R2:W-:Y:S01]  /*e260*/  SYNCS.ARRIVE.TRANS64 RZ, [R0+URZ+0x31630], R13 ;  /* 0x0316300d00ff79a7 */ /* 0x0005e2000800003f */
[----:B0-----:R-:W-:-:S13]  /*e270*/  LOP3.LUT P0, RZ, R8, 0x1f, RZ, 0xc0, !PT ;  /* 0x0000001f08ff7812 */ /* 0x001fda000780c0ff */
[----:B--2---:R-:W-:Y:S05]  /*e280*/  @!P0 BRA `(.L_x_228) ;  /* 0x0000000000048947 */ /* 0x004fea0003800000 */
[----:B------:R-:W-:Y:S01]  /*e290*/  BPT.TRAP 0x1 ;  /* 0x000000040000795c */ /* 0x000fe20000300000 */
.L_x_228:
[----:B------:R-:W0:Y:S01]  /*e2a0*/  LDC.64 R12, c[0x0][0x728] ;  /* 0x0001ca00ff0c7b82 */ /* 0x000e220000000a00 */
[C---:B------:R-:W-:Y:S01]  /*e2b0*/  IADD3 R2, P0, R4.reuse, R2, RZ ;  /* 0x0000000204027210 */ /* 0x040fe20007f1e0ff */
[----:B------:R-:W-:Y:S01]  /*e2c0*/  UMOV UR6, 0x0 ;  /* 0x0000000000067882 */ /* 0x000fe20000000000 */
[C---:B------:R-:W-:Y:S01]  /*e2d0*/  R2UR UR43, R4.reuse ;  /* 0x00000000042b72ca */ /* 0x040fe200000e0000 */
[----:B------:R-:W-:Y:S01]  /*e2e0*/  UMOV UR7, 0x14f00000 ;  /* 0x14f0000000077882 */ /* 0x000fe20000000000 */
[----:B------:R-:W-:Y:S01]  /*e2f0*/  LEA.HI.X.SX32 R3, R4, R7, 0x1, P0 ;  /* 0x0000000704037211 */ /* 0x000fe200000f0eff */
        /* <DEDUP_REMOVED lines=10> */
[----:B------:R-:W-:Y:S01]  /*e3a0*/  UIADD3 UR43, UR43, UR51, URZ ;  /* 0x000000332b2b7290 */ /* 0x000fe2000fffe03f */
[----:B------:R-:W-:Y:S01]  /*e3b0*/  LOP3.LUT R4, R14, 0x1, RZ, 0x3c, !PT ;  /* 0x000000010e047812 */ /* 0x000fe200078e3cff */
[----:B------:R-:W-:Y:S01]  /*e3c0*/  UMOV UR18, 0xc0 ;  /* 0x000000c000127882 */ /* 0x000fe20000000000 */
[----:B------:R-:W-:Y:S01]  /*e3d0*/  UMOV UR10, 0x10 ;  /* 0x00000010000a7882 */ /* 0x000fe20000000000 */
[----:B------:R-:W-:-:S02]  /*e3e0*/  UIADD3 UR40, UR8, 0x24100, URZ ;  /* 0x0002410008287890 */ /* 0x000fc4000fffe03f */
[----:B------:R-:W-:Y:S01]  /*e3f0*/  UIADD3 UR41, UR8, 0x31630, URZ ;  /* 0x0003163008297890 */ /* 0x000fe2000fffe03f */
[C---:B0-----:R-:W-:Y:S01]  /*e400*/  LEA R12, P0, R2.reuse, R12, 0x2 ;  /* 0x0000000c020c7211 */ /* 0x041fe200078010ff */
[----:B------:R-:W-:Y:S02]  /*e410*/  UIADD3 UR32, UR8, 0x26100, URZ ;  /* 0x0002610008207890 */ /* 0x000fe4000fffe03f */
[----:B------:R-:W-:Y:S01]  /*e420*/  UIADD3 UR24, UR8, 0x28100, URZ ;  /* 0x0002810008187890 */ /* 0x000fe2000fffe03f */
[----:B------:R-:W-:Y:S01]  /*e430*/  LEA.HI.X R13, R2, R13, R3, 0x2, P0 ;  /* 0x0000000d020d7211 */ /* 0x000fe200000f1403 */
[----:B------:R-:W-:Y:S01]  /*e440*/  UIADD3 UR16, UR8, 0x2a100, URZ ;  /* 0x0002a10008107890 */ /* 0x000fe2000fffe03f */
[----:B------:R-:W-:Y:S01]  /*e450*/  IADD3 R9, P0, R9, 0x1f0, RZ ;  /* 0x000001f009097810 */ /* 0x000fe20007f1e0ff */
[----:B------:R-:W-:Y:S01]  /*e460*/  UIADD3 UR8, UR8, 0x2c300, URZ ;  /* 0x0002c30008087890 */ /* 0x000fe2000fffe03f */
[----:B------:R-:W-:Y:S01]  /*e470*/  R2UR UR14, R12 ;  /* 0x000000000c0e72ca */ /* 0x000fe200000e0000 */
[----:B------:R-:W-:Y:S01]  /*e480*/  UMOV UR33, UR41 ;  /* 0x0000002900217c82 */ /* 0x000fe20008000000 */
[----:B------:R-:W-:Y:S01]  /*e490*/  R2UR UR4, R9 ;  /* 0x00000000090472ca */ /* 0x000fe200000e0000 */
[----:B------:R-:W-:Y:S01]  /*e4a0*/  IMAD.X R11, RZ, RZ, R11, P0 ;  /* 0x000000ffff0b7224 */ /* 0x000fe200000e060b */
[----:B------:R-:W-:Y:S01]  /*e4b0*/  R2UR UR15, R13 ;  /* 0x000000000d0f72ca */ /* 0x000fe200000e0000 */
[----:B------:R-:W-:Y:S01]  /*e4c0*/  UMOV UR35, UR43 ;  /* 0x0000002b00237c82 */ /* 0x000fe20008000000 */
[----:B------:R-:W-:Y:S01]  /*e4d0*/  UMOV UR25, UR41 ;  /* 0x0000002900197c82 */ /* 0x000fe20008000000 */
[----:B------:R-:W-:Y:S01]  /*e4e0*/  UMOV UR27, UR43 ;  /* 0x0000002b001b7c82 */ /* 0x000fe20008000000 */
[----:B------:R-:W-:Y:S01]  /*e4f0*/  R2UR UR5, R11 ;  /* 0x000000000b0572ca */ /* 0x000fe200000e0000 */
[----:B------:R-:W-:Y:S01]  /*e500*/  UMOV UR17, UR41 ;  /* 0x0000002900117c82 */ /* 0x000fe20008000000 */
[----:B------:R-:W-:Y:S01]  /*e510*/  UMOV UR19, UR43 ;  /* 0x0000002b00137c82 */ /* 0x000fe20008000000 */
[----:B------:R-:W-:Y:S01]  /*e520*/  UMOV UR9, UR41 ;  /* 0x0000002900097c82 */ /* 0x000fe20008000000 */
        /* <DEDUP_REMOVED lines=9> */
[----:B0-----:R-:W-:Y:S01]  /*e5c0*/  NOP ;  /* 0x0000000000007918 */ /* 0x001fe20000000000 */
.L_x_217:
[----:B------:R-:W-:Y:S05]  /*e5d0*/  WARPSYNC.ALL ;  /* 0x0000000000007948 */ /* 0x000fea0003800000 */
[----:B------:R-:W-:-:S13]  /*e5e0*/  ELECT P0, URZ, PT ;  /* 0x00000000003f782f */ /* 0x000fda0003800000 */
[----:B------:R-:W-:Y:S05]  /*e5f0*/  @!P0 BRA `(.L_x_117) ;  /* 0x0000000000708947 */ /* 0x000fea0003800000 */
[----:B------:R-:W-:-:S04]  /*e600*/  LOP3.LUT R21, R21, 0x2, RZ, 0xfc, !PT ;  /* 0x0000000215157812 */ /* 0x000fc800078efcff */
[----:B------:R-:W-:-:S13]  /*e610*/  ISETP.NE.AND P1, PT, R21, 0x3, PT ;  /* 0x000000031500780c */ /* 0x000fda0003f25270 */
[----:B------:R-:W-:Y:S05]  /*e620*/  @!P1 BRA `(.L_x_229) ;  /* 0x0000000000049947 */ /* 0x000fea0003800000 */
[----:B-1----:R-:W-:Y:S01]  /*e630*/  BPT.TRAP 0x1 ;  /* 0x000000040000795c */ /* 0x002fe20000300000 */
.L_x_229:
[----:B------:R-:W0:Y:S01]  /*e640*/  S2R R3, SR_CgaCtaId ;  /* 0x0000000000037919 */ /* 0x000e220000008800 */
[----:B------:R-:W-:-:S04]  /*e650*/  MOV R2, 0x400 ;  /* 0x0000040000027802 */ /* 0x000fc80000000f00 */
[----:B0-----:R-:W-:Y:S02]  /*e660*/  LEA R7, R3, R2, 0x18 ;  /* 0x0000000203077211 */ /* 0x001fe400078ec0ff */
[----:B------:R-:W-:-:S03]  /*e670*/  SHF.L.U32 R3, R0, 0x1f, RZ ;  /* 0x0000001f00037819 */ /* 0x000fc600000006ff */
[----:B------:R-:W-:-:S04]  /*e680*/  VIADD R2, R7, 0x31620 ;  /* 0x0003162007027836 */ /* 0x000fc80000000000 */
[----:B------:R-:W-:-:S04]  /*e690*/  IMAD R6, R5, 0x8, R2 ;  /* 0x0000000805067824 */ /* 0x000fc800078e0202 */
[----:B------:R-:W0:Y:S02]  /*e6a0*/  SYNCS.PHASECHK.TRANS64.TRYWAIT P0, [R6+URZ], R3 ;  /* 0x00000003060075a7 */ /* 0x000e24000800017f */
[----:B0-----:R-:W-:Y:S05]  /*e6b0*/  @!P0 BRA `(.L_x_230) ;  /* 0x0000000000d88947 */ /* 0x001fea0003800000 */
.L_x_239:
[----:B------:R-:W-:-:S05]  /*e6c0*/  VIADD R5, R5, 0x1 ;  /* 0x0000000105057836 */ /* 0x000fca0000000000 */
[----:B------:R-:W-:-:S04]  /*e6d0*/  ISETP.NE.AND P0, PT, R5, 0x2, PT ;  /* 0x000000020500780c */ /* 0x000fc80003f05270 */
[----:B0-----:R-:W-:Y:S02]  /*e6e0*/  SEL R3, RZ, 0x1, P0 ;  /* 0x00000001ff037807 */ /* 0x001fe40000000000 */
[----:B------:R-:W-:Y:S02]  /*e6f0*/  SEL R5, R5, RZ, P0 ;  /* 0x000000ff05057207 */ /* 0x000fe40000000000 */
[----:B------:R-:W-:-:S03]  /*e700*/  LOP3.LUT R0, R0, R3, RZ, 0x3c, !PT ;  /* 0x0000000300007212 */ /* 0x000fc600078e3cff */
[----:B------:R-:W-:Y:S01]  /*e710*/  IMAD R5, R5, 0x8, R2 ;  /* 0x0000000805057824 */ /* 0x000fe200078e0202 */
[----:B------:R-:W-:-:S04]  /*e720*/  SHF.L.U32 R0, R0, 0x1f, RZ ;  /* 0x0000001f00007819 */ /* 0x000fc800000006ff */
[----:B------:R-:W0:Y:S02]  /*e730*/  SYNCS.PHASECHK.TRANS64.TRYWAIT P0, [R5+URZ], R0 ;  /* 0x00000000050075a7 */ /* 0x000e24000800017f */
[----:B0-----:R-:W-:Y:S05]  /*e740*/  @!P0 BRA `(.L_x_231) ;  /* 0x0000000000c88947 */ /* 0x001fea0003800000 */
.L_x_240:
[----:B------:R-:W-:Y:S05]  /*e750*/  @!P1 BRA `(.L_x_232) ;  /* 0x0000000000049947 */ /* 0x000fea0003800000 */
[----:B-1----:R-:W-:Y:S01]  /*e760*/  BPT.TRAP 0x1 ;  /* 0x000000040000795c */ /* 0x002fe20000300000 */
.L_x_232:
[----:B------:R-:W-:-:S07]  /*e770*/  SHF.L.U32 R4, R4, 0x1f, RZ ;  /* 0x0000001f04047819 */ /* 0x000fce00000006ff */
.L_x_233:
[----:B--2---:R2:W3:Y:S02]  /*e780*/  SYNCS.PHASECHK.TRANS64.TRYWAIT P0, [R7+URZ+0x31638], R4 ;  /* 0x03163804070075a7 */ /* 0x0044e4000800017f */
[----:B---3--:R-:W-:Y:S05]  /*e790*/  @!P0 NANOSLEEP.SYNCS 0x989680 ;  /* 0x009896800000895d */ /* 0x008fea0003900000 */
[----:B------:R-:W3:Y:S02]  /*e7a0*/  @!P0 SYNCS.PHASECHK.TRANS64 P0, [R7+URZ+0x31638], R4 ;  /* 0x03163804070085a7 */ /* 0x000ee4000800007f */
[----:B---3--:R-:W-:Y:S05]  /*e7b0*/  @!P0 BRA `(.L_x_233) ;  /* 0xfffffffc00f08947 */ /* 0x008fea000383ffff */
.L_x_117:
[----:B-1----:R-:W-:Y:S05]  /*e7c0*/  BSYNC B0 ;  /* 0x0000000000007941 */ /* 0x002fea0003800000 */
.L_x_111:
[----:B------:R-:W-:Y:S05]  /*e7d0*/  EXIT ;  /* 0x000000000000794d */ /* 0x000fea0003800000 */
.L_x_123:
[----:B0-----:R0:W1:Y:S02]  /*e7e0*/  SYNCS.PHASECHK.TRANS64.TRYWAIT P0, [R18+URZ+0x31600], R13 ;  /* 0x0316000d120075a7 */ /* 0x001064000800017f */
[----:B-1----:R-:W-:Y:S05]  /*e7f0*/  @!P0 NANOSLEEP.SYNCS 0x989680 ;  /* 0x009896800000895d */ /* 0x002fea0003900000 */
[----:B------:R-:W1:Y:S02]  /*e800*/  @!P0 SYNCS.PHASECHK.TRANS64 P0, [R18+URZ+0x31600], R13 ;  /* 0x0316000d120085a7 */ /* 0x000e64000800007f */
[----:B-1----:R-:W-:Y:S05]  /*e810*/  @!P0 BRA `(.L_x_123) ;  /* 0xfffffffc00f08947 */ /* 0x002fea000383ffff */
[----:B------:R-:W-:Y:S05]  /*e820*/  BRA `(.L_x_122) ;  /* 0xffffff2800207947 */ /* 0x000fea000383ffff */
.L_x_127:
[----:B-1----:R1:W2:Y:S02]  /*e830*/  SYNCS.PHASECHK.TRANS64.TRYWAIT P1, [R17+URZ+0x31610], R8 ;  /* 0x03161008110075a7 */ /* 0x0022a4000802017f */
[----:B--2---:R-:W-:Y:S05]  /*e840*/  @!P1 NANOSLEEP.SYNCS 0x989680 ;  /* 0x009896800000995d */ /* 0x004fea0003900000 */
[----:B------:R-:W2:Y:S02]  /*e850*/  @!P1 SYNCS.PHASECHK.TRANS64 P1, [R17+URZ+0x31610], R8 ;  /* 0x03161008110095a7 */ /* 0x000ea4000802007f */
[----:B--2---:R-:W-:Y:S05]  /*e860*/  @!P1 BRA `(.L_x_127) ;  /* 0xfffffffc00f09947 */ /* 0x004fea000383ffff */
[----:B------:R-:W-:Y:S05]  /*e870*/  BRA `(.L_x_126) ;  /* 0xffffff3000987947 */ /* 0x000fea000383ffff */
.L_x_131:
[----:B---3--:R3:W4:Y:S02]  /*e880*/  SYNCS.PHASECHK.TRANS64.TRYWAIT P1, [R18+URZ+0x31630], R9 ;  /* 0x03163009120075a7 */ /* 0x008724000802017f */
[----:B----4-:R-:W-:Y:S05]  /*e890*/  @!P1 NANOSLEEP.SYNCS 0x989680 ;  /* 0x009896800000995d */ /* 0x010fea0003900000 */
[----:B------:R-:W4:Y:S02]  /*e8a0*/  @!P1 SYNCS.PHASECHK.TRANS64 P1, [R18+URZ+0x31630], R9 ;  /* 0x03163009120095a7 */ /* 0x000f24000802007f */
[----:B----4-:R-:W-:Y:S05]  /*e8b0*/  @!P1 BRA `(.L_x_131) ;  /* 0xfffffffc00f09947 */ /* 0x010fea000383ffff */
[----:B------:R-:W-:Y:S05]  /*e8c0*/  BRA `(.L_x_130) ;  /* 0xffffff4c00987947 */ /* 0x000fea000383ffff */
.L_x_219:
[----:B0-----:R0:W1:Y:S02]  /*e8d0*/  SYNCS.PHASECHK.TRANS64.TRYWAIT P0, [R0+URZ+0x31620], R5 ;  /* 0x03162005000075a7 */ /* 0x001064000800017f */
[----:B-1----:R-:W-:Y:S05]  /*e8e0*/  @!P0 NANOSLEEP.SYNCS 0x989680 ;  /* 0x009896800000895d */ /* 0x002fea0003900000 */
[----:B------:R-:W1:Y:S02]  /*e8f0*/  @!P0 SYNCS.PHASECHK.TRANS64 P0, [R0+URZ+0x31620], R5 ;  /* 0x03162005000085a7 */ /* 0x000e64000800007f */
[----:B-1----:R-:W-:Y:S05]  /*e900*/  @!P0 BRA `(.L_x_219) ;  /* 0xfffffffc00f08947 */ /* 0x002fea000383ffff */
[----:B------:R-:W-:Y:S05]  /*e910*/  BRA `(.L_x_234) ;  /* 0xffffffe400947947 */ /* 0x000fea000383ffff */
.L_x_222:
[----:B0-----:R0:W1:Y:S02]  /*e920*/  SYNCS.PHASECHK.TRANS64.TRYWAIT P1, [R0+URZ+0x31638], R9 ;  /* 0x03163809000075a7 */ /* 0x001064000802017f */
[----:B-1----:R-:W-:Y:S05]  /*e930*/  @!P1 NANOSLEEP.SYNCS 0x989680 ;  /* 0x009896800000995d */ /* 0x002fea0003900000 */
[----:B------:R-:W1:Y:S02]  /*e940*/  @!P1 SYNCS.PHASECHK.TRANS64 P1, [R0+URZ+0x31638], R9 ;  /* 0x03163809000095a7 */ /* 0x000e64000802007f */
[----:B-1----:R-:W-:Y:S05]  /*e950*/  @!P1 BRA `(.L_x_222) ;  /* 0xfffffffc00f09947 */ /* 0x002fea000383ffff */
[----:B------:R-:W-:Y:S05]  /*e960*/  BRA `(.L_x_235) ;  /* 0xfffffff000107947 */ /* 0x000fea000383ffff */
.L_x_224:
[----:B------:R-:W-:-:S07]  /*e970*/  SHF.L.U32 R20, R6, 0x1f, RZ ;  /* 0x0000001f06147819 */ /* 0x000fce00000006ff */
.L_x_236:
[----:B0-----:R0:W1:Y:S02]  /*e980*/  SYNCS.PHASECHK.TRANS64.TRYWAIT P1, [R19+URZ+0x31620], R20 ;  /* 0x03162014130075a7 */ /* 0x001064000802017f */
[----:B-1----:R-:W-:Y:S05]  /*e990*/  @!P1 NANOSLEEP.SYNCS 0x989680 ;  /* 0x009896800000995d */ /* 0x002fea0003900000 */
[----:B------:R-:W1:Y:S02]  /*e9a0*/  @!P1 SYNCS.PHASECHK.TRANS64 P1, [R19+URZ+0x31620], R20 ;  /* 0x03162014130095a7 */ /* 0x000e64000802007f */
[----:B-1----:R-:W-:Y:S05]  /*e9b0*/  @!P1 BRA `(.L_x_236) ;  /* 0xfffffffc00f09947 */ /* 0x002fea000383ffff */
[----:B------:R-:W-:Y:S05]  /*e9c0*/  BRA `(.L_x_237) ;  /* 0xfffffff000e87947 */ /* 0x000fea000383ffff */
.L_x_227:
[----:B0-----:R0:W2:Y:S02]  /*e9d0*/  SYNCS.PHASECHK.TRANS64.TRYWAIT P1, [R0+URZ+0x31638], R7 ;  /* 0x03163807000075a7 */ /* 0x0010a4000802017f */
[----:B--2---:R-:W-:Y:S05]  /*e9e0*/  @!P1 NANOSLEEP.SYNCS 0x989680 ;  /* 0x009896800000995d */ /* 0x004fea0003900000 */
[----:B------:R-:W2:Y:S02]  /*e9f0*/  @!P1 SYNCS.PHASECHK.TRANS64 P1, [R0+URZ+0x31638], R7 ;  /* 0x03163807000095a7 */ /* 0x000ea4000802007f */
[----:B--2---:R-:W-:Y:S05]  /*ea00*/  @!P1 BRA `(.L_x_227) ;  /* 0xfffffffc00f09947 */ /* 0x004fea000383ffff */
[----:B------:R-:W-:Y:S05]  /*ea10*/  BRA `(.L_x_238) ;  /* 0xfffffff800007947 */ /* 0x000fea000383ffff */
.L_x_230:
[----:B0-----:R0:W2:Y:S02]  /*ea20*/  SYNCS.PHASECHK.TRANS64.TRYWAIT P0, [R6+URZ], R3 ;  /* 0x00000003060075a7 */ /* 0x0010a4000800017f */
[----:B--2---:R-:W-:Y:S05]  /*ea30*/  @!P0 NANOSLEEP.SYNCS 0x989680 ;  /* 0x009896800000895d */ /* 0x004fea0003900000 */
[----:B------:R-:W2:Y:S02]  /*ea40*/  @!P0 SYNCS.PHASECHK.TRANS64 P0, [R6+URZ], R3 ;  /* 0x00000003060085a7 */ /* 0x000ea4000800007f */
[----:B--2---:R-:W-:Y:S05]  /*ea50*/  @!P0 BRA `(.L_x_230) ;  /* 0xfffffffc00f08947 */ /* 0x004fea000383ffff */
[----:B------:R-:W-:Y:S05]  /*ea60*/  BRA `(.L_x_239) ;  /* 0xfffffffc00147947 */ /* 0x000fea000383ffff */
.L_x_231:
[----:B0-----:R0:W2:Y:S02]  /*ea70*/  SYNCS.PHASECHK.TRANS64.TRYWAIT P0, [R5+URZ], R0 ;  /* 0x00000000050075a7 */ /* 0x0010a4000800017f */
[----:B--2---:R-:W-:Y:S05]  /*ea80*/  @!P0 NANOSLEEP.SYNCS 0x989680 ;  /* 0x009896800000895d */ /* 0x004fea0003900000 */
[----:B------:R-:W2:Y:S02]  /*ea90*/  @!P0 SYNCS.PHASECHK.TRANS64 P0, [R5+URZ], R0 ;  /* 0x00000000050085a7 */ /* 0x000ea4000800007f */
[----:B--2---:R-:W-:Y:S05]  /*eaa0*/  @!P0 BRA `(.L_x_231) ;  /* 0xfffffffc00f08947 */ /* 0x004fea000383ffff */
[----:B------:R-:W-:Y:S05]  /*eab0*/  BRA `(.L_x_240) ;  /* 0xfffffffc00247947 */ /* 0x000fea000383ffff */
.L_x_241:
        /* <DEDUP_REMOVED lines=12> */
.L_x_1147:


//--------------------- .text._ZN7cutlass13device_kernelIN5flash11enable_sm90INS1_16FlashAttnBwdSm90INS1_25CollectiveMainloopBwdSm90ILi2ELi1ELi1EN4cute5tupleIJNS5_1CILi1EEES8_S8_EEENS6_IJNS7_ILi64EEENS7_ILi80EEENS7_ILi256EEEEEENS_6half_tEfNS_4arch4Sm90ELb0ELb0ELb0ELb1ELb0ELb0ELb1ELb1ELi2ELi1ELi1ELi1ELb0EEENS1_24CollectiveEpilogueBwdGQAISD_fSG_Li256ELb1ELb0EEENS1_19SingleTileSchedulerILb1ELb0ELb0ELi80EEEEEEEEEvNT_6ParamsE --------------------------
	.section	.text._ZN7cutlass13device_kernelIN5flash11enable_sm90INS1_16FlashAttnBwdSm90INS1_25CollectiveMainloopBwdSm90ILi2ELi1ELi1EN4cute5tupleIJNS5_1CILi1EEES8_S8_EEENS6_IJNS7_ILi64EEENS7_ILi80EEENS7_ILi256EEEEEENS_6half_tEfNS_4arch4Sm90ELb0ELb0ELb0ELb1ELb0ELb0ELb1ELb1ELi2ELi1ELi1ELi1ELb0EEENS1_24CollectiveEpilogueBwdGQAISD_fSG_Li256ELb1ELb0EEENS1_19SingleTileSchedulerILb1ELb0ELb0ELi80EEEEEEEEEvNT_6ParamsE,"ax",@progbits
	.align	128
.text._ZN7cutlass13device_kernelIN5flash11enable_sm90INS1_16FlashAttnBwdSm90INS1_25CollectiveMainloopBwdSm90ILi2ELi1ELi1EN4cute5tupleIJNS5_1CILi1EEES8_S8_EEENS6_IJNS7_ILi64EEENS7_ILi80EEENS7_ILi256EEEEEENS_6half_tEfNS_4arch4Sm90ELb0ELb0ELb0ELb1ELb0ELb0ELb1ELb1ELi2ELi1ELi1ELi1ELb0EEENS1_24CollectiveEpilogueBwdGQAISD_fSG_Li256ELb1ELb0EEENS1_19SingleTileSchedulerILb1ELb0ELb0ELi80EEEEEEEEEvNT_6ParamsE:
        .type           _ZN7cutlass13device_kernelIN5flash11enable_sm90INS1_16FlashAttnBwdSm90INS1_25CollectiveMainloopBwdSm90ILi2ELi1ELi1EN4cute5tupleIJNS5_1CILi1EEES8_S8_EEENS6_IJNS7_ILi64EEENS7_ILi80EEENS7_ILi256EEEEEENS_6half_tEfNS_4arch4Sm90ELb0ELb0ELb0ELb1ELb0ELb0ELb1ELb1ELi2ELi1ELi1ELi1ELb0EEENS1_24CollectiveEpilogueBwdGQAISD_fSG_Li256ELb1ELb0EEENS1_19SingleTileSchedulerILb1ELb0ELb0ELi80EEEEEEEEEvNT_6ParamsE,@function
        .size           _ZN7cutlass13device_kernelIN5flash11enable_sm90INS1_16FlashAttnBwdSm90INS1_25CollectiveMainloopBwdSm90ILi2ELi1ELi1EN4cute5tupleIJNS5_1CILi1EEES8_S8_EEENS6_IJNS7_ILi64EEENS7_ILi80EEENS7_ILi256EEEEEENS_6half_tEfNS_4arch4Sm90ELb0ELb0ELb0ELb1ELb0ELb0ELb1ELb1ELi2ELi1ELi1ELi1ELb0EEENS1_24CollectiveEpilogueBwdGQAISD_fSG_Li256ELb1ELb0EEENS1_19SingleTileSchedulerILb1ELb0ELb0ELi80EEEEEEEEEvNT_6ParamsE,(.L_x_1148 - _ZN7cutlass13device_kernelIN5flash11enable_sm90INS1_16FlashAttnBwdSm90INS1_25CollectiveMainloopBwdSm90ILi2ELi1ELi1EN4cute5tupleIJNS5_1CILi1EEES8_S8_EEENS6_IJNS7_ILi64EEENS7_ILi80EEENS7_ILi256EEEEEENS_6half_tEfNS_4arch4Sm90ELb0ELb0ELb0ELb1ELb0ELb0ELb1ELb1ELi2ELi1ELi1ELi1ELb0EEENS1_24CollectiveEpilogueBwdGQAISD_fSG_Li256ELb1ELb0EEENS1_19SingleTileSchedulerILb1ELb0ELb0ELi80EEEEEEEEEvNT_6ParamsE)
        .other          _ZN7cutlass13device_kernelIN5flash11enable_sm90INS1_16FlashAttnBwdSm90INS1_25CollectiveMainloopBwdSm90ILi2ELi1ELi1EN4cute5tupleIJNS5_1CILi1EEES8_S8_EEENS6_IJNS7_ILi64EEENS7_ILi80EEENS7_ILi256EEEEEENS_6half_tEfNS_4arch4Sm90ELb0ELb0ELb0ELb1ELb0ELb0ELb1ELb1ELi2ELi1ELi1ELi1ELb0EEENS1_24CollectiveEpilogueBwdGQAISD_fSG_Li256ELb1ELb0EEENS1_19SingleTileSchedulerILb1ELb0ELb0ELi80EEEEEEEEEvNT_6ParamsE,@"STO_CUDA_ENTRY STV_DEFAULT"
_ZN7cutlass13device_kernelIN5flash11enable_sm90INS1_16FlashAttnBwdSm90INS1_25CollectiveMainloopBwdSm90ILi2ELi1ELi1EN4cute5tupleIJNS5_1CILi1EEES8_S8_EEENS6_IJNS7_ILi64EEENS7_ILi80EEENS7_ILi256EEEEEENS_6half_tEfNS_4arch4Sm90ELb0ELb0ELb0ELb1ELb0ELb0ELb1ELb1ELi2ELi1ELi1ELi1ELb0EEENS1_24CollectiveEpilogueBwdGQAISD_fSG_Li256ELb1ELb0EEENS1_19SingleTileSchedulerILb1ELb0ELb0ELi80EEEEEEEEEvNT_6ParamsE:
        /* <DEDUP_REMOVED lines=23> */
.L_x_243:
[----:B------:R-:W-:Y:S05]  /*0170*/  BSYNC B0 ;  /* 0x0000000000007941 */ /* 0x000fea0003800000 */
.L_x_242:
        /* <DEDUP_REMOVED lines=34> */
.L_x_244:
        /* <DEDUP_REMOVED lines=20> */
.L_x_245:
[----:B-1----:R-:W-:Y:S01]  /*04e0*/  ISETP.NE.AND P0, PT, R2, RZ, PT ;  /* 0x000000ff0200720c */ /* 0x002fe20003f05270 */
[----:B------:R-:W-:Y:S01]  /*04f0*/  IMAD.MOV.U32 R21, RZ, RZ, 0x1 ;  /* 0x00000001ff157424 */ /* 0x000fe200078e00ff */
[----:B------:R-:W-:Y:S01]  /*0500*/  NOP ;  /* 0x0000000000007918 */ /* 0x000fe20000000000 */
[----:B------:R-:W-:Y:S03]  /*0510*/  BSSY B0, `(.L_x_246) ;  /* 0x0000a96000007945 */ /* 0x000fe60003800000 */
[----:B------:R-:W-:Y:S01]  /*0520*/  SEL R21, R21, 0x2, !P0 ;  /* 0x0000000215157807 */ /* 0x000fe20004000000 */
[----:B--23--:R-:W-:Y:S06]  /*0530*/  BAR.SYNC.DEFER_BLOCKING 0x0 ;  /* 0x0000000000007b1d */ /* 0x00cfec0000010000 */
[----:B------:R-:W-:Y:S05]  /*0540*/  @!P0 BRA `(.L_x_247) ;  /* 0x0000008800608947 */ /* 0x000fea0003800000 */
.L_x_248:
[----:B------:R-:W-:-:S08]  /*0550*/  NOP ;  /* 0x0000000000007918 */ /* 0x000fd00000000000 */
[----:B------:R-:W1:Y:S02]  /*0560*/  USETMAXREG.TRY_ALLOC.CTAPOOL UP0, 0xf0 ;  /* 0x000000f0000079c8 */ /* 0x000e640008000600 */
[----:B-1----:R-:W-:-:S13]  /*0570*/  PLOP3.LUT P0, PT, PT, PT, UP0, 0x80, 0x0 ;  /* 0x000000000000781c */ /* 0x002fda0003f0f008 */
[----:B------:R-:W-:Y:S05]  /*0580*/  @!P0 BRA `(.L_x_248) ;  /* 0xfffffffc00f08947 */ /* 0x000fea000383ffff */
[----:B------:R-:W-:Y:S01]  /*0590*/  ULDC.64 UR4, c[0x0][0x8e0] ;  /* 0x0002380000047ab9 */ /* 0x000fe20000000a00 */
[----:B------:R-:W1:Y:S01]  /*05a0*/  S2R R11, SR_CTAID.X ;  /* 0x00000000000b7919 */ /* 0x000e620000002500 */
[----:B------:R-:W-:Y:S01]  /*05b0*/  ISETP.NE.U32.AND P0, PT, RZ, UR4, PT ;  /* 0x00000004ff007c0c */ /* 0x000fe2000bf05070 */
[----:B------:R-:W2:Y:S03]  /*05c0*/  S2R R7, SR_CTAID.Z ;  /* 0x0000000000077919 */ /* 0x000ea60000002700 */
[----:B------:R-:W-:-:S13]  /*05d0*/  ISETP.NE.AND.EX P0, PT, RZ, UR5, PT, P0 ;  /* 0x00000005ff007c0c */ /* 0x000fda000bf05300 */
[----:B------:R-:W-:Y:S05]  /*05e0*/  @!P0 BRA `(.L_x_249) ;  /* 0x0000000000148947 */ /* 0x000fea0003800000 */
[----:B------:R-:W2:Y:S01]  /*05f0*/  LDC.64 R2, c[0x0][0x8e0] ;  /* 0x00023800ff027b82 */ /* 0x000ea20000000a00 */
[----:B------:R-:W-:Y:S01]  /*0600*/  ULDC.64 UR4, c[0x0][0x208] ;  /* 0x0000820000047ab9 */ /* 0x000fe20000000a00 */
[----:B--2---:R-:W-:-:S05]  /*0610*/  IMAD.WIDE R2, R7, 0x4, R2 ;  /* 0x0000000407027825 */ /* 0x004fca00078e0202 */
[----:B------:R2:W5:Y:S01]  /*0620*/  LDG.E R0, desc[UR4][R2.64] ;  /* 0x0000000402007981 */ /* 0x000562000c1e1900 */
[----:B------:R-:W-:Y:S05]  /*0630*/  BRA `(.L_x_250) ;  /* 0x0000000000307947 */ /* 0x000fea0003800000 */
.L_x_249:
[----:B------:R-:W-:Y:S02]  /*0640*/  ULDC.64 UR4, c[0x0][0x8d8] ;  /* 0x0002360000047ab9 */ /* 0x000fe40000000a00 */
[----:B------:R-:W-:-:S04]  /*0650*/  ISETP.NE.U32.AND P0, PT, RZ, UR4, PT ;  /* 0x00000004ff007c0c */ /* 0x000fc8000bf05070 */
[----:B------:R-:W-:-:S13]  /*0660*/  ISETP.NE.AND.EX P0, PT, RZ, UR5, PT, P0 ;  /* 0x00000005ff007c0c */ /* 0x000fda000bf05300 */
[----:B------:R-:W-:Y:S05]  /*0670*/  @!P0 BRA `(.L_x_251) ;  /* 0x00000000001c8947 */ /* 0x000fea0003800000 */
[----:B------:R-:W2:Y:S01]  /*0680*/  LDC.64 R2, c[0x0][0x8d8] ;  /* 0x00023600ff027b82 */ /* 0x000ea20000000a00 */
[----:B------:R-:W-:Y:S01]  /*0690*/  ULDC.64 UR4, c[0x0][0x208] ;  /* 0x0000820000047ab9 */ /* 0x000fe20000000a00 */
[----:B--2---:R-:W-:-:S05]  /*06a0*/  IMAD.WIDE R2, R7, 0x4, R2 ;  /* 0x0000000407027825 */ /* 0x004fca00078e0202 */
[----:B------:R-:W2:Y:S04]  /*06b0*/  LDG.E R0, desc[UR4][R2.64] ;  /* 0x0000000402007981 */ /* 0x000ea8000c1e1900 */
[----:B------:R-:W2:Y:S02]  /*06c0*/  LDG.E R5, desc[UR4][R2.64+0x4] ;  /* 0x0000040402057981 */ /* 0x000ea4000c1e1900 */
[----:B--2---:R-:W-:Y:S01]  /*06d0*/  IMAD.IADD R0, R5, 0x1, -R0 ;  /* 0x0000000105007824 */ /* 0x004fe200078e0a00 */
[----:B------:R-:W-:Y:S06]  /*06e0*/  BRA `(.L_x_250) ;  /* 0x0000000000047947 */ /* 0x000fec0003800000 */
.L_x_251:
[----:B------:R-:W3:Y:S02]  /*06f0*/  LDC R0, c[0x0][0x8c4] ;  /* 0x00023100ff007b82 */ /* 0x000ee40000000800 */
.L_x_250:
[----:B-12---:R-:W-:-:S05]  /*0700*/  IMAD R3, R11, 0x50, RZ ;  /* 0x000000500b037824 */ /* 0x006fca00078e02ff */
[----:B---3-5:R-:W-:-:S04]  /*0710*/  ISETP.GE.AND P0, PT, R3, R0, PT ;  /* 0x000000000300720c */ /* 0x028fc80003f06270 */
[----:B------:R-:W-:-:S04]  /*0720*/  SEL R10, R7, 0xffffffff, !P0 ;  /* 0xffffffff070a7807 */ /* 0x000fc80004000000 */
[----:B------:R-:W-:Y:S01]  /*0730*/  ISETP.GE.AND P0, PT, R10, RZ, PT ;  /* 0x000000ff0a00720c */ /* 0x000fe20003f06270 */
[----:B------:R1:W-:-:S12]  /*0740*/  STL [R1], R10 ;  /* 0x0000000a01007387 */ /* 0x0003d80000100800 */
[----:B-1----:R-:W-:Y:S05]  /*0750*/  @!P0 BRA `(.L_x_252) ;  /* 0x000000a400c48947 */ /* 0x002fea0003800000 */
[----:B------:R-:W1:Y:S01]  /*0760*/  LDC.64 R4, c[0x0][0x770] ;  /* 0x0001dc00ff047b82 */ /* 0x000e620000000a00 */
[----:B------:R-:W-:-:S07]  /*0770*/  ULDC.64 UR6, c[0x0][0x208] ;  /* 0x0000820000067ab9 */ /* 0x000fce0000000a00 */
[----:B------:R-:W2:Y:S08]  /*0780*/  LDC.64 R2, c[0x0][0x770] ;  /* 0x0001dc00ff027b82 */ /* 0x000eb00000000a00 */
[----:B------:R-:W3:Y:S01]  /*0790*/  LDC.64 R8, c[0x0][0x780] ;  /* 0x0001e000ff087b82 */ /* 0x000ee20000000a00 */
[----:B-1----:R-:W-:-:S04]  /*07a0*/  ISETP.NE.U32.AND P1, PT, R4, RZ, PT ;  /* 0x000000ff0400720c */ /* 0x002fc80003f25070 */
[----:B------:R-:W-:Y:S01]  /*07b0*/  ISETP.NE.AND.EX P1, PT, R5, RZ, PT, P1 ;  /* 0x000000ff0500720c */ /* 0x000fe20003f25310 */
[----:B--2---:R-:W-:Y:S01]  /*07c0*/  IMAD.WIDE R6, R10, 0x4, R2 ;  /* 0x000000040a067825 */ /* 0x004fe200078e0202 */
[----:B---3--:R-:W-:-:S11]  /*07d0*/  ISETP.NE.U32.AND P0, PT, R8, RZ, PT ;  /* 0x000000ff0800720c */ /* 0x008fd60003f05070 */
[----:B------:R-:W2:Y:S01]  /*07e0*/  @P1 LDG.E R2, desc[UR6][R6.64] ;  /* 0x0000000606021981 */ /* 0x000ea2000c1e1900 */
[----:B------:R-:W-:Y:S01]  /*07f0*/  ISETP.NE.AND.EX P0, PT, R9, RZ, PT, P0 ;  /* 0x000000ff0900720c */ /* 0x000fe20003f05300 */
[----:B------:R-:W1:-:S12]  /*0800*/  LDC R8, c[0x0][0x290] ;  /* 0x0000a400ff087b82 */ /* 0x000e580000000800 */
[----:B------:R-:W3:Y:S01]  /*0810*/  @P0 LDC.64 R4, c[0x0][0x780] ;  /* 0x0001e000ff040b82 */ /* 0x000ee20000000a00 */
[----:B------:R-:W-:Y:S02]  /*0820*/  ULDC UR4, c[0x0][0x280] ;  /* 0x0000a00000047ab9 */ /* 0x000fe40000000800 */
[----:B------:R-:W-:Y:S01]  /*0830*/  IMAD.U32 R0, RZ, RZ, UR4 ;  /* 0x00000004ff007e24 */ /* 0x000fe2000f8e00ff */
[----:B------:R-:W-:Y:S02]  /*0840*/  ULDC.64 UR4, c[0x0][0x788] ;  /* 0x0001e20000047ab9 */ /* 0x000fe40000000a00 */
[----:B------:R-:W-:-:S04]  /*0850*/  ISETP.NE.U32.AND P2, PT, RZ, UR4, PT ;  /* 0x00000004ff007c0c */ /* 0x000fc8000bf45070 */
[----:B------:R-:W-:Y:S01]  /*0860*/  ISETP.NE.AND.EX P2, PT, RZ, UR5, PT, P2 ;  /* 0x00000005ff007c0c */ /* 0x000fe2000bf45320 */
[----:B---3--:R-:W-:-:S05]  /*0870*/  @P0 IMAD.WIDE R4, R10, 0x4, R4 ;  /* 0x000000040a040825 */ /* 0x008fca00078e0204 */
[----:B------:R3:W5:Y:S01]  /*0880*/  @P0 LDG.E R0, desc[UR6][R4.64] ;  /* 0x0000000604000981 */ /* 0x000762000c1e1900 */
[----:B--2---:R-:W-:-:S05]  /*0890*/  @P1 IMAD R2, R10, 0x40, R2 ;  /* 0x000000400a021824 */ /* 0x004fca00078e0202 */
[----:B------:R-:W-:-:S04]  /*08a0*/  @P1 SHF.R.S32.HI R3, RZ, 0x1f, R2 ;  /* 0x0000001fff031819 */ /* 0x000fc80000011402 */
[----:B------:R-:W-:-:S05]  /*08b0*/  @P1 LEA.HI R3, R3, R2, RZ, 0x6 ;  /* 0x0000000203031211 */ /* 0x000fca00078f30ff */
[----:B------:R-:W-:-:S05]  /*08c0*/  @P1 IMAD.SHL.U32 R3, R3, 0x100, RZ ;  /* 0x0000010003031824 */ /* 0x000fca00078e00ff */
[----:B------:R-:W-:Y:S02]  /*08d0*/  @P1 LOP3.LUT R9, R3, 0xffffc000, RZ, 0xc0, !PT ;  /* 0xffffc00003091812 */ /* 0x000fe400078ec0ff */
[----:B------:R-:W-:Y:S02]  /*08e0*/  CS2R R2, SRZ ;  /* 0x0000000000027805 */ /* 0x000fe4000001ff00 */
[----:B---3--:R-:W-:Y:S01]  /*08f0*/  @P1 SHF.R.S32.HI R4, RZ, 0x1f, R9 ;  /* 0x0000001fff041819 */ /* 0x008fe20000011409 */
[----:B-1----:R-:W-:Y:S06]  /*0900*/  @P0 BRA `(.L_x_253) ;  /* 0x0000000000140947 */ /* 0x002fec0003800000 */
[----:B------:R-:W-:Y:S05]  /*0910*/  @!P1 BRA `(.L_x_253) ;  /* 0x0000000000109947 */ /* 0x000fea0003800000 */
[----:B------:R-:W-:Y:S02]  /*0920*/  ULDC.64 UR4, c[0x0][0x208] ;  /* 0x0000820000047ab9 */ /* 0x000fe40000000a00 */
[----:B------:R-:W2:Y:S04]  /*0930*/  LDG.E R5, desc[UR4][R6.64] ;  /* 0x0000000406057981 */ /* 0x000ea8000c1e1900 */
[----:B-----5:R-:W2:Y:S02]  /*0940*/  LDG.E R0, desc[UR4][R6.64+0x4] ;  /* 0x0000040406007981 */ /* 0x020ea4000c1e1900 */
[----:B--2---:R-:W-:-:S07]  /*0950*/  IMAD.IADD R0, R0, 0x1, -R5 ;  /* 0x0000000100007824 */ /* 0x004fce00078e0a05 */
.L_x_253:
[----:B------:R-:W-:Y:S02]  /*0960*/  @P1 IMAD.MOV.U32 R2, RZ, RZ, R9 ;  /* 0x000000ffff021224 */ /* 0x000fe400078e0009 */
[----:B------:R-:W-:Y:S01]  /*0970*/  @P1 IMAD.MOV.U32 R3, RZ, RZ, R4 ;  /* 0x000000ffff031224 */ /* 0x000fe200078e0004 */
[----:B------:R-:W-:Y:S06]  /*0980*/  @!P2 BRA `(.L_x_254) ;  /* 0x000000000014a947 */ /* 0x000fec0003800000 */
[----:B------:R-:W1:Y:S01]  /*0990*/  LDC.64 R4, c[0x0][0x788] ;  /* 0x0001e200ff047b82 */ /* 0x000e620000000a00 */
[----:B------:R-:W-:Y:S01]  /*09a0*/  ULDC.64 UR4, c[0x0][0x208] ;  /* 0x0000820000047ab9 */ /* 0x000fe20000000a00 */
[----:B-1----:R-:W-:-:S05]  /*09b0*/  IMAD.WIDE R4, R10, 0x4, R4 ;  /* 0x000000040a047825 */ /* 0x002fca00078e0204 */
[----:B------:R1:W5:Y:S01]  /*09c0*/  LDG.E R8, desc[UR4][R4.64] ;  /* 0x0000000404087981 */ /* 0x000362000c1e1900 */
[----:B------:R-:W-:Y:S05]  /*09d0*/  BRA `(.L_x_255) ;  /* 0x0000000000287947 */ /* 0x000fea0003800000 */
.L_x_254:
        /* <DEDUP_REMOVED lines=9> */
[----:B--2---:R-:W-:-:S07]  /*0a70*/  IMAD.IADD R8, R7, 0x1, -R8 ;  /* 0x0000000107087824 */ /* 0x004fce00078e0a08 */
.L_x_255:
        /* <DEDUP_REMOVED lines=83> */
[----:B-1----:R-:W1:Y:S01]  /*0fb0*/  S2R R5, SR_CgaCtaId ;  /* 0x0000000000057919 */ /* 0x002e620000008800 */
[----:B------:R-:W-:Y:S01]  /*0fc0*/  MOV R18, 0x400 ;  /* 0x0000040000127802 */ /* 0x000fe20000000f00 */
[----:B------:R-:W-:Y:S01]  /*0fd0*/  VIADD R9, R0, 0x3f ;  /* 0x0000003f00097836 */ /* 0x000fe20000000000 */
[----:B------:R-:W-:Y:S01]  /*0fe0*/  SHF.L.U32 R13, RZ, 0x1f, RZ ;  /* 0x0000001fff0d7819 */ /* 0x000fe200000006ff */
[----:B------:R-:W2:Y:S01]  /*0ff0*/  S2R R4, SR_TID.X ;  /* 0x0000000000047919 */ /* 0x000ea20000002100 */
[----:B------:R-:W-:Y:S02]  /*1000*/  IMAD R10, R11, -0x50, R8 ;  /* 0xffffffb00b0a7824 */ /* 0x000fe400078e0208 */
[----:B------:R-:W-:-:S04]  /*1010*/  SHF.R.S32.HI R12, RZ, 0x1f, R9 ;  /* 0x0000001fff0c7819 */ /* 0x000fc80000011409 */
[----:B------:R-:W-:Y:S02]  /*1020*/  LEA.HI R12, R12, R9, RZ, 0x6 ;  /* 0x000000090c0c7211 */ /* 0x000fe400078f30ff */
[----:B-1----:R-:W-:-:S04]  /*1030*/  LEA R18, R5, R18, 0x18 ;  /* 0x0000001205127211 */ /* 0x002fc800078ec0ff */
[----:B------:R-:W1:Y:S01]  /*1040*/  SYNCS.PHASECHK.TRANS64.TRYWAIT P0, [R18+URZ+0x31800], R13 ;  /* 0x0318000d120075a7 */ /* 0x000e62000800017f */
[----:B--2---:R-:W-:-:S05]  /*1050*/  VIADD R4, R4, 0xffffff80 ;  /* 0xffffff8004047836 */ /* 0x004fca0000000000 */
[----:B------:R-:W-:-:S04]  /*1060*/  SHF.R.S32.HI R5, RZ, 0x1f, R4 ;  /* 0x0000001fff057819 */ /* 0x000fc80000011404 */
[CC--:B------:R-:W-:Y:S02]  /*1070*/  LEA.HI R6, R5.reuse, R4.reuse, RZ, 0x7 ;  /* 0x0000000405067211 */ /* 0x0c0fe400078f38ff */
[CC--:B------:R-:W-:Y:S02]  /*1080*/  LEA.HI R8, R5.reuse, R4.reuse, RZ, 0x5 ;  /* 0x0000000405087211 */ /* 0x0c0fe400078f28ff */
[----:B------:R-:W-:Y:S02]  /*1090*/  SHF.R.S32.HI R0, RZ, 0x7, R6 ;  /* 0x00000007ff007819 */ /* 0x000fe40000011406 */
[----:B------:R-:W-:-:S03]  /*10a0*/  LEA.HI R9, R5, R4, RZ, 0x4 ;  /* 0x0000000405097211 */ /* 0x000fc600078f20ff */
[----:B------:R2:W3:Y:S02]  /*10b0*/  SHFL.IDX PT, R7, R0, RZ, 0x1f ;  /* 0x00001fff00077589 */ /* 0x0004e400000e0000 */
[----:B-12---:R-:W-:Y:S05]  /*10c0*/  @P0 BRA `(.L_x_257) ;  /* 0x0000000000080947 */ /* 0x006fea0003800000 */
[----:B------:R-:W1:Y:S02]  /*10d0*/  SYNCS.PHASECHK.TRANS64.TRYWAIT P0, [R18+URZ+0x31800], R13 ;  /* 0x0318000d120075a7 */ /* 0x000e64000800017f */
[----:B-1----:R-:W-:Y:S05]  /*10e0*/  @!P0 BRA `(.L_x_258) ;  /* 0x0000009c00688947 */ /* 0x002fea0003800000 */
.L_x_257:
[----:B------:R-:W2:Y:S01]  /*10f0*/  LDL R15, [R1] ;  /* 0x00000000010f7983 */ /* 0x000ea20000100800 */
[----:B------:R-:W4:Y:S01]  /*1100*/  S2UR UR4, SR_CTAID.Y ;  /* 0x00000000000479c3 */ /* 0x000f220000002600 */
[----:B------:R-:W-:Y:S01]  /*1110*/  LOP3.LUT R11, R9, 0xffffff0, RZ, 0xc0, !PT ;  /* 0x0ffffff0090b7812 */ /* 0x000fe200078ec0ff */
[----:B------:R-:W-:Y:S01]  /*1120*/  IMAD.MOV.U32 R228, RZ, RZ, RZ ;  /* 0x000000ffffe47224 */ /* 0x000fe200078e00ff */
[--C-:B------:R-:W-:Y:S01]  /*1130*/  SHF.R.S32.HI R9, RZ, 0x5, R8.reuse ;  /* 0x00000005ff097819 */ /* 0x100fe20000011408 */
[----:B------:R-:W-:Y:S01]  /*1140*/  IMAD.MOV.U32 R19, RZ, RZ, RZ ;  /* 0x000000ffff137224 */ /* 0x000fe200078e00ff */
[----:B------:R-:W-:Y:S01]  /*1150*/  LOP3.LUT R5, R6, 0xffffff80, RZ, 0xc0, !PT ;  /* 0xffffff8006057812 */ /* 0x000fe200078ec0ff */
[----:B------:R-:W-:Y:S01]  /*1160*/  IMAD.IADD R11, R4, 0x1, -R11 ;  /* 0x00000001040b7824 */ /* 0x000fe200078e0a0b */
[----:B------:R-:W-:Y:S01]  /*1170*/  SHF.R.S32.HI R8, RZ, 0x1f, R8 ;  /* 0x0000001fff087819 */ /* 0x000fe20000011408 */
[----:B------:R-:W5:Y:S01]  /*1180*/  LDC.64 R16, c[0x0][0x2d8] ;  /* 0x0000b600ff107b82 */ /* 0x000f620000000a00 */
[----:B------:R-:W-:Y:S01]  /*1190*/  LEA.HI R6, R0, R0, RZ, 0x1 ;  /* 0x0000000000067211 */ /* 0x000fe200078f08ff */
[----:B------:R-:W-:Y:S01]  /*11a0*/  IMAD.IADD R5, R4, 0x1, -R5 ;  /* 0x0000000104057824 */ /* 0x000fe200078e0a05 */
[----:B------:R-:W-:Y:S01]  /*11b0*/  LEA.HI R8, R8, R9, RZ, 0x2 ;  /* 0x0000000908087211 */ /* 0x000fe200078f10ff */
[----:B------:R-:W-:Y:S01]  /*11c0*/  IMAD R11, R0, 0x40, R11 ;  /* 0x00000040000b7824 */ /* 0x000fe200078e020b */
[----:B-1----:R-:W-:Y:S01]  /*11d0*/  LOP3.LUT R13, R6, 0xfffffffe, RZ, 0xc0, !PT ;  /* 0xfffffffe060d7812 */ /* 0x002fe200078ec0ff */
[----:B------:R-:W-:Y:S01]  /*11e0*/  IMAD R14, R0, 0x800, R5 ;  /* 0x00000800000e7824 */ /* 0x000fe200078e0205 */
[----:B---3--:R-:W-:-:S02]  /*11f0*/  LEA.HI R4, R7, R7, RZ, 0x1 ;  /* 0x0000000707047211 */ /* 0x008fc400078f08ff */
[----:B------:R-:W-:Y:S02]  /*1200*/  CS2R R214, SRZ ;  /* 0x0000000000d67805 */ /* 0x000fe4000001ff00 */
[----:B------:R-:W-:Y:S01]  /*1210*/  LOP3.LUT R8, R8, 0xfffffc, RZ, 0xc0, !PT ;  /* 0x00fffffc08087812 */ /* 0x000fe200078ec0ff */
[----:B------:R-:W-:Y:S01]  /*1220*/  IMAD.IADD R13, R0, 0x1, -R13 ;  /* 0x00000001000d7824 */ /* 0x000fe200078e0a0d */
[----:B------:R-:W-:Y:S02]  /*1230*/  SHF.R.S32.HI R6, RZ, 0x1f, R5 ;  /* 0x0000001fff067819 */ /* 0x000fe40000011405 */
[----:B------:R-:W-:Y:S02]  /*1240*/  CS2R R212, SRZ ;  /* 0x0000000000d47805 */ /* 0x000fe4000001ff00 */
[----:B------:R-:W-:Y:S01]  /*1250*/  LOP3.LUT R4, R4, 0xfffffffe, RZ, 0xc0, !PT ;  /* 0xfffffffe04047812 */ /* 0x000fe200078ec0ff */
[----:B------:R-:W-:Y:S01]  /*1260*/  IMAD.IADD R8, R9, 0x1, -R8 ;  /* 0x0000000109087824 */ /* 0x000fe200078e0a08 */
[----:B------:R-:W-:Y:S01]  /*1270*/  LEA.HI R0, R6, R5, RZ, 0x2 ;  /* 0x0000000506007211 */ /* 0x000fe200078f10ff */
[----:B------:R-:W-:Y:S01]  /*1280*/  IMAD.SHL.U32 R9, R14, 0x4, RZ ;  /* 0x000000040e097824 */ /* 0x000fe200078e00ff */
[----:B----4-:R-:W-:Y:S01]  /*1290*/  USHF.R.S32.HI UR5, URZ, 0x1f, UR4 ;  /* 0x0000001f3f057899 */ /* 0x010fe20008011404 */
[----:B------:R-:W-:Y:S01]  /*12a0*/  IMAD.IADD R4, R7, 0x1, -R4 ;  /* 0x0000000107047824 */ /* 0x000fe200078e0a04 */
[--C-:B------:R-:W-:Y:S01]  /*12b0*/  SHF.R.S32.HI R7, RZ, 0x2, R0.reuse ;  /* 0x00000002ff077819 */ /* 0x100fe20000011400 */
[----:B------:R-:W-:Y:S01]  /*12c0*/  IMAD R11, R8, 0x10, R11 ;  /* 0x00000010080b7824 */ /* 0x000fe200078e020b */
[----:B------:R-:W-:Y:S01]  /*12d0*/  SHF.R.S32.HI R8, RZ, 0x1f, R0 ;  /* 0x0000001fff087819 */ /* 0x000fe20000011400 */
[----:B------:R-:W-:Y:S01]  /*12e0*/  IMAD R13, R13, -0x8, R10 ;  /* 0xfffffff80d0d7824 */ /* 0x000fe200078e020a */
[----:B------:R-:W-:Y:S01]  /*12f0*/  LOP3.LUT R0, R0, 0xfffffffc, RZ, 0xc0, !PT ;  /* 0xfffffffc00007812 */ /* 0x000fe200078ec0ff */
[----:B-----5:R-:W-:Y:S01]  /*1300*/  IMAD R10, R16, UR5, RZ ;  /* 0x00000005100a7c24 */ /* 0x020fe2000f8e02ff */
[----:B------:R-:W-:-:S02]  /*1310*/  IADD3 R2, P0, R9, R2, RZ ;  /* 0x0000000209027210 */ /* 0x000fc40007f1e0ff */
[----:B------:R-:W-:Y:S02]  /*1320*/  CS2R R210, SRZ ;  /* 0x0000000000d27805 */ /* 0x000fe4000001ff00 */
[----:B------:R-:W-:Y:S01]  /*1330*/  LEA.HI R6, R6, R5, RZ, 0x5 ;  /* 0x0000000506067211 */ /* 0x000fe200078f28ff */
[----:B------:R-:W-:Y:S01]  /*1340*/  IMAD.IADD R0, R5, 0x1, -R0 ;  /* 0x0000000105007824 */ /* 0x000fe200078e0a00 */
[----:B------:R-:W-:Y:S02]  /*1350*/  LEA.HI R8, R8, R7, RZ, 0x3 ;  /* 0x0000000708087211 */ /* 0x000fe400078f18ff */
[----:B------:R-:W-:Y:S02]  /*1360*/  CS2R R208, SRZ ;  /* 0x0000000000d07805 */ /* 0x000fe4000001ff00 */
[----:B------:R-:W-:Y:S01]  /*1370*/  LEA.HI.X.SX32 R3, R9, R3, 0x1, P0 ;  /* 0x0000000309037211 */ /* 0x000fe200000f0eff */
[----:B------:R-:W-:Y:S01]  /*1380*/  IMAD R9, R17, UR4, R10 ;  /* 0x0000000411097c24 */ /* 0x000fe2000f8e020a */
[----:B------:R-:W-:Y:S01]  /*1390*/  LOP3.LUT R8, R8, 0xfffffff8, RZ, 0xc0, !PT ;  /* 0xfffffff808087812 */ /* 0x000fe200078ec0ff */
[----:B------:R-:W-:Y:S01]  /*13a0*/  IMAD R0, R0, -0x2, R13 ;  /* 0xfffffffe00007824 */ /* 0x000fe200078e020d */
[----:B------:R-:W-:Y:S01]  /*13b0*/  SHF.R.S32.HI R6, RZ, 0x5, R6 ;  /* 0x00000005ff067819 */ /* 0x000fe20000011406 */
[----:B------:R-:W-:Y:S01]  /*13c0*/  IMAD.WIDE.U32 R2, R16, UR4, R2 ;  /* 0x0000000410027c25 */ /* 0x000fe2000f8e0002 */
[----:B------:R-:W-:Y:S01]  /*13d0*/  ULDC.64 UR4, c[0x0][0x2e0] ;  /* 0x0000b80000047ab9 */ /* 0x000fe20000000a00 */
[----:B------:R-:W-:-:S02]  /*13e0*/  LOP3.LUT R229, R21, 0x1, RZ, 0xfc, !PT ;  /* 0x0000000115e57812 */ /* 0x000fc400078efcff */
[----:B------:R-:W-:Y:S01]  /*13f0*/  CS2R R206, SRZ ;  /* 0x0000000000ce7805 */ /* 0x000fe2000001ff00 */
[----:B------:R-:W-:Y:S01]  /*1400*/  IMAD.IADD R7, R7, 0x1, -R8 ;  /* 0x0000000107077824 */ /* 0x000fe200078e0a08 */
[----:B------:R-:W-:Y:S01]  /*1410*/  CS2R R204, SRZ ;  /* 0x0000000000cc7805 */ /* 0x000fe2000001ff00 */
[----:B------:R-:W-:Y:S01]  /*1420*/  IMAD.IADD R3, R3, 0x1, R9 ;  /* 0x0000000103037824 */ /* 0x000fe200078e0209 */
[----:B------:R-:W-:Y:S01]  /*1430*/  CS2R R202, SRZ ;  /* 0x0000000000ca7805 */ /* 0x000fe2000001ff00 */
[----:B------:R-:W-:Y:S01]  /*1440*/  IMAD R232, R6, 0x10, R7 ;  /* 0x0000001006e87824 */ /* 0x000fe200078e0207 */
[----:B------:R-:W-:Y:S01]  /*1450*/  CS2R R200, SRZ ;  /* 0x0000000000c87805 */ /* 0x000fe2000001ff00 */
[----:B------:R-:W-:Y:S01]  /*1460*/  IMAD.MOV.U32 R16, RZ, RZ, RZ ;  /* 0x000000ffff107224 */ /* 0x000fe200078e00ff */
        /* <DEDUP_REMOVED lines=72> */
[----:B------:R-:W-:Y:S01]  /*18f0*/  SHF.R.S32.HI R234, RZ, 0x6, R12 ;  /* 0x00000006ffea7819 */ /* 0x000fe2000001140c */
[----:B------:R-:W-:Y:S01]  /*1900*/  ULDC UR60, c[0x0][0x744] ;  /* 0x0001d100003c7ab9 */ /* 0x000fe20000000800 */
[----:B--2---:R-:W-:-:S02]  /*1910*/  SHF.R.S32.HI R5, RZ, 0x1f, R15 ;  /* 0x0000001fff057819 */ /* 0x004fc4000001140f */
[----:B------:R-:W-:Y:S02]  /*1920*/  SEL R231, R15, RZ, !P1 ;  /* 0x000000ff0fe77207 */ /* 0x000fe40004800000 */
[----:B------:R-:W-:-:S05]  /*1930*/  SEL R5, R5, RZ, !P1 ;  /* 0x000000ff05057207 */ /* 0x000fca0004800000 */
[----:B------:R-:W-:Y:S02]  /*1940*/  IMAD R8, R5, UR4, RZ ;  /* 0x0000000405087c24 */ /* 0x000fe4000f8e02ff */
[----:B------:R-:W-:Y:S02]  /*1950*/  IMAD.SHL.U32 R5, R11, 0x8, RZ ;  /* 0x000000080b057824 */ /* 0x000fe400078e00ff */
[C---:B------:R-:W-:Y:S02]  /*1960*/  IMAD R233, R231.reuse, UR5, R8 ;  /* 0x00000005e7e97c24 */ /* 0x040fe4000f8e0208 */
[----:B------:R-:W-:Y:S01]  /*1970*/  IMAD.WIDE.U32 R230, R231, UR4, R2 ;  /* 0x00000004e7e67c25 */ /* 0x000fe2000f8e0002 */
[----:B------:R-:W-:-:S03]  /*1980*/  ULDC.64 UR4, c[0x0][0x2c0] ;  /* 0x0000b00000047ab9 */ /* 0x000fc60000000a00 */
[----:B------:R-:W-:Y:S02]  /*1990*/  IMAD.MOV.U32 R3, RZ, RZ, RZ ;  /* 0x000000ffff037224 */ /* 0x000fe400078e00ff */
[----:B------:R-:W-:Y:S02]  /*19a0*/  IMAD R2, R5, 0x2, R18 ;  /* 0x0000000205027824 */ /* 0x000fe400078e0212 */
[----:B------:R-:W-:Y:S02]  /*19b0*/  IMAD.IADD R233, R231, 0x1, R233 ;  /* 0x00000001e7e97824 */ /* 0x000fe400078e02e9 */
[----:B------:R-:W-:Y:S02]  /*19c0*/  IMAD.U32 R236, RZ, RZ, UR4 ;  /* 0x00000004ffec7e24 */ /* 0x000fe4000f8e00ff */
[----:B------:R-:W-:-:S07]  /*19d0*/  IMAD.U32 R235, RZ, RZ, UR5 ;  /* 0x00000005ffeb7e24 */ /* 0x000fce000f8e00ff */
.L_x_269:
[----:B------:R-:W-:-:S13]  /*19e0*/  ISETP.NE.AND P0, PT, R229, 0x3, PT ;  /* 0x00000003e500780c */ /* 0x000fda0003f05270 */
[----:B-1----:R-:W-:Y:S05]  /*19f0*/  @!P0 BRA `(.L_x_259) ;  /* 0x0000000000048947 */ /* 0x002fea0003800000 */
[----:B------:R-:W-:Y:S01]  /*1a00*/  BPT.TRAP 0x1 ;  /* 0x000000040000795c */ /* 0x000fe20000300000 */
.L_x_259:
[----:B------:R-:W-:Y:S01]  /*1a10*/  IMAD R17, R3, 0x8, R18 ;  /* 0x0000000803117824 */ /* 0x000fe200078e0212 */
[----:B------:R-:W-:-:S04]  /*1a20*/  SHF.L.U32 R8, R228, 0x1f, RZ ;  /* 0x0000001fe4087819 */ /* 0x000fc800000006ff */
[----:B------:R1:W2:Y:S01]  /*1a30*/  SYNCS.PHASECHK.TRANS64.TRYWAIT P1, [R17+URZ+0x31810], R8 ;  /* 0x03181008110075a7 */ /* 0x0002a2000802017f */
[----:B------:R-:W-:Y:S05]  /*1a40*/  @!P0 BRA `(.L_x_260) ;  /* 0x0000000000048947 */ /* 0x000fea0003800000 */
[----:B------:R-:W-:Y:S01]  /*1a50*/  BPT.TRAP 0x1 ;  /* 0x000000040000795c */ /* 0x000fe20000300000 */
.L_x_260:
        /* <DEDUP_REMOVED lines=11> */
.L_x_261:
[----:B------:R-:W-:Y:S01]  /*1b10*/  IMAD R7, R3, 0x800, R10 ;  /* 0x0000080003077824 */ /* 0x000fe200078e020a */
[C---:B------:R-:W-:Y:S01]  /*1b20*/  R2UR UR6, R6.reuse ;  /* 0x00000000060672ca */ /* 0x040fe200000e0000 */
[C---:B-12---:R-:W-:Y:S01]  /*1b30*/  VIADD R8, R6.reuse, 0x80 ;  /* 0x0000008006087836 */ /* 0x046fe20000000000 */
        /* <DEDUP_REMOVED lines=417> */
[----:B------:R1:W2:Y:S02]  /*3550*/  LDS R14, [R7+0x2c100] ;  /* 0x02c10000070e7984 */ /* 0x0002a40000000800 */
[----:B------:R-:W-:Y:S02]  /*3560*/  R2UR UR11, R6 ;  /* 0x00000000060b72ca */ /* 0x000fe400000e0000 */
[----:B------:R1:W3:Y:S01]  /*3570*/  LDS R20, [R7+0x2c120] ;  /* 0x02c1200007147984 */ /* 0x0002e20000000800 */
        /* <DEDUP_REMOVED lines=13> */
[----:B-1----:R-:W-:Y:S05]  /*3650*/  @!P0 BRA `(.L_x_263) ;  /* 0x0000000000048947 */ /* 0x002fea0003800000 */
[----:B------:R-:W-:Y:S01]  /*3660*/  BPT.TRAP 0x1 ;  /* 0x000000040000795c */ /* 0x000fe20000300000 */
.L_x_263:
[----:B------:R-:W-:-:S04]  /*3670*/  SHF.L.U32 R9, R19, 0x1f, RZ ;  /* 0x0000001f13097819 */ /* 0x000fc800000006ff */
[----:B------:R1:W4:Y:S01]  /*3680*/  SYNCS.PHASECHK.TRANS64.TRYWAIT P1, [R18+URZ+0x31830], R9 ;  /* 0x03183009120075a7 */ /* 0x000322000802017f */
[----:B------:R-:W-:Y:S05]  /*3690*/  @!P0 BRA `(.L_x_264) ;  /* 0x0000000000048947 */ /* 0x000fea0003800000 */
[----:B------:R-:W-:Y:S01]  /*36a0*/  BPT.TRAP 0x1 ;  /* 0x000000040000795c */ /* 0x000fe20000300000 */
.L_x_264:
        /* <DEDUP_REMOVED lines=8> */
[----:B----4-:R-:W-:Y:S06]  /*3730*/  @P1 BRA `(.L_x_265) ;  /* 0x0000000000081947 */ /* 0x010fec0003800000 */
[----:B------:R-:W4:Y:S02]  /*3740*/  SYNCS.PHASECHK.TRANS64.TRYWAIT P1, [R18+URZ+0x31830], R9 ;  /* 0x03183009120075a7 */ /* 0x000f24000802017f */
[----:B----4-:R-:W-:Y:S05]  /*3750*/  @!P1 BRA `(.L_x_266) ;  /* 0x0000007400f49947 */ /* 0x010fea0003800000 */
.L_x_265:
[C---:B------:R-:W-:Y:S01]  /*3760*/  VIADD R8, R6.reuse, 0x80 ;  /* 0x0000008006087836 */ /* 0x040fe20000000000 */
[----:B------:R-:W-:Y:S01]  /*3770*/  R2UR UR4, R7 ;  /* 0x00000000070472ca */ /* 0x000fe200000e0000 */
[C---:B-1--4-:R-:W-:Y:S01]  /*3780*/  VIADD R9, R6.reuse, 0x100 ;  /* 0x0000010006097836 */ /* 0x052fe20000000000 */
[----:B------:R-:W-:Y:S01]  /*3790*/  R2UR UR6, R6 ;  /* 0x00000000060672ca */ /* 0x000fe200000e0000 */
[----:B------:R-:W-:Y:S01]  /*37a0*/  WARPGROUP.ARRIVE ;  /* 0x00000000000079c5 */ /* 0x000fe20000000000 */
[----:B------:R-:W-:Y:S01]  /*37b0*/  R2UR UR8, R8 ;  /* 0x00000000080872ca */ /* 0x000fe200000e0000 */
[C---:B------:R-:W-:Y:S01]  /*37c0*/  VIADD R8, R6.reuse, 0x180 ;  /* 0x0000018006087836 */ /* 0x040fe20000000000 */
[----:B------:R-:W-:Y:S01]  /*37d0*/  R2UR UR9, R9 ;  /* 0x00000000090972ca */ /* 0x000fe200000e0000 */
[----:B------:R-:W-:Y:S01]  /*37e0*/  VIADD R9, R6, 0x200 ;  /* 0x0000020006097836 */ /* 0x000fe20000000000 */
[----:B------:R-:W-:Y:S01]  /*37f0*/  UMOV UR5, 0x40000040 ;  /* 0x4000004000057882 */ /* 0x000fe20000000000 */
[----:B------:R-:W-:Y:S01]  /*3800*/  UMOV UR7, 0x40000000 ;  /* 0x4000000000077882 */ /* 0x000fe20000000000 */
[----:B------:R-:W-:Y:S01]  /*3810*/  R2UR UR10, R8 ;  /* 0x00000000080a72ca */ /* 0x000fe200000e0000 */
[----:B------:R-:W-:Y:S01]  /*3820*/  VIADD R8, R6, 0x2 ;  /* 0x0000000206087836 */ /* 0x000fe20000000000 */
[----:B------:R-:W-:Y:S01]  /*3830*/  R2UR UR11, R9 ;  /* 0x00000000090b72ca */ /* 0x000fe200000e0000 */
[----:B------:R-:W-:Y:S01]  /*3840*/  UMOV UR57, 0x40000040 ;  /* 0x4000004000397882 */ /* 0x000fe20000000000 */
        /* <DEDUP_REMOVED lines=26> */
[----:B------:R-:W-:Y:S01]  /*39f0*/  UMOV UR13, UR57 ;  /* 0x00000039000d7c82 */ /* 0x000fe20008000000 */
[----:B------:R-:W-:Y:S01]  /*3a00*/  UMOV UR15, 0x40 ;  /* 0x00000040000f7882 */ /* 0x000fe20000000000 */
[----:B------:R-:W-:Y:S01]  /*3a10*/  UMOV UR17, UR57 ;  /* 0x0000003900117c82 */ /* 0x000fe20008000000 */
[----:B------:R-:W-:Y:S01]  /*3a20*/  UMOV UR19, 0x40 ;  /* 0x0000004000137882 */ /* 0x000fe20000000000 */
        /* <DEDUP_REMOVED lines=8> */
[----:B------:R-:W-:Y:S01]  /*3ab0*/  UMOV UR45, UR49 ;  /* 0x00000031002d7c82 */ /* 0x000fe20008000000 */
[----:B------:R-:W-:Y:S01]  /*3ac0*/  UMOV UR47, 0x40 ;  /* 0x00000040002f7882 */ /* 0x000fe20000000000 */
[----:B------:R-:W-:Y:S01]  /*3ad0*/  UMOV UR29, 0x40000040 ;  /* 0x40000040001d7882 */ /* 0x000fe20000000000 */
        /* <DEDUP_REMOVED lines=25> */
[----:B------:R-:W-:Y:S01]  /*3c70*/  R2UR UR6, R8 ;  /* 0x00000000080672ca */ /* 0x000fe200000e0000 */
[----:B------:R-:W-:Y:S01]  /*3c80*/  VIADD R8, R7, 0x4 ;  /* 0x0000000407087836 */ /* 0x000fe20000000000 */
[----:B------:R-:W-:Y:S01]  /*3c90*/  UMOV UR7, 0x40000000 ;  /* 0x4000000000077882 */ /* 0x000fe20000000000 */
[----:B------:R-:W-:Y:S01]  /*3ca0*/  UMOV UR5, 0x40000040 ;  /* 0x4000004000057882 */ /* 0x000fe20000000000 */
[----:B------:R-:W-:Y:S01]  /*3cb0*/  UMOV UR27, 0x40 ;  /* 0x00000040001b7882 */ /* 0x000fe20000000000 */
        /* <DEDUP_REMOVED lines=381> */
[--C-:B--2---:R-:W-:Y:S01]  /*5490*/  FFMA.FTZ R10, R29, UR60, -R14.reuse ;  /* 0x0000003c1d0a7c23 */ /* 0x104fe2000801080e */
[----:B------:R-:W-:Y:S01]  /*54a0*/  FSEL R25, R25, -INF , P6 ;  /* 0xff80000019197808 */ /* 0x000fe20003000000 */
[----:B------:R-:W-:Y:S01]  /*54b0*/  VIADD R24, R18, 0x2c500 ;  /* 0x0002c50012187836 */ /* 0x000fe20000000000 */
[----:B------:R-:W1:Y:S01]  /*54c0*/  LDS R29, [R26+0x2c300] ;  /* 0x02c300001a1d7984 */ /* 0x000e620000000800 */
[C---:B------:R-:W-:Y:S01]  /*54d0*/  ISETP.GT.AND P5, PT, R0.reuse, 0x30, PT ;  /* 0x000000300000780c */ /* 0x040fe20003fa4270 */
[--C-:B------:R-:W-:Y:S01]  /*54e0*/  FFMA.FTZ R8, R7, UR60, -R14.reuse ;  /* 0x0000003c07087c23 */ /* 0x100fe2000801080e */
[----:B------:R-:W-:Y:S01]  /*54f0*/  FSEL R27, R27, -INF , P6 ;  /* 0xff8000001b1b7808 */ /* 0x000fe20003000000 */
[----:B------:R-:W2:Y:S01]  /*5500*/  LDS R26, [R26+0x2c320] ;  /* 0x02c320001a1a7984 */ /* 0x000ea20000000800 */
[----:B------:R-:W-:Y:S01]  /*5510*/  ISETP.GT.AND P6, PT, R0, 0x31, PT ;  /* 0x000000310000780c */ /* 0x000fe20003fc4270 */
[----:B------:R-:W-:Y:S01]  /*5520*/  FFMA.FTZ R9, R25, UR60, -R14 ;  /* 0x0000003c19097c23 */ /* 0x000fe2000801080e */
[----:B------:R-:W-:Y:S01]  /*5530*/  FSEL R13, R36, -INF , P5 ;  /* 0xff800000240d7808 */ /* 0x000fe20002800000 */
[--C-:B---3--:R-:W-:Y:S01]  /*5540*/  FFMA.FTZ R21, R21, UR60, -R20.reuse ;  /* 0x0000003c15157c23 */ /* 0x108fe20008010814 */
        /* <DEDUP_REMOVED lines=15> */
[----:B------:R-:W3:Y:S01]  /*5640*/  MUFU.EX2 R8, R8 ;  /* 0x0000000800087308 */ /* 0x000ee20000000800 */
        /* <DEDUP_REMOVED lines=22> */
[--C-:B-1----:R-:W-:Y:S01]  /*57b0*/  FADD.FTZ R35, R44, -R29.reuse ;  /* 0x8000001d2c237221 */ /* 0x102fe20000010000 */
[--C-:B------:R-:W-:Y:S01]  /*57c0*/  FADD.FTZ R30, R45, -R29.reuse ;  /* 0x8000001d2d1e7221 */ /* 0x100fe20000010000 */
[--C-:B--2---:R-:W-:Y:S01]  /*57d0*/  FADD.FTZ R47, R47, -R26.reuse ;  /* 0x8000001a2f2f7221 */ /* 0x104fe20000010000 */
        /* <DEDUP_REMOVED lines=9> */
[----:B------:R-:W1:Y:S01]  /*5870*/  MUFU.EX2 R22, R22 ;  /* 0x0000001600167308 */ /* 0x000e620000000800 */
[----:B---3--:R-:W-:Y:S01]  /*5880*/  FMUL.FTZ R35, R8, R35 ;  /* 0x0000002308237220 */ /* 0x008fe20000410000 */
[----:B------:R-:W-:Y:S01]  /*5890*/  FADD.FTZ R29, R221, -R29 ;  /* 0x8000001ddd1d7221 */ /* 0x000fe20000010000 */
[C---:B----4-:R-:W-:Y:S01]  /*58a0*/  FMUL.FTZ R30, R9.reuse, R30 ;  /* 0x0000001e091e7220 */ /* 0x050fe20000410000 */
[----:B------:R-:W-:Y:S01]  /*58b0*/  F2FP.F16.F32.PACK_AB R8, R9, R8 ;  /* 0x000000080908723e */ /* 0x000fe200000000ff */
[----:B------:R-:W-:-:S02]  /*58c0*/  VIADD R39, R20, 0x80 ;  /* 0x0000008014277836 */ /* 0x000fc40000000000 */
[--C-:B------:R-:W-:Y:S01]  /*58d0*/  FADD.FTZ R46, R46, -R26.reuse ;  /* 0x8000001a2e2e7221 */ /* 0x100fe20000010000 */
[----:B------:R-:W-:Y:S01]  /*58e0*/  VIADD R40, R20, 0x180 ;  /* 0x0000018014287836 */ /* 0x000fe20000000000 */
[----:B------:R-:W2:Y:S01]  /*58f0*/  MUFU.EX2 R7, R7 ;  /* 0x0000000700077308 */ /* 0x000ea20000000800 */
[----:B------:R-:W-:Y:S01]  /*5900*/  IMAD R216, R4, 0x2000, R5 ;  /* 0x0000200004d87824 */ /* 0x000fe200078e0205 */
[----:B------:R-:W-:Y:S01]  /*5910*/  R2UR UR4, R39 ;  /* 0x00000000270472ca */ /* 0x000fe200000e0000 */
[----:B------:R-:W-:Y:S01]  /*5920*/  VIADD R39, R20, 0x100 ;  /* 0x0000010014277836 */ /* 0x000fe20000000000 */
[----:B------:R-:W-:Y:S01]  /*5930*/  R2UR UR6, R40 ;  /* 0x00000000280672ca */ /* 0x000fe200000e0000 */
[--C-:B------:R-:W-:Y:S01]  /*5940*/  FADD.FTZ R51, R51, -R26.reuse ;  /* 0x8000001a33337221 */ /* 0x100fe20000010000 */
[--C-:B------:R-:W-:Y:S01]  /*5950*/  FADD.FTZ R41, R54, -R26.reuse ;  /* 0x8000001a36297221 */ /* 0x100fe20000010000 */
[--C-:B------:R-:W-:Y:S01]  /*5960*/  FADD.FTZ R40, R55, -R26.reuse ;  /* 0x8000001a37287221 */ /* 0x100fe20000010000 */
[----:B------:R-:W3:Y:S01]  /*5970*/  MUFU.EX2 R10, R10 ;  /* 0x0000000a000a7308 */ /* 0x000ee20000000800 */
[C---:B-1----:R-:W-:Y:S01]  /*5980*/  F2FP.F16.F32.PACK_AB R9, R22.reuse, R21 ;  /* 0x000000151609723e */ /* 0x042fe200000000ff */
[----:B------:R-:W-:Y:S01]  /*5990*/  BAR.SYNC.DEFER_BLOCKING 0x9, 0x100 ;  /* 0x0244000000007b1d */ /* 0x000fe20000010000 */
[----:B------:R-:W-:Y:S01]  /*59a0*/  FMUL.FTZ R42, R22, R47 ;  /* 0x0000002f162a7220 */ /* 0x000fe20000410000 */
[----:B------:R-:W-:Y:S01]  /*59b0*/  R2UR UR5, R39 ;  /* 0x00000000270572ca */ /* 0x000fe200000e0000 */
[--C-:B------:R-:W-:Y:S01]  /*59c0*/  FADD.FTZ R39, R218, -R26.reuse ;  /* 0x8000001ada277221 */ /* 0x100fe20000010000 */
[--C-:B------:R-:W-:Y:S01]  /*59d0*/  FADD.FTZ R219, R219, -R26.reuse ;  /* 0x8000001adbdb7221 */ /* 0x100fe20000010000 */
[----:B------:R-:W-:Y:S01]  /*59e0*/  FADD.FTZ R222, R222, -R26 ;  /* 0x8000001adede7221 */ /* 0x000fe20000010000 */
[----:B------:R-:W1:Y:S01]  /*59f0*/  MUFU.EX2 R23, R23 ;  /* 0x0000001700177308 */ /* 0x000e620000000800 */
[----:B--2---:R-:W-:Y:S01]  /*5a00*/  FMUL.FTZ R48, R7, R48 ;  /* 0x0000003007307220 */ /* 0x004fe20000410000 */
[----:B------:R-:W-:Y:S01]  /*5a10*/  SHF.R.U32.HI R217, RZ, 0x4, R216 ;  /* 0x00000004ffd97819 */ /* 0x000fe200000116d8 */
[----:B------:R-:W-:Y:S01]  /*5a20*/  FADD.FTZ R26, R223, -R26 ;  /* 0x8000001adf1a7221 */ /* 0x000fe20000010000 */
[----:B------:R-:W-:Y:S01]  /*5a30*/  FMUL.FTZ R21, R21, R46 ;  /* 0x0000002e15157220 */ /* 0x000fe20000410000 */
[----:B------:R-:W-:Y:S01]  /*5a40*/  F2FP.F16.F32.PACK_AB R30, R30, R35 ;  /* 0x000000231e1e723e */ /* 0x000fe200000000ff */
[----:B------:R-:W-:Y:S01]  /*5a50*/  VIADD R5, R20, 0x200 ;  /* 0x0000020014057836 */ /* 0x000fe20000000000 */
[----:B------:R-:W-:Y:S01]  /*5a60*/  LOP3.LUT R217, R217, 0x3fff, RZ, 0xc0, !PT ;  /* 0x00003fffd9d97812 */ /* 0x000fe200078ec0ff */
[----:B------:R-:W2:Y:S01]  /*5a70*/  MUFU.EX2 R6, R6 ;  /* 0x0000000600067308 */ /* 0x000ea20000000800 */
[C---:B---3--:R-:W-:Y:S01]  /*5a80*/  FMUL.FTZ R49, R10.reuse, R49 ;  /* 0x000000310a317220 */ /* 0x048fe20000410000 */
[----:B------:R-:W-:Y:S01]  /*5a90*/  F2FP.F16.F32.PACK_AB R22, R10, R7 ;  /* 0x000000070a16723e */ /* 0x000fe200000000ff */
[----:B------:R-:W-:Y:S01]  /*5aa0*/  UMOV UR14, UR4 ;  /* 0x00000004000e7c82 */ /* 0x000fe20008000000 */
[----:B------:R-:W-:Y:S01]  /*5ab0*/  R2UR UR56, R217 ;  /* 0x00000000d93872ca */ /* 0x000fe200000e0000 */
[----:B------:R-:W-:Y:S01]  /*5ac0*/  UMOV UR10, UR5 ;  /* 0x00000005000a7c82 */ /* 0x000fe20008000000 */
[----:B------:R-:W-:Y:S01]  /*5ad0*/  F2FP.F16.F32.PACK_AB R48, R49, R48 ;  /* 0x000000303130723e */ /* 0x000fe200000000ff */
[----:B------:R-:W-:Y:S01]  /*5ae0*/  UMOV UR18, UR6 ;  /* 0x0000000600127c82 */ /* 0x000fe20008000000 */
[----:B------:R-:W3:Y:S01]  /*5af0*/  MUFU.EX2 R12, R12 ;  /* 0x0000000c000c7308 */ /* 0x000ee20000000800 */
[----:B-1----:R-:W-:Y:S01]  /*5b00*/  FMUL.FTZ R50, R23, R50 ;  /* 0x0000003217327220 */ /* 0x002fe20000410000 */
[----:B------:R-:W-:Y:S01]  /*5b10*/  STSM.16.M88.2 [R2+0x2c500], R8 ;  /* 0x02c5000802007844 */ /* 0x000fe20000000100 */
[----:B------:R-:W-:-:S02]  /*5b20*/  R2UR UR58, R20 ;  /* 0x00000000143a72ca */ /* 0x000fc400000e0000 */
[----:B------:R-:W-:Y:S01]  /*5b30*/  R2UR UR7, R5 ;  /* 0x00000000050772ca */ /* 0x000fe200000e0000 */
[----:B------:R-:W-:Y:S02]  /*5b40*/  VIADD R5, R217, 0x80 ;  /* 0x00000080d9057836 */ /* 0x000fe40000000000 */
[----:B------:R-:W1:Y:S01]  /*5b50*/  MUFU.EX2 R28, R28 ;  /* 0x0000001c001c7308 */ /* 0x000e620000000800 */
[----:B--2---:R-:W-:Y:S01]  /*5b60*/  FMUL.FTZ R10, R6, R31 ;  /* 0x0000001f060a7220 */ /* 0x004fe20000410000 */
[----:B------:R-:W-:Y:S01]  /*5b70*/  F2FP.F16.F32.PACK_AB R31, R42, R21 ;  /* 0x000000152a1f723e */ /* 0x000fe200000000ff */
[----:B------:R-:W-:Y:S01]  /*5b80*/  UMOV UR12, UR56 ;  /* 0x00000038000c7c82 */ /* 0x000fe20008000000 */
[----:B------:R-:W-:Y:S01]  /*5b90*/  UMOV UR8, UR56 ;  /* 0x0000003800087c82 */ /* 0x000fe20008000000 */
[----:B------:R-:W-:Y:S01]  /*5ba0*/  UMOV UR16, UR56 ;  /* 0x0000003800107c82 */ /* 0x000fe20008000000 */
[----:B------:R-:W-:Y:S01]  /*5bb0*/  R2UR UR48, R5 ;  /* 0x00000000053072ca */ /* 0x000fe200000e0000 */
[----:B------:R-:W-:Y:S01]  /*5bc0*/  VIADD R5, R20, 0x90 ;  /* 0x0000009014057836 */ /* 0x000fe20000000000 */
[----:B------:R-:W2:Y:S01]  /*5bd0*/  MUFU.EX2 R11, R11 ;  /* 0x0000000b000b7308 */ /* 0x000ea20000000800 */
[----:B---3--:R-:W-:-:S03]  /*5be0*/  FMUL.FTZ R33, R12, R33 ;  /* 0x000000210c217220 */ /* 0x008fc60000410000 */
[----:B------:R-:W-:Y:S01]  /*5bf0*/  R2UR UR4, R5 ;  /* 0x00000000050472ca */ /* 0x000fe200000e0000 */
[----:B------:R-:W-:-:S03]  /*5c00*/  VIADD R5, R20, 0x190 ;  /* 0x0000019014057836 */ /* 0x000fc60000000000 */
[----:B------:R-:W3:Y:S01]  /*5c10*/  MUFU.EX2 R13, R13 ;  /* 0x0000000d000d7308 */ /* 0x000ee20000000800 */
[C---:B-1----:R-:W-:Y:S01]  /*5c20*/  F2FP.F16.F32.PACK_AB R23, R28.reuse, R23 ;  /* 0x000000171c17723e */ /* 0x042fe200000000ff */
[----:B------:R-:W-:Y:S01]  /*5c30*/  FMUL.FTZ R51, R28, R51 ;  /* 0x000000331c337220 */ /* 0x000fe20000410000 */
[----:B------:R-:W-:Y:S01]  /*5c40*/  R2UR UR54, R5 ;  /* 0x00000000053672ca */ /* 0x000fe200000e0000 */
[----:B------:R-:W-:Y:S01]  /*5c50*/  VIADD R5, R20, 0x210 ;  /* 0x0000021014057836 */ /* 0x000fe20000000000 */
[----:B------:R-:W-:Y:S01]  /*5c60*/  UMOV UR52, UR48 ;  /* 0x0000003000347c82 */ /* 0x000fe20008000000 */
[----:B------:R1:W-:Y:S01]  /*5c70*/  STSM.16.M88.2 [R2+0x2cd00], R22 ;  /* 0x02cd001602007844 */ /* 0x0003e20000000100 */
[----:B------:R-:W-:Y:S01]  /*5c80*/  F2FP.F16.F32.PACK_AB R49, R51, R50 ;  /* 0x000000323331723e */ /* 0x000fe200000000ff */
[----:B------:R-:W4:Y:S01]  /*5c90*/  MUFU.EX2 R14, R14 ;  /* 0x0000000e000e7308 */ /* 0x000f220000000800 */
[C---:B--2---:R-:W-:Y:S01]  /*5ca0*/  F2FP.F16.F32.PACK_AB R6, R11.reuse, R6 ;  /* 0x000000060b06723e */ /* 0x044fe200000000ff */
[----:B------:R-:W-:Y:S01]  /*5cb0*/  FMUL.FTZ R43, R11, R32 ;  /* 0x000000200b2b7220 */ /* 0x000fe20000410000 */
[----:B------:R-:W-:Y:S01]  /*5cc0*/  R2UR UR46, R5 ;  /* 0x00000000052e72ca */ /* 0x000fe200000e0000 */
[----:B------:R-:W-:Y:S01]  /*5cd0*/  UMOV UR44, UR48 ;  /* 0x00000030002c7c82 */ /* 0x000fe20008000000 */
[----:B------:R-:W-:-:S02]  /*5ce0*/  VIADD R5, R217, 0x100 ;  /* 0x00000100d9057836 */ /* 0x000fc40000000000 */
[----:B------:R-:W-:Y:S01]  /*5cf0*/  F2FP.F16.F32.PACK_AB R10, R43, R10 ;  /* 0x0000000a2b0a723e */ /* 0x000fe200000000ff */
[----:B------:R-:W2:Y:S01]  /*5d00*/  MUFU.EX2 R36, R36 ;  /* 0x0000002400247308 */ /* 0x000ea20000000800 */
[C---:B---3--:R-:W-:Y:S01]  /*5d10*/  FMUL.FTZ R34, R13.reuse, R34 ;  /* 0x000000220d227220 */ /* 0x048fe20000410000 */
[----:B------:R-:W-:Y:S02]  /*5d20*/  F2FP.F16.F32.PACK_AB R12, R13, R12 ;  /* 0x0000000c0d0c723e */ /* 0x000fe400000000ff */
[----:B------:R-:W-:Y:S01]  /*5d30*/  R2UR UR28, R5 ;  /* 0x00000000051c72ca */ /* 0x000fe200000e0000 */
[----:B------:R-:W-:Y:S01]  /*5d40*/  VIADD R5, R20, 0xa0 ;  /* 0x000000a014057836 */ /* 0x000fe20000000000 */
[----:B------:R-:W-:Y:S02]  /*5d50*/  F2FP.F16.F32.PACK_AB R34, R34, R33 ;  /* 0x000000212222723e */ /* 0x000fe400000000ff */
[----:B------:R-:W3:Y:S01]  /*5d60*/  MUFU.EX2 R37, R37 ;  /* 0x0000002500257308 */ /* 0x000ee20000000800 */
[----:B----4-:R-:W-:Y:S01]  /*5d70*/  FMUL.FTZ R29, R14, R29 ;  /* 0x0000001d0e1d7220 */ /* 0x010fe20000410000 */
[----:B------:R-:W-:Y:S01]  /*5d80*/  R2UR UR42, R5 ;  /* 0x00000000052a72ca */ /* 0x000fe200000e0000 */
[----:B------:R-:W-:Y:S01]  /*5d90*/  VIADD R5, R20, 0x1a0 ;  /* 0x000001a014057836 */ /* 0x000fe20000000000 */
[----:B-1----:R-:W-:-:S04]  /*5da0*/  MOV R23, UR31 ;  /* 0x0000001f00177c02 */ /* 0x002fc80008000f00 */
[----:B------:R-:W1:Y:S01]  /*5db0*/  MUFU.EX2 R15, R15 ;  /* 0x0000000f000f7308 */ /* 0x000e620000000800 */
[----:B--2---:R-:W-:Y:S01]  /*5dc0*/  FMUL.FTZ R41, R36, R41 ;  /* 0x0000002924297220 */ /* 0x004fe20000410000 */
[----:B------:R-:W-:Y:S01]  /*5dd0*/  R2UR UR34, R5 ;  /* 0x00000000052272ca */ /* 0x000fe200000e0000 */
[----:B------:R-:W-:Y:S01]  /*5de0*/  VIADD R5, R20, 0x220 ;  /* 0x0000022014057836 */ /* 0x000fe20000000000 */
[----:B------:R-:W-:Y:S01]  /*5df0*/  UMOV UR40, UR28 ;  /* 0x0000001c00287c82 */ /* 0x000fe20008000000 */
[----:B------:R-:W-:Y:S01]  /*5e00*/  UMOV UR36, UR28 ;  /* 0x0000001c00247c82 */ /* 0x000fe20008000000 */
[----:B------:R-:W-:Y:S01]  /*5e10*/  UMOV UR32, UR28 ;  /* 0x0000001c00207c82 */ /* 0x000fe20008000000 */
[----:B------:R-:W-:Y:S01]  /*5e20*/  UMOV UR24, UR28 ;  /* 0x0000001c00187c82 */ /* 0x000fe20008000000 */
[----:B------:R-:W2:Y:S01]  /*5e30*/  MUFU.EX2 R38, R38 ;  /* 0x0000002600267308 */ /* 0x000ea20000000800 */
[C---:B---3--:R-:W-:Y:S01]  /*5e40*/  F2FP.F16.F32.PACK_AB R7, R37.reuse, R36 ;  /* 0x000000242507723e */ /* 0x048fe200000000ff */
[----:B------:R-:W-:Y:S01]  /*5e50*/  FMUL.FTZ R40, R37, R40 ;  /* 0x0000002825287220 */ /* 0x000fe20000410000 */
[----:B------:R-:W-:Y:S01]  /*5e60*/  R2UR UR26, R5 ;  /* 0x00000000051a72ca */ /* 0x000fe200000e0000 */
[----:B------:R-:W-:-:S02]  /*5e70*/  IMAD R5, R4, 0x2800, R18 ;  /* 0x0000280004057824 */ /* 0x000fc400078e0212 */
[----:B------:R3:W-:Y:S01]  /*5e80*/  STSM.16.M88.2 [R2+0x2d500], R6 ;  /* 0x02d5000602007844 */ /* 0x0007e20000000100 */
[----:B------:R-:W-:Y:S01]  /*5e90*/  F2FP.F16.F32.PACK_AB R11, R40, R41 ;  /* 0x00000029280b723e */ /* 0x000fe200000000ff */
[----:B------:R-:W4:Y:S01]  /*5ea0*/  MUFU.EX2 R27, R27 ;  /* 0x0000001b001b7308 */ /* 0x000f220000000800 */
[----:B-1----:R-:W-:Y:S01]  /*5eb0*/  FMUL.FTZ R220, R15, R220 ;  /* 0x000000dc0fdc7220 */ /* 0x002fe20000410000 */
[----:B------:R-:W-:Y:S02]  /*5ec0*/  F2FP.F16.F32.PACK_AB R14, R14, R15 ;  /* 0x0000000f0e0e723e */ /* 0x000fe400000000ff */
[----:B------:R-:W-:-:S04]  /*5ed0*/  SHF.R.U32.HI R5, RZ, 0x4, R5 ;  /* 0x00000004ff057819 */ /* 0x000fc80000011605 */
[----:B------:R-:W1:Y:S01]  /*5ee0*/  MUFU.EX2 R25, R25 ;  /* 0x0000001900197308 */ /* 0x000e620000000800 */
[----:B--2---:R-:W-:Y:S01]  /*5ef0*/  FMUL.FTZ R39, R38, R39 ;  /* 0x0000002726277220 */ /* 0x004fe20000410000 */
[----:B---3--:R-:W-:Y:S01]  /*5f00*/  VIADD R6, R20, 0x10 ;  /* 0x0000001014067836 */ /* 0x008fe20000000000 */
[----:B------:R-:W-:-:S04]  /*5f10*/  LOP3.LUT R5, R5, 0x3fff, RZ, 0xc0, !PT ;  /* 0x00003fff05057812 */ /* 0x000fc800078ec0ff */
[----:B------:R-:W-:Y:S01]  /*5f20*/  R2UR UR50, R6 ;  /* 0x00000000063272ca */ /* 0x000fe200000e0000 */
[----:B------:R-:W2:Y:S01]  /*5f30*/  MUFU.EX2 R24, R24 ;  /* 0x0000001800187308 */ /* 0x000ea20000000800 */
[C---:B----4-:R-:W-:Y:S01]  /*5f40*/  F2FP.F16.F32.PACK_AB R13, R27.reuse, R38 ;  /* 0x000000261b0d723e */ /* 0x050fe200000000ff */
[----:B------:R-:W-:Y:S01]  /*5f50*/  FMUL.FTZ R8, R27, R219 ;  /* 0x000000db1b087220 */ /* 0x000fe20000410000 */
[----:B------:R-:W-:-:S03]  /*5f60*/  VIADD R6, R20, 0x110 ;  /* 0x0000011014067836 */ /* 0x000fc60000000000 */
[----:B------:R-:W-:Y:S01]  /*5f70*/  STSM.16.M88.2 [R2+0x2dd00], R12 ;  /* 0x02dd000c02007844 */ /* 0x000fe20000000100 */
[----:B------:R-:W-:Y:S01]  /*5f80*/  F2FP.F16.F32.PACK_AB R35, R8, R39 ;  /* 0x000000270823723e */ /* 0x000fe200000000ff */
[----:B-1----:R-:W-:Y:S01]  /*5f90*/  FMUL.FTZ R222, R25, R222 ;  /* 0x000000de19de7220 */ /* 0x002fe20000410000 */
[----:B------:R-:W-:Y:S02]  /*5fa0*/  F2FP.F16.F32.PACK_AB R8, R29, R220 ;  /* 0x000000dc1d08723e */ /* 0x000fe400000000ff */
[----:B------:R-:W-:Y:S01]  /*5fb0*/  R2UR UR5, R6 ;  /* 0x00000000060572ca */ /* 0x000fe200000e0000 */
[----:B------:R-:W-:Y:S01]  /*5fc0*/  VIADD R6, R20, 0x20 ;  /* 0x0000002014067836 */ /* 0x000fe20000000000 */
[C---:B--2---:R-:W-:Y:S01]  /*5fd0*/  F2FP.F16.F32.PACK_AB R15, R24.reuse, R25 ;  /* 0x00000019180f723e */ /* 0x044fe200000000ff */
[----:B------:R-:W-:-:S03]  /*5fe0*/  FMUL.FTZ R9, R24, R26 ;  /* 0x0000001a18097220 */ /* 0x000fc60000410000 */
[----:B------:R-:W-:Y:S01]  /*5ff0*/  R2UR UR30, R6 ;  /* 0x00000000061e72ca */ /* 0x000fe200000e0000 */
[----:B------:R-:W-:Y:S01]  /*6000*/  VIADD R6, R20, 0x120 ;  /* 0x0000012014067836 */ /* 0x000fe20000000000 */
[----:B------:R-:W-:Y:S01]  /*6010*/  STSM.16.M88.2 [R2+0x2e500], R14 ;  /* 0x02e5000e02007844 */ /* 0x000fe20000000100 */
[----:B------:R-:W-:-:S03]  /*6020*/  F2FP.F16.F32.PACK_AB R9, R9, R222 ;  /* 0x000000de0909723e */ /* 0x000fc600000000ff */
[----:B------:R-:W-:Y:S01]  /*6030*/  R2UR UR38, R6 ;  /* 0x00000000062672ca */ /* 0x000fe200000e0000 */
[----:B------:R1:W-:Y:S06]  /*6040*/  MEMBAR.ALL.CTA ;  /* 0x0000000000007992 */ /* 0x0003ec0000008000 */
[----:B-1----:R-:W1:Y:S01]  /*6050*/  FENCE.VIEW.ASYNC.S ;  /* 0x00000000000073c6 */ /* 0x002e620000000000 */
[----:B------:R-:W-:-:S05]  /*6060*/  VIADD R6, R18, 0x2ed00 ;  /* 0x0002ed0012067836 */ /* 0x000fca0000000000 */
[----:B------:R-:W-:Y:S02]  /*6070*/  SHF.R.U32.HI R6, RZ, 0x4, R6 ;  /* 0x00000004ff067819 */ /* 0x000fe40000011606 */
[----:B------:R-:W-:Y:S02]  /*6080*/  MOV R7, UR30 ;  /* 0x0000001e00077c02 */ /* 0x000fe40008000f00 */
[----:B------:R-:W-:-:S04]  /*6090*/  LOP3.LUT R22, R6, 0x3fff, RZ, 0xc0, !PT ;  /* 0x00003fff06167812 */ /* 0x000fc800078ec0ff */
[----:B------:R-:W-:Y:S01]  /*60a0*/  LOP3.LUT R6, R22, 0x400000, RZ, 0xfc, !PT ;  /* 0x0040000016067812 */ /* 0x000fe200078efcff */
        /* <DEDUP_REMOVED lines=11> */
[----:B--2---:R-:W-:Y:S01]  /*6160*/  VIADD R8, R217, 0x180 ;  /* 0x00000180d9087836 */ /* 0x004fe20000000000 */
[----:B------:R-:W-:Y:S01]  /*6170*/  UMOV UR12, UR14 ;  /* 0x0000000e000c7c82 */ /* 0x000fe20008000000 */
[----:B------:R-:W-:Y:S01]  /*6180*/  VIADD R9, R20, 0x30 ;  /* 0x0000003014097836 */ /* 0x000fe20000000000 */
        /* <DEDUP_REMOVED lines=18> */
[----:B------:R-:W-:Y:S01]  /*62b0*/  UMOV UR15, 0x40 ;  /* 0x00000040000f7882 */ /* 0x000fe20000000000 */
        /* <DEDUP_REMOVED lines=28> */
[C---:B------:R-:W-:Y:S01]  /*6480*/  VIADD R8, R20.reuse, 0x130 ;  /* 0x0000013014087836 */ /* 0x040fe20000000000 */
        /* <DEDUP_REMOVED lines=43> */
[----:B-1----:R-:W1:Y:S01]  /*6740*/  FENCE.VIEW.ASYNC.S ;  /* 0x00000000000073c6 */ /* 0x002e620000000000 */
[----:B------:R-:W-:Y:S01]  /*6750*/  R2UR UR4, R8 ;  /* 0x00000000080472ca */ /* 0x000fe200000e0000 */
[----:B------:R-:W-:Y:S01]  /*6760*/  VIADD R8, R5, 0x100 ;  /* 0x0000010005087836 */ /* 0x000fe20000000000 */
[----:B------:R-:W-:Y:S01]  /*6770*/  R2UR UR5, R9 ;  /* 0x00000000090572ca */ /* 0x000fe200000e0000 */
[----:B------:R-:W-:Y:S01]  /*6780*/  VIADD R9, R6, 0x100 ;  /* 0x0000010006097836 */ /* 0x000fe20000000000 */
[----:B-1----:R-:W-:Y:S06]  /*6790*/  BAR.SYNC.DEFER_BLOCKING 0x9, 0x100 ;  /* 0x0244000000007b1d */ /* 0x002fec0000010000 */
[----:B------:R-:W-:-:S06]  /*67a0*/  WARPGROUP.ARRIVE ;  /* 0x00000000000079c5 */ /* 0x000fcc0000000000 */
        /* <DEDUP_REMOVED lines=33> */
[----:B------:R-:W-:Y:S01]  /*69c0*/  VIADD R6, R217, 0x480 ;  /* 0x00000480d9067836 */ /* 0x000fe20000000000 */
[----:B------:R-:W-:Y:S05]  /*69d0*/  HGMMA.64x64x16.F32 R24, gdesc[UR28].tnspA, R24 ;  /* 0x20e000001c1879f0 */ /* 0x000fea0008700818 */
[----:B------:R-:W-:Y:S01]  /*69e0*/  UMOV UR28, UR4 ;  /* 0x00000004001c7c82 */ /* 0x000fe20008000000 */
[----:B------:R-:W-:Y:S01]  /*69f0*/  UMOV UR29, 0x40000040 ;  /* 0x40000040001d7882 */ /* 0x000fe20000000000 */
[----:B------:R-:W-:Y:S01]  /*6a00*/  UMOV UR30, UR5 ;  /* 0x00000005001e7c82 */ /* 0x000fe20008000000 */
[----:B------:R-:W-:Y:S01]  /*6a10*/  UMOV UR31, 0x8 ;  /* 0x00000008001f7882 */ /* 0x000fe20000000000 */
[----:B------:R-:W-:Y:S01]  /*6a20*/  IMAD.U32 R8, RZ, RZ, UR30 ;  /* 0x0000001eff087e24 */ /* 0x000fe2000f8e00ff */
[----:B------:R-:W-:Y:S01]  /*6a30*/  R2UR UR5, R236 ;  /* 0x00000000ec0572ca */ /* 0x000fe200000e0000 */
[----:B------:R-:W-:Y:S01]  /*6a40*/  IMAD.U32 R9, RZ, RZ, UR31 ;  /* 0x0000001fff097e24 */ /* 0x000fe2000f8e00ff */
[----:B------:R-:W-:Y:S01]  /*6a50*/  R2UR UR4, R235 ;  /* 0x00000000eb0472ca */ /* 0x000fe200000e0000 */
[----:B------:R-:W-:Y:S01]  /*6a60*/  HGMMA.64x64x16.F32 R24, gdesc[UR28].tnspA, R24, gsb0 ;  /* 0x20e000001c1879f0 */ /* 0x000fe20008000818 */
[----:B------:R-:W-:Y:S01]  /*6a70*/  WARPGROUP.ARRIVE ;  /* 0x00000000000079c5 */ /* 0x000fe20000000000 */
[----:B------:R-:W-:Y:S01]  /*6a80*/  R2UR UR31, R23 ;  /* 0x00000000171f72ca */ /* 0x000fe200000e0000 */
[----:B------:R-:W-:Y:S01]  /*6a90*/  UMOV UR29, 0x40000040 ;  /* 0x40000040001d7882 */ /* 0x000fe20000000000 */
[----:B------:R-:W-:Y:S01]  /*6aa0*/  R2UR UR30, R7 ;  /* 0x00000000071e72ca */ /* 0x000fe200000e0000 */
[----:B------:R-:W-:-:S02]  /*6ab0*/  UMOV UR25, UR29 ;  /* 0x0000001d00197c82 */ /* 0x000fc40008000000 */
        /* <DEDUP_REMOVED lines=19> */
[----:B------:R-:W-:Y:S01]  /*6bf0*/  SHF.R.U32.HI R216, RZ, 0x4, R216 ;  /* 0x00000004ffd87819 */ /* 0x000fe200000116d8 */
[----:B------:R-:W-:Y:S01]  /*6c00*/  VIADD R217, R217, 0x580 ;  /* 0x00000580d9d97836 */ /* 0x000fe20000000000 */
[----:B------:R-:W-:-:S02]  /*6c10*/  ULDC.64 UR56, c[0x0][0x208] ;  /* 0x0000820000387ab9 */ /* 0x000fc40000000a00 */
        /* <DEDUP_REMOVED lines=46> */
[----:B-1----:R-:W-:Y:S01]  /*6f00*/  LOP3.LUT R24, R22, 0x80000, RZ, 0xfc, !PT ;  /* 0x0008000016187812 */ /* 0x002fe200078efcff */
        /* <DEDUP_REMOVED lines=151> */
.L_x_267:
        /* <DEDUP_REMOVED lines=10> */
[----:B-1----:R-:W-:-:S06]  /*7920*/  WARPGROUP.ARRIVE ;  /* 0x00000000000079c5 */ /* 0x002fcc0000000000 */
        /* <DEDUP_REMOVED lines=101> */
.L_x_268:
        /* <DEDUP_REMOVED lines=94> */
.L_x_256:
[----:B------:R-:W-:Y:S05]  /*8560*/  @P0 BRA `(.L_x_252) ;  /* 0x0000002800400947 */ /* 0x000fea0003800000 */
[----:B------:R-:W2:Y:S01]  /*8570*/  LDL.LU R224, [R1] ;  /* 0x0000000001e07983 */ /* 0x000ea20000300800 */
[----:B------:R-:W3:Y:S01]  /*8580*/  LDC.64 R2, c[0x0][0x878] ;  /* 0x00021e00ff027b82 */ /* 0x000ee20000000a00 */
[----:B------:R-:W-:Y:S01]  /*8590*/  ULDC.64 UR4, c[0x0][0x208] ;  /* 0x0000820000047ab9 */ /* 0x000fe20000000a00 */
[----:B------:R-:W4:Y:S06]  /*85a0*/  S2R R22, SR_TID.X ;  /* 0x0000000000167919 */ /* 0x000f2c0000002100 */
[----:B------:R-:W5:Y:S01]  /*85b0*/  LDC R0, c[0x0][0x850] ;  /* 0x00021400ff007b82 */ /* 0x000f620000000800 */
[----:B------:R-:W5:Y:S01]  /*85c0*/  S2R R7, SR_CTAID.Y ;  /* 0x0000000000077919 */ /* 0x000f620000002600 */
[----:B------:R-:W5:Y:S06]  /*85d0*/  S2R R8, SR_CTAID.X ;  /* 0x0000000000087919 */ /* 0x000f6c0000002500 */
[----:B------:R-:W5:Y:S01]  /*85e0*/  LDC.64 R10, c[0x0][0x818] ;  /* 0x00020600ff0a7b82 */ /* 0x000f620000000a00 */
[----:B---3--:R-:W-:-:S07]  /*85f0*/  ISETP.NE.U32.AND P0, PT, R2, RZ, PT ;  /* 0x000000ff0200720c */ /* 0x008fce0003f05070 */
[----:B------:R-:W3:Y:S01]  /*8600*/  LDC.64 R14, c[0x0][0x840] ;  /* 0x00021000ff0e7b82 */ /* 0x000ee20000000a00 */
[----:B------:R-:W-:-:S07]  /*8610*/  ISETP.NE.AND.EX P0, PT, R3, RZ, PT, P0 ;  /* 0x000000ff0300720c */ /* 0x000fce0003f05300 */
[----:B------:R-:W3:Y:S08]  /*8620*/  LDC.64 R12, c[0x0][0x820] ;  /* 0x00020800ff0c7b82 */ /* 0x000ef00000000a00 */
[----:B------:R-:W2:Y:S08]  /*8630*/  @P0 LDC.64 R2, c[0x0][0x878] ;  /* 0x00021e00ff020b82 */ /* 0x000eb00000000a00 */
[----:B-1----:R-:W1:Y:S08]  /*8640*/  LDC.64 R16, c[0x0][0x848] ;  /* 0x00021200ff107b82 */ /* 0x002e700000000a00 */
[----:B------:R-:W1:Y:S08]  /*8650*/  LDC.64 R18, c[0x0][0x800] ;  /* 0x00020000ff127b82 */ /* 0x000e700000000a00 */
[----:B------:R-:W1:Y:S01]  /*8660*/  LDC.64 R20, c[0x0][0x828] ;  /* 0x00020a00ff147b82 */ /* 0x000e620000000a00 */
[----:B--2---:R-:W-:-:S06]  /*8670*/  @P0 IMAD.WIDE R2, R224, 0x4, R2 ;  /* 0x00000004e0020825 */ /* 0x004fcc00078e0202 */
[----:B------:R2:W3:Y:S01]  /*8680*/  @P0 LDG.E R2, desc[UR4][R2.64] ;  /* 0x0000000402020981 */ /* 0x0004e2000c1e1900 */
[----:B----4-:R-:W-:Y:S01]  /*8690*/  VIADD R23, R22, 0xffffff80 ;  /* 0xffffff8016177836 */ /* 0x010fe20000000000 */
[----:B------:R-:W4:Y:S08]  /*86a0*/  S2UR UR5, SR_CgaCtaId ;  /* 0x00000000000579c3 */ /* 0x000f300000008800 */
[----:B------:R-:W-:Y:S01]  /*86b0*/  BAR.SYNC.DEFER_BLOCKING 0x1, 0x100 ;  /* 0x0044000000007b1d */ /* 0x000fe20000010000 */
[----:B-----5:R-:W-:-:S02]  /*86c0*/  ISETP.NE.AND P1, PT, R0, 0x1, PT ;  /* 0x000000010000780c */ /* 0x020fc40003f25270 */
[----:B------:R-:W-:-:S03]  /*86d0*/  SHF.R.S32.HI R0, RZ, 0x1f, R23 ;  /* 0x0000001fff007819 */ /* 0x000fc60000011417 */
[----:B------:R-:W-:Y:S01]  /*86e0*/  UMOV UR4, 0x400 ;  /* 0x0000040000047882 */ /* 0x000fe20000000000 */
[----:B------:R-:W-:Y:S01]  /*86f0*/  LEA.HI R6, R0, R23, RZ, 0x7 ;  /* 0x0000001700067211 */ /* 0x000fe200078f38ff */
[----:B------:R-:W-:Y:S03]  /*8700*/  BSSY B1, `(.L_x_270) ;  /* 0x0000054000017945 */ /* 0x000fe60003800000 */
[----:B------:R-:W-:Y:S02]  /*8710*/  LOP3.LUT R0, R6, 0x3fffff80, RZ, 0xc0, !PT ;  /* 0x3fffff8006007812 */ /* 0x000fe400078ec0ff */
[----:B--2---:R-:W-:Y:S01]  /*8720*/  SHF.R.S32.HI R3, RZ, 0x7, R6 ;  /* 0x00000007ff037819 */ /* 0x004fe20000011406 */
[----:B------:R-:W2:Y:S02]  /*8730*/  @P1 LDC R4, c[0x0][0x854] ;  /* 0x00021500ff041b82 */ /* 0x000ea40000000800 */
[----:B------:R-:W-:-:S04]  /*8740*/  IMAD.IADD R0, R23, 0x1, -R0 ;  /* 0x0000000117007824 */ /* 0x000fc800078e0a00 */
[----:B------:R-:W-:Y:S02]  /*8750*/  IMAD R0, R3, 0xa00, R0 ;  /* 0x00000a0003007824 */ /* 0x000fe400078e0200 */
[----:B------:R-:W5:Y:S01]  /*8760*/  @P1 LDC R5, c[0x0][0x858] ;  /* 0x00021600ff051b82 */ /* 0x000f620000000800 */
[----:B----4-:R-:W-:Y:S01]  /*8770*/  ULEA UR4, UR5, UR4, 0x18 ;  /* 0x0000000405047291 */ /* 0x010fe2000f8ec03f */
[----:B------:R-:W-:-:S05]  /*8780*/  IMAD.SHL.U32 R3, R0, 0x4, RZ ;  /* 0x0000000400037824 */ /* 0x000fca00078e00ff */
[----:B------:R-:W-:-:S05]  /*8790*/  LEA R6, R3, UR4, 0x2 ;  /* 0x0000000403067c11 */ /* 0x000fca000f8e10ff */
[----:B------:R4:W-:Y:S01]  /*87a0*/  STS.128 [R6], R56 ;  /* 0x0000003806007388 */ /* 0x0009e20000000c00 */
[----:B--2---:R-:W-:-:S03]  /*87b0*/  @P1 IMAD.HI.U32 R0, R7, R4, RZ ;  /* 0x0000000407001227 */ /* 0x004fc600078e00ff */
[----:B------:R4:W-:Y:S04]  /*87c0*/  STS.128 [R6+0x800], R60 ;  /* 0x0008003c06007388 */ /* 0x0009e80000000c00 */
[----:B------:R4:W-:Y:S01]  /*87d0*/  STS.128 [R6+0x1000], R96 ;  /* 0x0010006006007388 */ /* 0x0009e20000000c00 */
[----:B-----5:R-:W-:Y:S01]  /*87e0*/  @P1 SHF.R.U32.HI R7, RZ, R5, R0 ;  /* 0x00000005ff071219 */ /* 0x020fe20000011600 */
[----:B------:R-:W-:Y:S02]  /*87f0*/  IMAD R5, R8, 0x5000, RZ ;  /* 0x0000500008057824 */ /* 0x000fe400078e02ff */
[----:B------:R4:W-:Y:S01]  /*8800*/  STS.128 [R6+0x1800], R100 ;  /* 0x0018006406007388 */ /* 0x0009e20000000c00 */
[----:B------:R-:W-:-:S03]  /*8810*/  SHF.R.S32.HI R9, RZ, 0x1f, R7 ;  /* 0x0000001fff097819 */ /* 0x000fc60000011407 */
[----:B------:R4:W-:Y:S02]  /*8820*/  STS.128 [R6+0x2000], R64 ;  /* 0x0020004006007388 */ /* 0x0009e40000000c00 */
[----:B------:R-:W-:Y:S02]  /*8830*/  IMAD R0, R9, R10, RZ ;  /* 0x0000000a09007224 */ /* 0x000fe400078e02ff */
        /* <DEDUP_REMOVED lines=16> */
[----:B--2---:R-:W2:Y:S01]  /*8940*/  FENCE.VIEW.ASYNC.S ;  /* 0x00000000000073c6 */ /* 0x004ea20000000000 */
[----:B---3--:R-:W-:-:S04]  /*8950*/  @P0 IMAD R2, R224, 0x50, R2 ;  /* 0x00000050e0020824 */ /* 0x008fc800078e0202 */
[----:B------:R-:W-:-:S05]  /*8960*/  @P0 IMAD.HI R2, R2, 0x66666667, RZ ;  /* 0x6666666702020827 */ /* 0x000fca00078e02ff */
[----:B------:R-:W-:-:S04]  /*8970*/  @P0 SHF.R.U32.HI R3, RZ, 0x1f, R2 ;  /* 0x0000001fff030819 */ /* 0x000fc80000011602 */
[----:B------:R-:W-:-:S05]  /*8980*/  @P0 LEA.HI.SX32 R3, R2, R3, 0x1b ;  /* 0x0000000302030211 */ /* 0x000fca00078fdaff */
[----:B------:R-:W-:-:S05]  /*8990*/  @P0 IMAD R2, R3, 0x5000, RZ ;  /* 0x0000500003020824 */ /* 0x000fca00078e02ff */
[----:B------:R-:W-:Y:S02]  /*89a0*/  @P0 SHF.R.S32.HI R3, RZ, 0x1f, R2 ;  /* 0x0000001fff030819 */ /* 0x000fe40000011402 */
[----:B------:R-:W-:Y:S01]  /*89b0*/  @!P0 CS2R R2, SRZ ;  /* 0x0000000000028805 */ /* 0x000fe2000001ff00 */
[----:B--2---:R-:W-:Y:S05]  /*89c0*/  BAR.SYNC.DEFER_BLOCKING 0x1, 0x100 ;  /* 0x0044000000007b1d */ /* 0x004fea0000010000 */
[----:B------:R-:W-:Y:S01]  /*89d0*/  IADD3 R4, P1, R5, R2, RZ ;  /* 0x0000000205047210 */ /* 0x000fe20007f3e0ff */
[----:B------:R-:W-:Y:S02]  /*89e0*/  IMAD R2, R9, R14, RZ ;  /* 0x0000000e09027224 */ /* 0x000fe400078e02ff */
[----:B------:R-:W-:Y:S01]  /*89f0*/  IMAD R9, R7, R11, R0 ;  /* 0x0000000b07097224 */ /* 0x000fe200078e0200 */
[----:B------:R-:W-:Y:S01]  /*8a00*/  LEA.HI.X.SX32 R5, R5, R3, 0x1, P1 ;  /* 0x0000000305057211 */ /* 0x000fe200008f0eff */
[C---:B------:R-:W-:Y:S01]  /*8a10*/  IMAD R11, R7.reuse, R15, R2 ;  /* 0x0000000f070b7224 */ /* 0x040fe200078e0202 */
[----:B------:R-:W-:Y:S01]  /*8a20*/  SHF.R.S32.HI R0, RZ, 0x1f, R224 ;  /* 0x0000001fff007819 */ /* 0x000fe200000114e0 */
[----:B------:R-:W-:-:S04]  /*8a30*/  IMAD.WIDE.U32 R2, R7, R10, R4 ;  /* 0x0000000a07027225 */ /* 0x000fc800078e0004 */
[----:B------:R-:W-:Y:S01]  /*8a40*/  IMAD.IADD R3, R3, 0x1, R9 ;  /* 0x0000000103037824 */ /* 0x000fe200078e0209 */
[----:B------:R-:W-:Y:S01]  /*8a50*/  SEL R9, R0, RZ, !P0 ;  /* 0x000000ff00097207 */ /* 0x000fe20004000000 */
[----:B------:R-:W-:Y:S01]  /*8a60*/  IMAD.WIDE.U32 R4, R7, R14, R4 ;  /* 0x0000000e07047225 */ /* 0x000fe200078e0004 */
[----:B------:R-:W-:Y:S02]  /*8a70*/  SEL R7, R224, RZ, !P0 ;  /* 0x000000ffe0077207 */ /* 0x000fe40004000000 */
[----:B------:R-:W-:Y:S01]  /*8a80*/  ISETP.NE.AND P0, PT, R23, RZ, PT ;  /* 0x000000ff1700720c */ /* 0x000fe20003f05270 */
[----:B------:R-:W-:Y:S02]  /*8a90*/  IMAD.IADD R5, R5, 0x1, R11 ;  /* 0x0000000105057824 */ /* 0x000fe400078e020b */
[C---:B------:R-:W-:Y:S02]  /*8aa0*/  IMAD R0, R9.reuse, R12, RZ ;  /* 0x0000000c09007224 */ /* 0x040fe400078e02ff */
[----:B-1----:R-:W-:-:S02]  /*8ab0*/  IMAD R8, R9, R16, RZ ;  /* 0x0000001009087224 */ /* 0x002fc400078e02ff */
[----:B------:R-:W-:-:S04]  /*8ac0*/  IMAD.WIDE.U32 R2, R7, R12, R2 ;  /* 0x0000000c07027225 */ /* 0x000fc800078e0002 */
[----:B------:R-:W-:Y:S01]  /*8ad0*/  IMAD.WIDE.U32 R4, R7, R16, R4 ;  /* 0x0000001007047225 */ /* 0x000fe200078e0004 */
[----:B------:R-:W-:-:S03]  /*8ae0*/  LEA R18, P1, R2, R18, 0x2 ;  /* 0x0000001202127211 */ /* 0x000fc600078210ff */
[C---:B------:R-:W-:Y:S01]  /*8af0*/  IMAD R9, R7.reuse, R13, R0 ;  /* 0x0000000d07097224 */ /* 0x040fe200078e0200 */
[----:B------:R-:W-:Y:S01]  /*8b00*/  LEA R20, P2, R4, R20, 0x2 ;  /* 0x0000001404147211 */ /* 0x000fe200078410ff */
[----:B------:R-:W-:Y:S02]  /*8b10*/  IMAD R7, R7, R17, R8 ;  /* 0x0000001107077224 */ /* 0x000fe400078e0208 */
[----:B------:R-:W-:Y:S02]  /*8b20*/  IMAD.IADD R3, R3, 0x1, R9 ;  /* 0x0000000103037824 */ /* 0x000fe400078e0209 */
[----:B------:R-:W-:-:S03]  /*8b30*/  IMAD.IADD R0, R5, 0x1, R7 ;  /* 0x0000000105007824 */ /* 0x000fc600078e0207 */
[----:B------:R-:W-:Y:S02]  /*8b40*/  LEA.HI.X R3, R2, R19, R3, 0x2, P1 ;  /* 0x0000001302037211 */ /* 0x000fe400008f1403 */
[----:B------:R-:W-:Y:S01]  /*8b50*/  LEA.HI.X R0, R4, R21, R0, 0x2, P2 ;  /* 0x0000001504007211 */ /* 0x000fe200010f1400 */
[----:B----4-:R-:W-:Y:S06]  /*8b60*/  @P0 BRA `(.L_x_271) ;  /* 0x0000000000340947 */ /* 0x010fec0003800000 */
[----:B------:R-:W-:Y:S01]  /*8b70*/  R2UR UR6, R20 ;  /* 0x00000000140672ca */ /* 0x000fe200000e0000 */
[----:B------:R-:W-:Y:S01]  /*8b80*/  UMOV UR5, 0x1400 ;  /* 0x0000140000057882 */ /* 0x000fe20000000000 */
[----:B------:R-:W-:Y:S01]  /*8b90*/  R2UR UR7, R0 ;  /* 0x00000000000772ca */ /* 0x000fe200000e0000 */
[----:B------:R-:W-:Y:S01]  /*8ba0*/  UMOV UR8, 0x0 ;  /* 0x0000000000087882 */ /* 0x000fe20000000000 */
[----:B------:R-:W-:Y:S01]  /*8bb0*/  PLOP3.LUT P0, PT, PT, PT, PT, 0x80, 0x0 ;  /* 0x000000000000781c */ /* 0x000fe20003f0f070 */
[----:B------:R-:W-:-:S12]  /*8bc0*/  UMOV UR9, 0x14f00000 ;  /* 0x14f0000000097882 */ /* 0x000fd80000000000 */
.L_x_272:
[----:B------:R-:W-:Y:S01]  /*8bd0*/  @P0 ELECT P1, URZ, PT ;  /* 0x00000000003f082f */ /* 0x000fe20003820000 */
[----:B------:R1:W-:-:S12]  /*8be0*/  UBLKRED.G.S.ADD.F32.RN [UR6], [UR4], UR5, desc[UR8] ;  /* 0x00000806040073bb */ /* 0x0003d800080a1405 */
[----:B------:R-:W-:Y:S02]  /*8bf0*/  @P1 PLOP3.LUT P0, PT, P1, PT, PT, 0x8, 0x0 ;  /* 0x000000000000181c */ /* 0x000fe40000f0e170 */
[----:B------:R-:W-:-:S11]  /*8c00*/  PLOP3.LUT P1, PT, PT, PT, PT, 0x8, 0x0 ;  /* 0x000000000000781c */ /* 0x000fd60003f2e170 */
[----:B-1----:R-:W-:Y:S05]  /*8c10*/  @P0 BRA.U.ANY `(.L_x_272) ;  /* 0xfffffffd00ec0947 */ /* 0x002fea000393ffff */
[----:B------:R0:W-:Y:S01]  /*8c20*/  UTMACMDFLUSH ;  /* 0x00000000000079b7 */ /* 0x0001e20000000000 */
[----:B------:R-:W-:-:S04]  /*8c30*/  DEPBAR.LE SB0, 0x0 ;  /* 0x000080000000791a */ /* 0x000fc80000000000 */
.L_x_271:
[----:B------:R-:W-:Y:S05]  /*8c40*/  BSYNC B1 ;  /* 0x0000000000017941 */ /* 0x000fea0003800000 */
.L_x_270:
[----:B------:R-:W-:Y:S01]  /*8c50*/  BAR.SYNC.DEFER_BLOCKING 0x1, 0x100 ;  /* 0x0044000000007b1d */ /* 0x000fe20000010000 */
[----:B------:R-:W-:-:S05]  /*8c60*/  ISETP.NE.AND P0, PT, R22, 0x80, PT ;  /* 0x000000801600780c */ /* 0x000fca0003f05270 */
        /* <DEDUP_REMOVED lines=21> */
[----:B-1----:R-:W1:Y:S02]  /*8dc0*/  FENCE.VIEW.ASYNC.S ;  /* 0x00000000000073c6 */ /* 0x002e640000000000 */
[----:B-1----:R-:W-:Y:S06]  /*8dd0*/  BAR.SYNC.DEFER_BLOCKING 0x1, 0x100 ;  /* 0x0044000000007b1d */ /* 0x002fec0000010000 */
[----:B------:R-:W-:Y:S05]  /*8de0*/  @P0 BRA `(.L_x_252) ;  /* 0x0000002000200947 */ /* 0x000fea0003800000 */
[----:B------:R-:W-:Y:S01]  /*8df0*/  R2UR UR6, R18 ;  /* 0x00000000120672ca */ /* 0x000fe200000e0000 */
[----:B------:R-:W-:Y:S01]  /*8e00*/  UMOV UR5, 0x1400 ;  /* 0x0000140000057882 */ /* 0x000fe20000000000 */
[----:B------:R-:W-:Y:S01]  /*8e10*/  R2UR UR7, R3 ;  /* 0x00000000030772ca */ /* 0x000fe200000e0000 */
[----:B------:R-:W-:Y:S01]  /*8e20*/  UMOV UR8, 0x0 ;  /* 0x0000000000087882 */ /* 0x000fe20000000000 */
[----:B------:R-:W-:Y:S01]  /*8e30*/  PLOP3.LUT P0, PT, PT, PT, PT, 0x80, 0x0 ;  /* 0x000000000000781c */ /* 0x000fe20003f0f070 */
[----:B------:R-:W-:-:S12]  /*8e40*/  UMOV UR9, 0x14f00000 ;  /* 0x14f0000000097882 */ /* 0x000fd80000000000 */
.L_x_273:
[----:B------:R-:W-:Y:S01]  /*8e50*/  @P0 ELECT P1, URZ, PT ;  /* 0x00000000003f082f */ /* 0x000fe20003820000 */
[----:B------:R1:W-:-:S12]  /*8e60*/  UBLKRED.G.S.ADD.F32.RN [UR6], [UR4], UR5, desc[UR8] ;  /* 0x00000806040073bb */ /* 0x0003d800080a1405 */
[----:B------:R-:W-:Y:S02]  /*8e70*/  @P1 PLOP3.LUT P0, PT, P1, PT, PT, 0x8, 0x0 ;  /* 0x000000000000181c */ /* 0x000fe40000f0e170 */
[----:B------:R-:W-:-:S11]  /*8e80*/  PLOP3.LUT P1, PT, PT, PT, PT, 0x8, 0x0 ;  /* 0x000000000000781c */ /* 0x000fd60003f2e170 */
[----:B-1----:R-:W-:Y:S05]  /*8e90*/  @P0 BRA.U.ANY `(.L_x_273) ;  /* 0xfffffffd00ec0947 */ /* 0x002fea000393ffff */
[----:B------:R0:W-:Y:S01]  /*8ea0*/  UTMACMDFLUSH ;  /* 0x00000000000079b7 */ /* 0x0001e20000000000 */
[----:B------:R-:W-:-:S04]  /*8eb0*/  DEPBAR.LE SB0, 0x0 ;  /* 0x000080000000791a */ /* 0x000fc80000000000 */
[----:B------:R-:W-:Y:S05]  /*8ec0*/  BRA `(.L_x_252) ;  /* 0x0000001c00e87947 */ /* 0x000fea0003800000 */
.L_x_247:
[----:B------:R-:W-:-:S08]  /*8ed0*/  NOP ;  /* 0x0000000000007918 */ /* 0x000fd00000000000 */
[----:B------:R-:W1:-:S00]  /*8ee0*/  USETMAXREG.DEALLOC.CTAPOOL 0x18 ;  /* 0x00000018000079c8 */ /* 0x000e4000080e0500 */
[----:B-1----:R-:W-:-:S06]  /*8ef0*/  LOP3.LUT R0, R0, 0x3, RZ, 0xc0, !PT ;  /* 0x0000000300007812 */ /* 0x002fcc00078ec0ff */
[----:B------:R-:W1:Y:S02]  /*8f00*/  SHFL.IDX PT, R0, R0, RZ, 0x1f ;  /* 0x00001fff00007589 */ /* 0x000e6400000e0000 */
[----:B-1----:R-:W-:-:S13]  /*8f10*/  ISETP.NE.AND P0, PT, R0, RZ, PT ;  /* 0x000000ff0000720c */ /* 0x002fda0003f05270 */
[----:B------:R-:W-:Y:S05]  /*8f20*/  @P0 BRA `(.L_x_252) ;  /* 0x0000001c00d00947 */ /* 0x000fea0003800000 */
[----:B------:R-:W-:Y:S01]  /*8f30*/  ULDC.64 UR4, c[0x0][0x8e0] ;  /* 0x0002380000047ab9 */ /* 0x000fe20000000a00 */
[----:B------:R-:W1:Y:S01]  /*8f40*/  S2R R9, SR_CTAID.Z ;  /* 0x0000000000097919 */ /* 0x000e620000002700 */
[----:B------:R-:W-:Y:S01]  /*8f50*/  ISETP.NE.U32.AND P0, PT, RZ, UR4, PT ;  /* 0x00000004ff007c0c */ /* 0x000fe2000bf05070 */
[----:B------:R-:W2:Y:S03]  /*8f60*/  S2UR UR20, SR_CTAID.Y ;  /* 0x00000000001479c3 */ /* 0x000ea60000002600 */
[----:B------:R-:W-:-:S13]  /*8f70*/  ISETP.NE.AND.EX P0, PT, RZ, UR5, PT, P0 ;  /* 0x00000005ff007c0c */ /* 0x000fda000bf05300 */
[----:B------:R-:W-:Y:S05]  /*8f80*/  @!P0 BRA `(.L_x_274) ;  /* 0x0000000000148947 */ /* 0x000fea0003800000 */
[----:B------:R-:W1:Y:S01]  /*8f90*/  LDC.64 R2, c[0x0][0x8e0] ;  /* 0x00023800ff027b82 */ /* 0x000e620000000a00 */
[----:B------:R-:W-:Y:S01]  /*8fa0*/  ULDC.64 UR4, c[0x0][0x208] ;  /* 0x0000820000047ab9 */ /* 0x000fe20000000a00 */
[----:B-1----:R-:W-:-:S05]  /*8fb0*/  IMAD.WIDE R2, R9, 0x4, R2 ;  /* 0x0000000409027825 */ /* 0x002fca00078e0202 */
[----:B------:R1:W5:Y:S01]  /*8fc0*/  LDG.E R0, desc[UR4][R2.64] ;  /* 0x0000000402007981 */ /* 0x000362000c1e1900 */
[----:B------:R-:W-:Y:S05]  /*8fd0*/  BRA `(.L_x_275) ;  /* 0x0000000000307947 */ /* 0x000fea0003800000 */
.L_x_274:
[----:B------:R-:W-:Y:S02]  /*8fe0*/  ULDC.64 UR4, c[0x0][0x8d8] ;  /* 0x0002360000047ab9 */ /* 0x000fe40000000a00 */
[----:B------:R-:W-:-:S04]  /*8ff0*/  ISETP.NE.U32.AND P0, PT, RZ, UR4, PT ;  /* 0x00000004ff007c0c */ /* 0x000fc8000bf05070 */
[----:B------:R-:W-:-:S13]  /*9000*/  ISETP.NE.AND.EX P0, PT, RZ, UR5, PT, P0 ;  /* 0x00000005ff007c0c */ /* 0x000fda000bf05300 */
[----:B------:R-:W-:Y:S05]  /*9010*/  @!P0 BRA `(.L_x_276) ;  /* 0x00000000001c8947 */ /* 0x000fea0003800000 */
[----:B------:R-:W1:Y:S01]  /*9020*/  LDC.64 R2, c[0x0][0x8d8] ;  /* 0x00023600ff027b82 */ /* 0x000e620000000a00 */
[----:B------:R-:W-:Y:S01]  /*9030*/  ULDC.64 UR4, c[0x0][0x208] ;  /* 0x0000820000047ab9 */ /* 0x000fe20000000a00 */
[----:B-1----:R-:W-:-:S05]  /*9040*/  IMAD.WIDE R2, R9, 0x4, R2 ;  /* 0x0000000409027825 */ /* 0x002fca00078e0202 */
[----:B------:R-:W3:Y:S04]  /*9050*/  LDG.E R0, desc[UR4][R2.64] ;  /* 0x0000000402007981 */ /* 0x000ee8000c1e1900 */
[----:B------:R-:W3:Y:S02]  /*9060*/  LDG.E R5, desc[UR4][R2.64+0x4] ;  /* 0x0000040402057981 */ /* 0x000ee4000c1e1900 */
[----:B---3--:R-:W-:Y:S01]  /*9070*/  IMAD.IADD R0, R5, 0x1, -R0 ;  /* 0x0000000105007824 */ /* 0x008fe200078e0a00 */
[----:B------:R-:W-:Y:S06]  /*9080*/  BRA `(.L_x_275) ;  /* 0x0000000000047947 */ /* 0x000fec0003800000 */
.L_x_276:
[----:B------:R-:W3:Y:S02]  /*9090*/  LDC R0, c[0x0][0x8c4] ;  /* 0x00023100ff007b82 */ /* 0x000ee40000000800 */
.L_x_275:
[----:B------:R-:W4:Y:S01]  /*90a0*/  S2R R15, SR_CTAID.X ;  /* 0x00000000000f7919 */ /* 0x000f220000002500 */
[----:B------:R-:W-:Y:S02]  /*90b0*/  IMAD.MOV.U32 R5, RZ, RZ, RZ ;  /* 0x000000ffff057224 */ /* 0x000fe400078e00ff */
[----:B------:R-:W-:Y:S02]  /*90c0*/  IMAD.MOV.U32 R4, RZ, RZ, 0x1 ;  /* 0x00000001ff047424 */ /* 0x000fe400078e00ff */
[----:B----4-:R-:W-:-:S05]  /*90d0*/  IMAD R15, R15, 0x50, RZ ;  /* 0x000000500f0f7824 */ /* 0x010fca00078e02ff */
[----:B---3-5:R-:W-:Y:S01]  /*90e0*/  ISETP.GE.AND P0, PT, R15, R0, PT ;  /* 0x000000000f00720c */ /* 0x028fe20003f06270 */
[----:B------:R-:W-:-:S03]  /*90f0*/  IMAD.MOV.U32 R0, RZ, RZ, 0x1 ;  /* 0x00000001ff007424 */ /* 0x000fc600078e00ff */
[----:B-1----:R-:W-:-:S04]  /*9100*/  SEL R9, R9, 0xffffffff, !P0 ;  /* 0xffffffff09097807 */ /* 0x002fc80004000000 */
[----:B------:R-:W-:-:S13]  /*9110*/  ISETP.GE.AND P0, PT, R9, RZ, PT ;  /* 0x000000ff0900720c */ /* 0x000fda0003f06270 */
[----:B------:R-:W-:Y:S05]  /*9120*/  @!P0 BRA `(.L_x_277) ;  /* 0x0000001800d48947 */ /* 0x000fea0003800000 */
[----:B------:R-:W1:Y:S01]  /*9130*/  LDC.64 R10, c[0x0][0x770] ;  /* 0x0001dc00ff0a7b82 */ /* 0x000e620000000a00 */
[----:B------:R-:W-:-:S07]  /*9140*/  ULDC.64 UR6, c[0x0][0x208] ;  /* 0x0000820000067ab9 */ /* 0x000fce0000000a00 */
[----:B------:R-:W3:Y:S08]  /*9150*/  LDC.64 R4, c[0x0][0x770] ;  /* 0x0001dc00ff047b82 */ /* 0x000ef00000000a00 */
[----:B------:R-:W4:Y:S01]  /*9160*/  LDC.64 R6, c[0x0][0x778] ;  /* 0x0001de00ff067b82 */ /* 0x000f220000000a00 */
[----:B-1----:R-:W-:-:S07]  /*9170*/  ISETP.NE.U32.AND P1, PT, R10, RZ, PT ;  /* 0x000000ff0a00720c */ /* 0x002fce0003f25070 */
[----:B------:R-:W1:Y:S01]  /*9180*/  LDC.64 R2, c[0x0][0x780] ;  /* 0x0001e000ff027b82 */ /* 0x000e620000000a00 */
[----:B------:R-:W-:Y:S01]  /*9190*/  ISETP.NE.AND.EX P1, PT, R11, RZ, PT, P1 ;  /* 0x000000ff0b00720c */ /* 0x000fe20003f25310 */
[----:B---3--:R-:W-:Y:S01]  /*91a0*/  IMAD.WIDE R4, R9, 0x4, R4 ;  /* 0x0000000409047825 */ /* 0x008fe200078e0204 */
[----:B----4-:R-:W-:-:S11]  /*91b0*/  ISETP.NE.U32.AND P0, PT, R6, RZ, PT ;  /* 0x000000ff0600720c */ /* 0x010fd60003f05070 */
[----:B------:R-:W3:Y:S01]  /*91c0*/  @P1 LDG.E R13, desc[UR6][R4.64] ;  /* 0x00000006040d1981 */ /* 0x000ee2000c1e1900 */
[----:B------:R-:W-:-:S03]  /*91d0*/  ISETP.NE.AND.EX P0, PT, R7, RZ, PT, P0 ;  /* 0x000000ff0700720c */ /* 0x000fc60003f05300 */
[----:B------:R-:W4:Y:S01]  /*91e0*/  @P1 LDG.E R14, desc[UR6][R4.64] ;  /* 0x00000006040e1981 */ /* 0x000f22000c1e1900 */
[----:B-1----:R-:W-:-:S04]  /*91f0*/  ISETP.NE.U32.AND P2, PT, R2, RZ, PT ;  /* 0x000000ff0200720c */ /* 0x002fc80003f45070 */
[----:B------:R-:W-:-:S05]  /*9200*/  ISETP.NE.AND.EX P2, PT, R3, RZ, PT, P2 ;  /* 0x000000ff0300720c */ /* 0x000fca0003f45320 */
[----:B------:R-:W1:Y:S08]  /*9210*/  @P0 LDC.64 R2, c[0x0][0x778] ;  /* 0x0001de00ff020b82 */ /* 0x000e700000000a00 */
[----:B------:R-:W2:Y:S01]  /*9220*/  @P2 LDC.64 R6, c[0x0][0x780] ;  /* 0x0001e000ff062b82 */ /* 0x000ea20000000a00 */
[----:B------:R-:W-:Y:S01]  /*9230*/  IMAD.MOV.U32 R12, RZ, RZ, RZ ;  /* 0x000000ffff0c7224 */ /* 0x000fe200078e00ff */
[----:B------:R-:W-:Y:S01]  /*9240*/  ULDC UR4, c[0x0][0x280] ;  /* 0x0000a00000047ab9 */ /* 0x000fe20000000800 */
[----:B-1----:R-:W-:-:S05]  /*9250*/  @P0 IMAD.WIDE R2, R9, 0x4, R2 ;  /* 0x0000000409020825 */ /* 0x002fca00078e0202 */
[----:B------:R2:W5:Y:S01]  /*9260*/  @P0 LDG.E R12, desc[UR6][R2.64] ;  /* 0x00000006020c0981 */ /* 0x000562000c1e1900 */
[----:B------:R-:W-:Y:S02]  /*9270*/  IMAD.U32 R8, RZ, RZ, UR4 ;  /* 0x00000004ff087e24 */ /* 0x000fe4000f8e00ff */
[----:B--2---:R-:W-:Y:S01]  /*9280*/  @P2 IMAD.WIDE R2, R9, 0x4, R6 ;  /* 0x0000000409022825 */ /* 0x004fe200078e0206 */
[----:B------:R-:W-:-:S04]  /*9290*/  VOTEU.ANY UP0, P1 ;  /* 0x00000000003f7886 */ /* 0x000fc80000800100 */
[----:B------:R1:W5:Y:S02]  /*92a0*/  @P2 LDG.E R8, desc[UR6][R2.64] ;  /* 0x0000000602082981 */ /* 0x000364000c1e1900 */
[----:B-1----:R-:W-:Y:S01]  /*92b0*/  CS2R R2, SRZ ;  /* 0x0000000000027805 */ /* 0x002fe2000001ff00 */
[----:B---3--:R-:W-:-:S05]  /*92c0*/  @P1 IMAD R13, R9, 0x40, R13 ;  /* 0x00000040090d1824 */ /* 0x008fca00078e020d */
[----:B------:R-:W-:-:S04]  /*92d0*/  @P1 SHF.R.S32.HI R6, RZ, 0x1f, R13 ;  /* 0x0000001fff061819 */ /* 0x000fc8000001140d */
[----:B------:R-:W-:-:S04]  /*92e0*/  @P1 LEA.HI R6, R6, R13, RZ, 0x6 ;  /* 0x0000000d06061211 */ /* 0x000fc800078f30ff */
[----:B------:R-:W-:Y:S02]  /*92f0*/  @P1 LOP3.LUT R6, R6, 0xffffffc0, RZ, 0xc0, !PT ;  /* 0xffffffc006061812 */ /* 0x000fe400078ec0ff */
[----:B----4-:R-:W-:Y:S02]  /*9300*/  @P1 R2UR UR4, R14 ;  /* 0x000000000e0412ca */ /* 0x010fe400000e0000 */
        /* <DEDUP_REMOVED lines=9> */
.L_x_278:
        /* <DEDUP_REMOVED lines=8> */
[----:B------:R-:W1:Y:S01]  /*9420*/  LDC.64 R12, c[0x0][0x720] ;  /* 0x0001c800ff0c7b82 */ /* 0x000e620000000a00 */
[----:B------:R-:W-:Y:S01]  /*9430*/  ISETP.NE.U32.AND P1, PT, R10, RZ, PT ;  /* 0x000000ff0a00720c */ /* 0x000fe20003f25070 */
[----:B------:R-:W-:Y:S01]  /*9440*/  UISETP.NE.AND UP0, UPT, UR5, 0x1, UPT ;  /* 0x000000010500788c */ /* 0x000fe2000bf05270 */
[----:B------:R-:W-:Y:S01]  /*9450*/  R2UR UR11, R15 ;  /* 0x000000000f0b72ca */ /* 0x000fe200000e0000 */
[----:B------:R-:W-:Y:S01]  /*9460*/  VOTEU.ANY UP1, P0 ;  /* 0x00000000003f7886 */ /* 0x000fe20000020100 */
[----:B------:R-:W-:Y:S02]  /*9470*/  R2UR UR21, R9 ;  /* 0x00000000091572ca */ /* 0x000fe400000e0000 */
[----:B------:R-:W-:Y:S02]  /*9480*/  ELECT P0, URZ, PT ;  /* 0x00000000003f782f */ /* 0x000fe40003800000 */
[----:B------:R-:W-:Y:S01]  /*9490*/  ISETP.NE.AND.EX P1, PT, R11, RZ, PT, P1 ;  /* 0x000000ff0b00720c */ /* 0x000fe20003f25310 */
[----:B------:R-:W-:Y:S01]  /*94a0*/  UMOV UR12, UR20 ;  /* 0x00000014000c7c82 */ /* 0x000fe20008000000 */
[----:B------:R-:W-:Y:S01]  /*94b0*/  SHF.R.S32.HI R15, RZ, 0x1f, R9 ;  /* 0x0000001fff0f7819 */ /* 0x000fe20000011409 */
[----:B------:R-:W-:-:S02]  /*94c0*/  IMAD.MOV.U32 R5, RZ, RZ, RZ ;  /* 0x000000ffff057224 */ /* 0x000fc400078e00ff */
[----:B------:R-:W-:Y:S01]  /*94d0*/  IMAD.MOV.U32 R4, RZ, RZ, 0x1 ;  /* 0x00000001ff047424 */ /* 0x000fe200078e00ff */
[----:B------:R-:W-:Y:S01]  /*94e0*/  SEL R15, R15, RZ, !P1 ;  /* 0x000000ff0f0f7207 */ /* 0x000fe20004800000 */
[----:B------:R-:W-:Y:S01]  /*94f0*/  @UP0 ULDC UR6, c[0x0][0x2f0] ;  /* 0x0000bc0000060ab9 */ /* 0x000fe20000000800 */
[----:B------:R-:W-:Y:S02]  /*9500*/  UIADD3 UR11, UR11, UR4, URZ ;  /* 0x000000040b0b7290 */ /* 0x000fe4000fffe03f */
[----:B------:R-:W-:Y:S01]  /*9510*/  USEL UR13, UR21, URZ, !UP1 ;  /* 0x0000003f150d7287 */ /* 0x000fe2000c800000 */
[----:B------:R-:W-:Y:S02]  /*9520*/  @UP0 ULDC UR4, c[0x0][0x2ec] ;  /* 0x0000bb0000040ab9 */ /* 0x000fe40000000800 */
[----:B------:R-:W-:Y:S01]  /*9530*/  VOTEU.ANY UP1, P1 ;  /* 0x00000000003f7886 */ /* 0x000fe20000820100 */
[----:B------:R-:W-:Y:S02]  /*9540*/  UIMAD.WIDE.U32 UR4, UR20, UR4, URZ ;  /* 0x00000004140472a5 */ /* 0x000fe4000f8e003f */
[----:B------:R-:W-:Y:S01]  /*9550*/  USEL UR21, UR21, URZ, !UP1 ;  /* 0x0000003f15157287 */ /* 0x000fe2000c800000 */
[----:B-1----:R-:W-:Y:S01]  /*9560*/  IMAD R14, R15, R12, RZ ;  /* 0x0000000c0f0e7224 */ /* 0x002fe200078e02ff */
[----:B------:R-:W-:-:S04]  /*9570*/  @UP0 USHF.R.U32.HI UR12, URZ, UR6, UR5 ;  /* 0x000000063f0c0299 */ /* 0x000fc80008011605 */
[----:B------:R-:W-:Y:S01]  /*9580*/  IMAD R14, R13, UR21, R14 ;  /* 0x000000150d0e7c24 */ /* 0x000fe2000f8e020e */
[----:B------:R-:W-:Y:S07]  /*9590*/  @!P0 BRA `(.L_x_277) ;  /* 0x0000001400b88947 */ /* 0x000fee0003800000 */
[----:B------:R-:W1:Y:S01]  /*95a0*/  S2R R5, SR_CgaCtaId ;  /* 0x0000000000057919 */ /* 0x000e620000008800 */
[----:B------:R-:W-:Y:S01]  /*95b0*/  MOV R0, 0x400 ;  /* 0x0000040000007802 */ /* 0x000fe20000000f00 */
[----:B------:R-:W2:Y:S03]  /*95c0*/  S2R R4, SR_CTAID.Y ;  /* 0x0000000000047919 */ /* 0x000ea60000002600 */
[----:B-1----:R-:W-:Y:S01]  /*95d0*/  LEA R0, R5, R0, 0x18 ;  /* 0x0000000005007211 */ /* 0x002fe200078ec0ff */
[----:B------:R-:W-:-:S05]  /*95e0*/  IMAD.MOV.U32 R5, RZ, RZ, 0x1 ;  /* 0x00000001ff057424 */ /* 0x000fca00078e00ff */
[----:B------:R-:W-:-:S04]  /*95f0*/  SHF.L.U32 R5, R5, 0x1f, RZ ;  /* 0x0000001f05057819 */ /* 0x000fc800000006ff */
[----:B------:R-:W1:Y:S02]  /*9600*/  SYNCS.PHASECHK.TRANS64.TRYWAIT P0, [R0+URZ+0x31820], R5 ;  /* 0x03182005000075a7 */ /* 0x000e64000800017f */
[----:B-12---:R-:W-:Y:S05]  /*9610*/  @!P0 BRA `(.L_x_279) ;  /* 0x0000001800588947 */ /* 0x006fea0003800000 */
.L_x_294:
[----:B------:R-:W2:Y:S01]  /*9620*/  S2R R6, SR_TID.X ;  /* 0x0000000000067919 */ /* 0x000ea20000002100 */
[----:B------:R-:W-:Y:S01]  /*9630*/  IMAD.WIDE.U32 R18, R12, UR21, RZ ;  /* 0x000000150c127c25 */ /* 0x000fe2000f8e00ff */
[----:B------:R-:W-:-:S03]  /*9640*/  SHF.R.S32.HI R4, RZ, 0x1f, R4 ;  /* 0x0000001fff047819 */ /* 0x000fc60000011404 */
[----:B------:R-:W-:Y:S01]  /*9650*/  IMAD.IADD R7, R19, 0x1, R14 ;  /* 0x0000000113077824 */ /* 0x000fe200078e020e */
[----:B--2---:R-:W-:-:S04]  /*9660*/  LOP3.LUT R6, R6, 0x7f, RZ, 0xc0, !PT ;  /* 0x0000007f06067812 */ /* 0x004fc800078ec0ff */
[----:B------:R-:W-:Y:S01]  /*9670*/  ISETP.NE.AND P0, PT, R6, RZ, PT ;  /* 0x000000ff0600720c */ /* 0x000fe20003f05270 */
[----:B------:R-:W-:-:S12]  /*9680*/  IMAD.MOV.U32 R6, RZ, RZ, 0x1 ;  /* 0x00000001ff067424 */ /* 0x000fd800078e00ff */
[----:B------:R-:W-:Y:S05]  /*9690*/  @P0 BRA `(.L_x_280) ;  /* 0x0000000000180947 */ /* 0x000fea0003800000 */
[----:B------:R-:W2:Y:S01]  /*96a0*/  S2R R9, SR_TID.X ;  /* 0x0000000000097919 */ /* 0x000ea20000002100 */
[----:B-1----:R-:W-:-:S04]  /*96b0*/  IMAD.MOV.U32 R5, RZ, RZ, 0x8100 ;  /* 0x00008100ff057424 */ /* 0x002fc800078e00ff */
[----:B------:R3:W-:Y:S01]  /*96c0*/  SYNCS.ARRIVE.TRANS64 RZ, [R0+URZ+0x31810], R5 ;  /* 0x0318100500ff79a7 */ /* 0x0007e2000800003f */
[----:B--2---:R-:W-:-:S13]  /*96d0*/  LOP3.LUT P1, RZ, R9, 0x1f, RZ, 0xc0, !PT ;  /* 0x0000001f09ff7812 */ /* 0x004fda000782c0ff */
[----:B---3--:R-:W-:Y:S05]  /*96e0*/  @!P1 BRA `(.L_x_280) ;  /* 0x0000000000049947 */ /* 0x008fea0003800000 */
[----:B------:R-:W-:Y:S01]  /*96f0*/  BPT.TRAP 0x1 ;  /* 0x000000040000795c */ /* 0x000fe20000300000 */
.L_x_280:
[----:B------:R-:W2:Y:S01]  /*9700*/  LDC.64 R16, c[0x0][0x198] ;  /* 0x00006600ff107b82 */ /* 0x000ea20000000a00 */
[----:B------:R-:W-:Y:S01]  /*9710*/  R2UR UR8, R0 ;  /* 0x00000000000872ca */ /* 0x000fe200000e0000 */
[----:B------:R-:W-:Y:S01]  /*9720*/  UMOV UR6, 0x0 ;  /* 0x0000000000067882 */ /* 0x000fe20000000000 */
[----:B------:R-:W-:Y:S01]  /*9730*/  UMOV UR7, 0x14f00000 ;  /* 0x14f0000000077882 */ /* 0x000fe20000000000 */
[----:B------:R-:W-:Y:S01]  /*9740*/  UMOV UR50, URZ ;  /* 0x0000003f00327c82 */ /* 0x000fe20008000000 */
[----:B------:R-:W-:Y:S01]  /*9750*/  UMOV UR52, UR20 ;  /* 0x0000001400347c82 */ /* 0x000fe20008000000 */
[----:B------:R-:W-:Y:S01]  /*9760*/  UMOV UR53, UR21 ;  /* 0x0000001500357c82 */ /* 0x000fe20008000000 */
[----:B------:R-:W-:Y:S01]  /*9770*/  UMOV UR34, 0x40 ;  /* 0x0000004000227882 */ /* 0x000fe20000000000 */
[----:B------:R-:W3:Y:S01]  /*9780*/  LDC.64 R10, c[0x0][0x718] ;  /* 0x0001c600ff0a7b82 */ /* 0x000ee20000000a00 */
        /* <DEDUP_REMOVED lines=10> */
[----:B--2---:R-:W-:Y:S01]  /*9830*/  IMAD.MOV.U32 R9, RZ, RZ, R16 ;  /* 0x000000ffff097224 */ /* 0x004fe200078e0010 */
[----:B------:R-:W-:Y:S01]  /*9840*/  UIADD3 UR30, UR8, 0x2c100, URZ ;  /* 0x0002c100081e7890 */ /* 0x000fe2000fffe03f */
[----:B------:R-:W-:Y:S01]  /*9850*/  UMOV UR33, UR49 ;  /* 0x0000003100217c82 */ /* 0x000fe20008000000 */
[----:B------:R-:W-:Y:S01]  /*9860*/  UMOV UR28, UR20 ;  /* 0x00000014001c7c82 */ /* 0x000fe20008000000 */
[----:B------:R-:W-:Y:S01]  /*9870*/  UMOV UR29, UR21 ;  /* 0x00000015001d7c82 */ /* 0x000fe20008000000 */
[----:B------:R-:W-:Y:S01]  /*9880*/  UMOV UR25, UR49 ;  /* 0x0000003100197c82 */ /* 0x000fe20008000000 */
[----:B------:R-:W-:Y:S01]  /*9890*/  UMOV UR18, 0xc0 ;  /* 0x000000c000127882 */ /* 0x000fe20000000000 */
[----:B---3--:R-:W-:Y:S01]  /*98a0*/  IMAD R20, R4, R10, RZ ;  /* 0x0000000a04147224 */ /* 0x008fe200078e02ff */
        /* <DEDUP_REMOVED lines=15> */
[----:B-1----:R-:W-:Y:S01]  /*99a0*/  IMAD.WIDE.U32 R4, R10, UR20, R2 ;  /* 0x000000140a047c25 */ /* 0x002fe2000f8e0002 */
        /* <DEDUP_REMOVED lines=8> */
[----:B------:R-:W1:Y:S02]  /*9a30*/  LDC.64 R12, c[0x0][0x700] ;  /* 0x0001c000ff0c7b82 */ /* 0x000e640000000a00 */
[----:B------:R-:W-:Y:S01]  /*9a40*/  IMAD.IADD R14, R14, 0x1, R5 ;  /* 0x000000010e0e7824 */ /* 0x000fe200078e0205 */
[----:B------:R-:W-:Y:S01]  /*9a50*/  UTMALDG.4D [UR48], [UR4], desc[UR6] ;  /* 0x00000630040075b4 */ /* 0x000fe20008019000 */
[----:B------:R2:W-:Y:S01]  /*9a60*/  UTMALDG.4D [UR32], [UR4], desc[UR6] ;  /* 0x00000620040075b4 */ /* 0x0005e20008019000 */
[----:B------:R3:W-:Y:S01]  /*9a70*/  UTMALDG.4D [UR24], [UR4], desc[UR6] ;  /* 0x00000618040075b4 */ /* 0x0007e20008019000 */
[C---:B-1----:R-:W-:Y:S01]  /*9a80*/  LEA R5, P1, R4.reuse, R12, 0x2 ;  /* 0x0000000c04057211 */ /* 0x042fe200078210ff */
[----:B------:R1:W-:Y:S03]  /*9a90*/  UTMALDG.4D [UR16], [UR4], desc[UR6] ;  /* 0x00000610040075b4 */ /* 0x0003e60008019000 */
[----:B------:R-:W-:-:S02]  /*9aa0*/  LEA.HI.X R14, R4, R13, R14, 0x2, P1 ;  /* 0x0000000d040e7211 */ /* 0x000fc400008f140e */
[----:B------:R-:W-:Y:S01]  /*9ab0*/  R2UR UR14, R5 ;  /* 0x00000000050e72ca */ /* 0x000fe200000e0000 */
[----:B------:R-:W-:Y:S01]  /*9ac0*/  IMAD.MOV.U32 R5, RZ, RZ, 0x14000 ;  /* 0x00014000ff057424 */ /* 0x000fe200078e00ff */
[----:B------:R-:W-:Y:S02]  /*9ad0*/  R2UR UR15, R14 ;  /* 0x000000000e0f72ca */ /* 0x000fe400000e0000 */
[----:B------:R-:W-:Y:S02]  /*9ae0*/  IADD3 R4, P1, R9, 0x2f0, RZ ;  /* 0x000002f009047810 */ /* 0x000fe40007f3e0ff */
[----:B------:R-:W-:Y:S01]  /*9af0*/  MOV R14, UR45 ;  /* 0x0000002d000e7c02 */ /* 0x000fe20008000f00 */
[----:B--2---:R-:W-:Y:S01]  /*9b00*/  UIADD3 UR32, UR8, 0xc800, URZ ;  /* 0x0000c80008207890 */ /* 0x004fe2000fffe03f */
        /* <DEDUP_REMOVED lines=8> */
[----:B---3--:R-:W-:Y:S01]  /*9b90*/  UIADD3 UR24, UR8, 0x2800, URZ ;  /* 0x0000280008187890 */ /* 0x008fe2000fffe03f */
[----:B------:R3:W-:Y:S01]  /*9ba0*/  SYNCS.ARRIVE.TRANS64 RZ, [R0+URZ+0x31800], R5 ;  /* 0x0318000500ff79a7 */ /* 0x0007e2000800003f */
[----:B------:R-:W-:Y:S01]  /*9bb0*/  UMOV UR26, 0x40 ;  /* 0x00000040001a7882 */ /* 0x000fe20000000000 */
[----:B------:R-:W-:Y:S01]  /*9bc0*/  UMOV UR27, UR11 ;  /* 0x0000000b001b7c82 */ /* 0x000fe20008000000 */
[----:B------:R-:W-:Y:S01]  /*9bd0*/  UMOV UR28, UR12 ;  /* 0x0000000c001c7c82 */ /* 0x000fe20008000000 */
[----:B------:R-:W-:Y:S01]  /*9be0*/  UMOV UR29, UR13 ;  /* 0x0000000d001d7c82 */ /* 0x000fe20008000000 */
[----:B-1----:R-:W-:Y:S01]  /*9bf0*/  R2UR UR4, R4 ;  /* 0x00000000040472ca */ /* 0x002fe200000e0000 */
[----:B------:R-:W-:Y:S01]  /*9c00*/  IMAD.X R4, RZ, RZ, R11, P1 ;  /* 0x000000ffff047224 */ /* 0x000fe200008e060b */
[----:B------:R-:W-:Y:S01]  /*9c10*/  UMOV UR7, 0x10000000 ;  /* 0x1000000000077882 */ /* 0x000fe20000000000 */
[----:B------:R-:W-:-:S02]  /*9c20*/  ISETP.GE.AND P1, PT, R8, 0x41, PT ;  /* 0x000000410800780c */ /* 0x000fc40003f26270 */
[----:B---3--:R-:W-:Y:S02]  /*9c30*/  MOV R5, UR43 ;  /* 0x0000002b00057c02 */ /* 0x008fe40008000f00 */
[----:B------:R-:W-:Y:S01]  /*9c40*/  R2UR UR5, R4 ;  /* 0x00000000040572ca */ /* 0x000fe200000e0000 */
[----:B--2---:R-:W-:Y:S01]  /*9c50*/  UIADD3 UR9, UR8, 0x31800, URZ ;  /* 0x0003180008097890 */ /* 0x004fe2000fffe03f */
        /* <DEDUP_REMOVED lines=9> */
[----:B-1----:R-:W-:Y:S01]  /*9cf0*/  UMOV UR10, 0xc0 ;  /* 0x000000c0000a7882 */ /* 0x002fe20000000000 */
[----:B--2---:R-:W-:Y:S01]  /*9d00*/  UIADD3 UR24, UR8, 0xf000, URZ ;  /* 0x0000f00008187890 */ /* 0x004fe2000fffe03f */
[----:B------:R-:W-:Y:S01]  /*9d10*/  UMOV UR26, 0x80 ;  /* 0x00000080001a7882 */ /* 0x000fe20000000000 */
[----:B---3--:R-:W-:Y:S01]  /*9d20*/  R2UR UR45, R14 ;  /* 0x000000000e2d72ca */ /* 0x008fe200000e0000 */
        /* <DEDUP_REMOVED lines=12> */
[----:B----4-:R-:W-:Y:S05]  /*9df0*/  @!P1 BRA `(.L_x_281) ;  /* 0x00000008007c9947 */ /* 0x010fea0003800000 */
[----:B------:R-:W1:Y:S01]  /*9e00*/  LDC.64 R16, c[0x0][0x738] ;  /* 0x0001ce00ff107b82 */ /* 0x000e620000000a00 */
[----:B------:R-:W2:Y:S01]  /*9e10*/  S2R R14, SR_CTAID.Y ;  /* 0x00000000000e7919 */ /* 0x000ea20000002600 */
[----:B------:R-:W-:Y:S02]  /*9e20*/  VIADD R8, R8, 0x3f ;  /* 0x0000003f08087836 */ /* 0x000fe40000000000 */
[----:B-1----:R-:W-:-:S04]  /*9e30*/  IMAD.WIDE.U32 R4, R16, UR21, R2 ;  /* 0x0000001510047c25 */ /* 0x002fc8000f8e0002 */
[----:B------:R-:W-:-:S04]  /*9e40*/  IMAD R16, R15, R16, RZ ;  /* 0x000000100f107224 */ /* 0x000fc800078e02ff */
[----:B------:R-:W-:Y:S01]  /*9e50*/  IMAD R16, R17, UR21, R16 ;  /* 0x0000001511107c24 */ /* 0x000fe2000f8e0210 */
[----:B--2---:R-:W-:-:S03]  /*9e60*/  SHF.R.S32.HI R14, RZ, 0x1f, R14 ;  /* 0x0000001fff0e7819 */ /* 0x004fc6000001140e */
[----:B------:R-:W-:Y:S02]  /*9e70*/  IMAD.IADD R5, R5, 0x1, R16 ;  /* 0x0000000105057824 */ /* 0x000fe400078e0210 */
[----:B------:R-:W1:Y:S02]  /*9e80*/  LDC.64 R16, c[0x0][0x730] ;  /* 0x0001cc00ff107b82 */ /* 0x000e640000000a00 */
[----:B-1----:R-:W-:Y:S02]  /*9e90*/  IMAD R6, R14, R16, RZ ;  /* 0x000000100e067224 */ /* 0x002fe400078e02ff */
[----:B------:R-:W-:Y:S01]  /*9ea0*/  IMAD.WIDE.U32 R4, R16, UR20, R4 ;  /* 0x0000001410047c25 */ /* 0x000fe2000f8e0004 */
[----:B------:R-:W1:Y:S03]  /*9eb0*/  S2R R14, SR_TID.X ;  /* 0x00000000000e7919 */ /* 0x000e660000002100 */
[----:B------:R-:W-:-:S02]  /*9ec0*/  IMAD R6, R17, UR20, R6 ;  /* 0x0000001411067c24 */ /* 0x000fc4000f8e0206 */
[----:B------:R-:W2:Y:S02]  /*9ed0*/  LDC.64 R16, c[0x0][0x728] ;  /* 0x0001ca00ff107b82 */ /* 0x000ea40000000a00 */
[----:B------:R-:W-:Y:S01]  /*9ee0*/  IMAD.IADD R6, R5, 0x1, R6 ;  /* 0x0000000105067824 */ /* 0x000fe200078e0206 */
[----:B--2---:R-:W-:Y:S01]  /*9ef0*/  LEA R5, P1, R4, R16, 0x2 ;  /* 0x0000001004057211 */ /* 0x004fe200078210ff */
        /* <DEDUP_REMOVED lines=15> */
[----:B-1----:R-:W-:Y:S01]  /*9ff0*/  LOP3.LUT R12, R14, 0x1f, RZ, 0xc0, !PT ;  /* 0x0000001f0e0c7812 */ /* 0x002fe200078ec0ff */
[----:B------:R-:W-:Y:S01]  /*a000*/  IMAD.MOV.U32 R14, RZ, RZ, 0x1 ;  /* 0x00000001ff0e7424 */ /* 0x000fe200078e00ff */
[----:B------:R-:W-:Y:S01]  /*a010*/  LEA.HI.SX32 R8, R8, 0xffffffff, 0x1a ;  /* 0xffffffff08087811 */ /* 0x000fe200078fd2ff */
[----:B------:R-:W-:-:S08]  /*a020*/  IMAD.X R10, RZ, RZ, R10, P1 ;  /* 0x000000ffff0a7224 */ /* 0x000fd000008e060a */
.L_x_286:
[----:B------:R-:W-:-:S04]  /*a030*/  SHF.L.U32 R9, R14, 0x1f, RZ ;  /* 0x0000001f0e097819 */ /* 0x000fc800000006ff */
[----:B-1----:R-:W1:Y:S02]  /*a040*/  SYNCS.PHASECHK.TRANS64.TRYWAIT P1, [R0+URZ+0x31838], R9 ;  /* 0x03183809000075a7 */ /* 0x002e64000802017f */
[----:B-12--5:R-:W-:Y:S05]  /*a050*/  @!P1 BRA `(.L_x_282) ;  /* 0x0000000c00dc9947 */ /* 0x026fea0003800000 */
.L_x_295:
[----:B------:R-:W-:Y:S05]  /*a060*/  @P0 BRA `(.L_x_283) ;  /* 0x0000000000140947 */ /* 0x000fea0003800000 */
[----:B------:R-:W-:Y:S01]  /*a070*/  ISETP.NE.AND P1, PT, R12, RZ, PT ;  /* 0x000000ff0c00720c */ /* 0x000fe20003f25270 */
[----:B-1----:R-:W-:-:S04]  /*a080*/  IMAD.MOV.U32 R9, RZ, RZ, 0x8100 ;  /* 0x00008100ff097424 */ /* 0x002fc800078e00ff */
[----:B------:R2:W-:Y:S08]  /*a090*/  SYNCS.ARRIVE.TRANS64 RZ, [R0+URZ+0x31830], R9 ;  /* 0x0318300900ff79a7 */ /* 0x0005f0000800003f */
[----:B------:R-:W-:Y:S05]  /*a0a0*/  @!P1 BRA `(.L_x_283) ;  /* 0x0000000000049947 */ /* 0x000fea0003800000 */
[----:B------:R-:W-:Y:S01]  /*a0b0*/  BPT.TRAP 0x1 ;  /* 0x000000040000795c */ /* 0x000fe20000300000 */
.L_x_283:
[----:B------:R3:W-:Y:S02]  /*a0c0*/  STL.64 [R1+0x8], R2 ;  /* 0x0000080201007387 */ /* 0x0007e40000100a00 */
[----:B---3--:R-:W1:Y:S02]  /*a0d0*/  LDC.64 R2, c[0x0][0x198] ;  /* 0x00006600ff027b82 */ /* 0x008e640000000a00 */
[----:B-12---:R-:W-:-:S05]  /*a0e0*/  IMAD.MOV.U32 R9, RZ, RZ, R2 ;  /* 0x000000ffff097224 */ /* 0x006fca00078e0002 */
[----:B------:R-:W-:-:S04]  /*a0f0*/  IADD3 R11, P1, R9, 0x1f0, RZ ;  /* 0x000001f0090b7810 */ /* 0x000fc80007f3e0ff */
[----:B------:R-:W-:Y:S01]  /*a100*/  R2UR UR6, R11 ;  /* 0x000000000b0672ca */ /* 0x000fe200000e0000 */
[----:B------:R-:W-:Y:S02]  /*a110*/  IMAD.MOV.U32 R11, RZ, RZ, R3 ;  /* 0x000000ffff0b7224 */ /* 0x000fe400078e0003 */
[----:B------:R1:W5:Y:S01]  /*a120*/  LDL.LU.64 R2, [R1+0x8] ;  /* 0x0000080001027983 */ /* 0x0003620000300a00 */
[----:B------:R-:W-:Y:S01]  /*a130*/  R2UR UR14, R0 ;  /* 0x00000000000e72ca */ /* 0x000fe200000e0000 */
[----:B------:R-:W-:Y:S01]  /*a140*/  IMAD.X R19, RZ, RZ, R11, P1 ;  /* 0x000000ffff137224 */ /* 0x000fe200008e060b */
[----:B------:R-:W-:Y:S01]  /*a150*/  R2UR UR19, R13 ;  /* 0x000000000d1372ca */ /* 0x000fe200000e0000 */
[----:B------:R-:W2:Y:S01]  /*a160*/  S2R R12, SR_TID.X ;  /* 0x00000000000c7919 */ /* 0x000ea20000002100 */
        /* <DEDUP_REMOVED lines=31> */
[----:B--2---:R-:W-:-:S04]  /*a360*/  LOP3.LUT R12, R12, 0x7f, RZ, 0xc0, !PT ;  /* 0x0000007f0c0c7812 */ /* 0x004fc800078ec0ff */
[----:B------:R-:W-:Y:S01]  /*a370*/  ISETP.NE.AND P2, PT, R12, RZ, PT ;  /* 0x000000ff0c00720c */ /* 0x000fe20003f45270 */
[----:B------:R1:W-:Y:S01]  /*a380*/  UTMALDG.4D [UR24], [UR6], desc[UR8] ;  /* 0x00000818060075b4 */ /* 0x0003e20008019000 */
[----:B------:R-:W2:Y:S01]  /*a390*/  S2R R12, SR_TID.X ;  /* 0x00000000000c7919 */ /* 0x000ea20000002100 */
[----:B---3--:R-:W-:Y:S02]  /*a3a0*/  UIADD3 UR16, UR14, 0x2a100, URZ ;  /* 0x0002a1000e107890 */ /* 0x008fe4000fffe03f */
[----:B------:R-:W-:Y:S01]  /*a3b0*/  UIADD3 UR14, UR14, 0x2c300, URZ ;  /* 0x0002c3000e0e7890 */ /* 0x000fe2000fffe03f */
[----:B------:R-:W-:-:S06]  /*a3c0*/  UMOV UR18, 0xc0 ;  /* 0x000000c000127882 */ /* 0x000fcc0000000000 */
[----:B------:R1:W-:Y:S02]  /*a3d0*/  UTMALDG.4D [UR16], [UR6], desc[UR8] ;  /* 0x00000810060075b4 */ /* 0x0003e40008019000 */
[----:B------:R1:W-:Y:S01]  /*a3e0*/  UBLKCP.S.G [UR14], [UR4], UR10 ;  /* 0x0000000e040073ba */ /* 0x0003e2000800020a */
[----:B------:R-:W3:Y:S01]  /*a3f0*/  SYNCS.PHASECHK.TRANS64.TRYWAIT P1, [R19+URZ+0x31820], R20 ;  /* 0x03182014130075a7 */ /* 0x000ee2000802017f */
[----:B--2---:R-:W-:Y:S01]  /*a400*/  LOP3.LUT R12, R12, 0x1f, RZ, 0xc0, !PT ;  /* 0x0000001f0c0c7812 */ /* 0x004fe200078ec0ff */
[----:B-1-3--:R-:W-:Y:S06]  /*a410*/  @!P1 BRA `(.L_x_284) ;  /* 0x0000000c00009947 */ /* 0x00afec0003800000 */
.L_x_297:
[----:B------:R-:W-:Y:S01]  /*a420*/  LOP3.LUT R14, R14, 0x1, RZ, 0x3c, !PT ;  /* 0x000000010e0e7812 */ /* 0x000fe200078e3cff */
[----:B------:R-:W-:Y:S06]  /*a430*/  @P2 BRA `(.L_x_285) ;  /* 0x0000000000142947 */ /* 0x000fec0003800000 */
[----:B------:R-:W-:Y:S01]  /*a440*/  ISETP.NE.AND P1, PT, R12, RZ, PT ;  /* 0x000000ff0c00720c */ /* 0x000fe20003f25270 */
[----:B-1----:R-:W-:-:S04]  /*a450*/  IMAD.MOV.U32 R20, RZ, RZ, 0x8100 ;  /* 0x00008100ff147424 */ /* 0x002fc800078e00ff */
[----:B------:R2:W-:Y:S08]  /*a460*/  SYNCS.ARRIVE.TRANS64 RZ, [R19+URZ+0x31810], R20 ;  /* 0x0318101413ff79a7 */ /* 0x0005f0000800003f */
[----:B------:R-:W-:Y:S05]  /*a470*/  @!P1 BRA `(.L_x_285) ;  /* 0x0000000000049947 */ /* 0x000fea0003800000 */
[----:B------:R-:W-:Y:S01]  /*a480*/  BPT.TRAP 0x1 ;  /* 0x000000040000795c */ /* 0x000fe20000300000 */
.L_x_285:
        /* <DEDUP_REMOVED lines=52> */
[----:B---3--:R-:W-:Y:S05]  /*a7d0*/  @!P1 BRA `(.L_x_286) ;  /* 0xfffffff800149947 */ /* 0x008fea000383ffff */
[----:B------:R-:W-:-:S07]  /*a7e0*/  VIADD R5, R16, 0x1 ;  /* 0x0000000110057836 */ /* 0x000fce0000000000 */
.L_x_281:
[----:B------:R-:W3:Y:S01]  /*a7f0*/  S2R R8, SR_CTAID.Y ;  /* 0x0000000000087919 */ /* 0x000ee20000002600 */
[----:B------:R-:W-:Y:S01]  /*a800*/  SHF.L.U32 R7, R14, 0x1f, RZ ;  /* 0x0000001f0e077819 */ /* 0x000fe200000006ff */
[----:B------:R-:W4:Y:S03]  /*a810*/  LDC.64 R16, c[0x0][0x730] ;  /* 0x0001cc00ff107b82 */ /* 0x000f260000000a00 */
[----:B------:R-:W1:Y:S05]  /*a820*/  SYNCS.PHASECHK.TRANS64.TRYWAIT P1, [R0+URZ+0x31838], R7 ;  /* 0x03183807000075a7 */ /* 0x000e6a000802017f */
[----:B------:R-:W2:Y:S01]  /*a830*/  LDC.64 R12, c[0x0][0x738] ;  /* 0x0001ce00ff0c7b82 */ /* 0x000ea20000000a00 */
[----:B----45:R-:W-:Y:S01]  /*a840*/  IMAD.WIDE.U32 R2, R16, UR20, R2 ;  /* 0x0000001410027c25 */ /* 0x030fe2000f8e0002 */
[----:B---3--:R-:W-:-:S05]  /*a850*/  SHF.R.S32.HI R8, RZ, 0x1f, R8 ;  /* 0x0000001fff087819 */ /* 0x008fca0000011408 */
[----:B------:R-:W-:-:S04]  /*a860*/  IMAD R8, R8, R16, RZ ;  /* 0x0000001008087224 */ /* 0x000fc800078e02ff */
[----:B------:R-:W-:-:S04]  /*a870*/  IMAD R17, R17, UR20, R8 ;  /* 0x0000001411117c24 */ /* 0x000fc8000f8e0208 */
[----:B------:R-:W-:Y:S02]  /*a880*/  IMAD.IADD R3, R17, 0x1, R3 ;  /* 0x0000000111037824 */ /* 0x000fe400078e0203 */
[----:B--2---:R-:W-:Y:S02]  /*a890*/  IMAD R8, R15, R12, RZ ;  /* 0x0000000c0f087224 */ /* 0x004fe400078e02ff */
[----:B------:R-:W-:-:S04]  /*a8a0*/  IMAD.WIDE.U32 R2, R12, UR21, R2 ;  /* 0x000000150c027c25 */ /* 0x000fc8000f8e0002 */
[----:B------:R-:W-:Y:S01]  /*a8b0*/  IMAD R13, R13, UR21, R8 ;  /* 0x000000150d0d7c24 */ /* 0x000fe2000f8e0208 */
[----:B-1----:R-:W-:Y:S06]  /*a8c0*/  @!P1 BRA `(.L_x_287) ;  /* 0x0000000400ec9947 */ /* 0x002fec0003800000 */
.L_x_298:
[----:B-1----:R-:W-:Y:S01]  /*a8d0*/  IMAD.IADD R7, R13, 0x1, R3 ;  /* 0x000000010d077824 */ /* 0x002fe200078e0203 */
[----:B------:R-:W-:Y:S06]  /*a8e0*/  @P0 BRA `(.L_x_288) ;  /* 0x0000000000180947 */ /* 0x000fec0003800000 */
[----:B------:R-:W1:Y:S01]  /*a8f0*/  S2R R8, SR_TID.X ;  /* 0x0000000000087919 */ /* 0x000e620000002100 */
[----:B------:R-:W-:-:S04]  /*a900*/  IMAD.MOV.U32 R13, RZ, RZ, 0x8100 ;  /* 0x00008100ff0d7424 */ /* 0x000fc800078e00ff */
[----:B------:R2:W-:Y:S01]  /*a910*/  SYNCS.ARRIVE.TRANS64 RZ, [R0+URZ+0x31830], R13 ;  /* 0x0318300d00ff79a7 */ /* 0x0005e2000800003f */
[----:B-1----:R-:W-:-:S13]  /*a920*/  LOP3.LUT P0, RZ, R8, 0x1f, RZ, 0xc0, !PT ;  /* 0x0000001f08ff7812 */ /* 0x002fda000780c0ff */
[----:B--2---:R-:W-:Y:S05]  /*a930*/  @!P0 BRA `(.L_x_288) ;  /* 0x0000000000048947 */ /* 0x004fea0003800000 */
[----:B------:R-:W-:Y:S01]  /*a940*/  BPT.TRAP 0x1 ;  /* 0x000000040000795c */ /* 0x000fe20000300000 */
.L_x_288:
[----:B------:R-:W1:Y:S01]  /*a950*/  LDC.64 R12, c[0x0][0x728] ;  /* 0x0001ca00ff0c7b82 */ /* 0x000e620000000a00 */
        /* <DEDUP_REMOVED lines=21> */
[C---:B-1----:R-:W-:Y:S01]  /*aab0*/  LEA R12, P0, R2.reuse, R12, 0x2 ;  /* 0x0000000c020c7211 */ /* 0x042fe200078010ff */
        /* <DEDUP_REMOVED lines=27> */
[----:B-1----:R-:W-:Y:S01]  /*ac70*/  NOP ;  /* 0x0000000000007918 */ /* 0x002fe20000000000 */
.L_x_277:
[----:B------:R-:W-:Y:S05]  /*ac80*/  WARPSYNC.ALL ;  /* 0x0000000000007948 */ /* 0x000fea0003800000 */
[----:B------:R-:W-:-:S13]  /*ac90*/  ELECT P0, URZ, PT ;  /* 0x00000000003f782f */ /* 0x000fda0003800000 */
[----:B------:R-:W-:Y:S05]  /*aca0*/  @!P0 BRA `(.L_x_252) ;  /* 0x0000000000708947 */ /* 0x000fea0003800000 */
[----:B------:R-:W-:-:S04]  /*acb0*/  LOP3.LUT R21, R21, 0x2, RZ, 0xfc, !PT ;  /* 0x0000000215157812 */ /* 0x000fc800078efcff */
[----:B------:R-:W-:-:S13]  /*acc0*/  ISETP.NE.AND P1, PT, R21, 0x3, PT ;  /* 0x000000031500780c */ /* 0x000fda0003f25270 */
[----:B------:R-:W-:Y:S05]  /*acd0*/  @!P1 BRA `(.L_x_289) ;  /* 0x0000000000049947 */ /* 0x000fea0003800000 */
[----:B--2---:R-:W-:Y:S01]  /*ace0*/  BPT.TRAP 0x1 ;  /* 0x000000040000795c */ /* 0x004fe20000300000 */
.L_x_289:
[----:B------:R-:W1:Y:S01]  /*acf0*/  S2R R3, SR_CgaCtaId ;  /* 0x0000000000037919 */ /* 0x000e620000008800 */
[----:B------:R-:W-:-:S04]  /*ad00*/  MOV R2, 0x400 ;  /* 0x0000040000027802 */ /* 0x000fc80000000f00 */
[----:B-1----:R-:W-:Y:S02]  /*ad10*/  LEA R7, R3, R2, 0x18 ;  /* 0x0000000203077211 */ /* 0x002fe400078ec0ff */
[----:B------:R-:W-:-:S03]  /*ad20*/  SHF.L.U32 R3, R0, 0x1f, RZ ;  /* 0x0000001f00037819 */ /* 0x000fc600000006ff */
[----:B------:R-:W-:-:S04]  /*ad30*/  VIADD R2, R7, 0x31820 ;  /* 0x0003182007027836 */ /* 0x000fc80000000000 */
[----:B------:R-:W-:-:S04]  /*ad40*/  IMAD R6, R5, 0x8, R2 ;  /* 0x0000000805067824 */ /* 0x000fc800078e0202 */
[----:B------:R-:W1:Y:S02]  /*ad50*/  SYNCS.PHASECHK.TRANS64.TRYWAIT P0, [R6+URZ], R3 ;  /* 0x00000003060075a7 */ /* 0x000e64000800017f */
[----:B-1----:R-:W-:Y:S05]  /*ad60*/  @!P0 BRA `(.L_x_290) ;  /* 0x0000000000d88947 */ /* 0x002fea0003800000 */
.L_x_299:
[----:B------:R-:W-:-:S05]  /*ad70*/  VIADD R5, R5, 0x1 ;  /* 0x0000000105057836 */ /* 0x000fca0000000000 */
[----:B------:R-:W-:-:S04]  /*ad80*/  ISETP.NE.AND P0, PT, R5, 0x2, PT ;  /* 0x000000020500780c */ /* 0x000fc80003f05270 */
[----:B-1----:R-:W-:Y:S02]  /*ad90*/  SEL R3, RZ, 0x1, P0 ;  /* 0x00000001ff037807 */ /* 0x002fe40000000000 */
[----:B------:R-:W-:Y:S02]  /*ada0*/  SEL R5, R5, RZ, P0 ;  /* 0x000000ff05057207 */ /* 0x000fe40000000000 */
[----:B------:R-:W-:-:S03]  /*adb0*/  LOP3.LUT R0, R0, R3, RZ, 0x3c, !PT ;  /* 0x0000000300007212 */ /* 0x000fc600078e3cff */
[----:B------:R-:W-:Y:S01]  /*adc0*/  IMAD R5, R5, 0x8, R2 ;  /* 0x0000000805057824 */ /* 0x000fe200078e0202 */
[----:B------:R-:W-:-:S04]  /*add0*/  SHF.L.U32 R0, R0, 0x1f, RZ ;  /* 0x0000001f00007819 */ /* 0x000fc800000006ff */
[----:B------:R-:W1:Y:S02]  /*ade0*/  SYNCS.PHASECHK.TRANS64.TRYWAIT P0, [R5+URZ], R0 ;  /* 0x00000000050075a7 */ /* 0x000e64000800017f */
[----:B-1----:R-:W-:Y:S05]  /*adf0*/  @!P0 BRA `(.L_x_291) ;  /* 0x0000000000c88947 */ /* 0x002fea0003800000 */
.L_x_300:
[----:B------:R-:W-:Y:S05]  /*ae00*/  @!P1 BRA `(.L_x_292) ;  /* 0x0000000000049947 */ /* 0x000fea0003800000 */
[----:B--2---:R-:W-:Y:S01]  /*ae10*/  BPT.TRAP 0x1 ;  /* 0x000000040000795c */ /* 0x004fe20000300000 */
.L_x_292:
[----:B------:R-:W-:-:S07]  /*ae20*/  SHF.L.U32 R4, R4, 0x1f, RZ ;  /* 0x0000001f04047819 */ /* 0x000fce00000006ff */
.L_x_293:
[----:B---3--:R3:W4:Y:S02]  /*ae30*/  SYNCS.PHASECHK.TRANS64.TRYWAIT P0, [R7+URZ+0x31838], R4 ;  /* 0x03183804070075a7 */ /* 0x008724000800017f */
[----:B----4-:R-:W-:Y:S05]  /*ae40*/  @!P0 NANOSLEEP.SYNCS 0x989680 ;  /* 0x009896800000895d */ /* 0x010fea0003900000 */
[----:B------:R-:W4:Y:S02]  /*ae50*/  @!P0 SYNCS.PHASECHK.TRANS64 P0, [R7+URZ+0x31838], R4 ;  /* 0x03183804070085a7 */ /* 0x000f24000800007f */
[----:B----4-:R-:W-:Y:S05]  /*ae60*/  @!P0 BRA `(.L_x_293) ;  /* 0xfffffffc00f08947 */ /* 0x010fea000383ffff */
.L_x_252:
[----:B--2---:R-:W-:Y:S05]  /*ae70*/  BSYNC B0 ;  /* 0x0000000000007941 */ /* 0x004fea0003800000 */
.L_x_246:
[----:B------:R-:W-:Y:S05]  /*ae80*/  EXIT ;  /* 0x000000000000794d */ /* 0x000fea0003800000 */
.L_x_258:
[----:B-1----:R1:W2:Y:S02]  /*ae90*/  SYNCS.PHASECHK.TRANS64.TRYWAIT P0, [R18+URZ+0x31800], R13 ;  /* 0x0318000d120075a7 */ /* 0x0022a4000800017f */
[----:B--2---:R-:W-:Y:S05]  /*aea0*/  @!P0 NANOSLEEP.SYNCS 0x989680 ;  /* 0x009896800000895d */ /* 0x004fea0003900000 */
[----:B------:R-:W2:Y:S02]  /*aeb0*/  @!P0 SYNCS.PHASECHK.TRANS64 P0, [R18+URZ+0x31800], R13 ;  /* 0x0318000d120085a7 */ /* 0x000ea4000800007f */
[----:B--2---:R-:W-:Y:S05]  /*aec0*/  @!P0 BRA `(.L_x_258) ;  /* 0xfffffffc00f08947 */ /* 0x004fea000383ffff */
[----:B------:R-:W-:Y:S05]  /*aed0*/  BRA `(.L_x_257) ;  /* 0xffffff6000847947 */ /* 0x000fea000383ffff */
.L_x_262:
[----:B--2---:R2:W3:Y:S02]  /*aee0*/  SYNCS.PHASECHK.TRANS64.TRYWAIT P1, [R17+URZ+0x31810], R8 ;  /* 0x03181008110075a7 */ /* 0x0044e4000802017f */
[----:B---3--:R-:W-:Y:S05]  /*aef0*/  @!P1 NANOSLEEP.SYNCS 0x989680 ;  /* 0x009896800000995d */ /* 0x008fea0003900000 */
[----:B------:R-:W3:Y:S02]  /*af00*/  @!P1 SYNCS.PHASECHK.TRANS64 P1, [R17+URZ+0x31810], R8 ;  /* 0x03181008110095a7 */ /* 0x000ee4000802007f */
[----:B---3--:R-:W-:Y:S05]  /*af10*/  @!P1 BRA `(.L_x_262) ;  /* 0xfffffffc00f09947 */ /* 0x008fea000383ffff */
[----:B------:R-:W-:Y:S05]  /*af20*/  BRA `(.L_x_261) ;  /* 0xffffff6800f87947 */ /* 0x000fea000383ffff */
.L_x_266:
[----:B----4-:R4:W1:Y:S02]  /*af30*/  SYNCS.PHASECHK.TRANS64.TRYWAIT P1, [R18+URZ+0x31830], R9 ;  /* 0x03183009120075a7 */ /* 0x010864000802017f */
[----:B-1----:R-:W-:Y:S05]  /*af40*/  @!P1 NANOSLEEP.SYNCS 0x989680 ;  /* 0x009896800000995d */ /* 0x002fea0003900000 */
[----:B------:R-:W1:Y:S02]  /*af50*/  @!P1 SYNCS.PHASECHK.TRANS64 P1, [R18+URZ+0x31830], R9 ;  /* 0x03183009120095a7 */ /* 0x000e64000802007f */
[----:B-1----:R-:W-:Y:S05]  /*af60*/  @!P1 BRA `(.L_x_266) ;  /* 0xfffffffc00f09947 */ /* 0x002fea000383ffff */
[----:B------:R-:W-:Y:S05]  /*af70*/  BRA `(.L_x_265) ;  /* 0xffffff8400f87947 */ /* 0x000fea000383ffff */
.L_x_279:
[----:B-1----:R1:W2:Y:S02]  /*af80*/  SYNCS.PHASECHK.TRANS64.TRYWAIT P0, [R0+URZ+0x31820], R5 ;  /* 0x03182005000075a7 */ /* 0x0022a4000800017f */
[----:B--2---:R-:W-:Y:S05]  /*af90*/  @!P0 NANOSLEEP.SYNCS 0x989680 ;  /* 0x009896800000895d */ /* 0x004fea0003900000 */
[----:B------:R-:W2:Y:S02]  /*afa0*/  @!P0 SYNCS.PHASECHK.TRANS64 P0, [R0+URZ+0x31820], R5 ;  /* 0x03182005000085a7 */ /* 0x000ea4000800007f */
[----:B--2---:R-:W-:Y:S05]  /*afb0*/  @!P0 BRA `(.L_x_279) ;  /* 0xfffffffc00f08947 */ /* 0x004fea000383ffff */
[----:B------:R-:W-:Y:S05]  /*afc0*/  BRA `(.L_x_294) ;  /* 0xffffffe400947947 */ /* 0x000fea000383ffff */
.L_x_282:
[----:B-1----:R1:W2:Y:S02]  /*afd0*/  SYNCS.PHASECHK.TRANS64.TRYWAIT P1, [R0+URZ+0x31838], R9 ;  /* 0x03183809000075a7 */ /* 0x0022a4000802017f */
[----:B--2---:R-:W-:Y:S05]  /*afe0*/  @!P1 NANOSLEEP.SYNCS 0x989680 ;  /* 0x009896800000995d */ /* 0x004fea0003900000 */
[----:B------:R-:W2:Y:S02]  /*aff0*/  @!P1 SYNCS.PHASECHK.TRANS64 P1, [R0+URZ+0x31838], R9 ;  /* 0x03183809000095a7 */ /* 0x000ea4000802007f */
[----:B--2---:R-:W-:Y:S05]  /*b000*/  @!P1 BRA `(.L_x_282) ;  /* 0xfffffffc00f09947 */ /* 0x004fea000383ffff */
[----:B------:R-:W-:Y:S05]  /*b010*/  BRA `(.L_x_295) ;  /* 0xfffffff000107947 */ /* 0x000fea000383ffff */
.L_x_284:
[----:B------:R-:W-:-:S07]  /*b020*/  SHF.L.U32 R20, R6, 0x1f, RZ ;  /* 0x0000001f06147819 */ /* 0x000fce00000006ff */
.L_x_296:
[----:B-1----:R1:W2:Y:S02]  /*b030*/  SYNCS.PHASECHK.TRANS64.TRYWAIT P1, [R19+URZ+0x31820], R20 ;  /* 0x03182014130075a7 */ /* 0x0022a4000802017f */
[----:B--2---:R-:W-:Y:S05]  /*b040*/  @!P1 NANOSLEEP.SYNCS 0x989680 ;  /* 0x009896800000995d */ /* 0x004fea0003900000 */
[----:B------:R-:W2:Y:S02]  /*b050*/  @!P1 SYNCS.PHASECHK.TRANS64 P1, [R19+URZ+0x31820], R20 ;  /* 0x03182014130095a7 */ /* 0x000ea4000802007f */
[----:B--2---:R-:W-:Y:S05]  /*b060*/  @!P1 BRA `(.L_x_296) ;  /* 0xfffffffc00f09947 */ /* 0x004fea000383ffff */
[----:B------:R-:W-:Y:S05]  /*b070*/  BRA `(.L_x_297) ;  /* 0xfffffff000e87947 */ /* 0x000fea000383ffff */
.L_x_287:
[----:B-1----:R1:W2:Y:S02]  /*b080*/  SYNCS.PHASECHK.TRANS64.TRYWAIT P1, [R0+URZ+0x31838], R7 ;  /* 0x03183807000075a7 */ /* 0x0022a4000802017f */
[----:B--2---:R-:W-:Y:S05]  /*b090*/  @!P1 NANOSLEEP.SYNCS 0x989680 ;  /* 0x009896800000995d */ /* 0x004fea0003900000 */
[----:B------:R-:W2:Y:S02]  /*b0a0*/  @!P1 SYNCS.PHASECHK.TRANS64 P1, [R0+URZ+0x31838], R7 ;  /* 0x03183807000095a7 */ /* 0x000ea4000802007f */
[----:B--2---:R-:W-:Y:S05]  /*b0b0*/  @!P1 BRA `(.L_x_287) ;  /* 0xfffffffc00f09947 */ /* 0x004fea000383ffff */
[----:B------:R-:W-:Y:S05]  /*b0c0*/  BRA `(.L_x_298) ;  /* 0xfffffff800007947 */ /* 0x000fea000383ffff */
.L_x_290:
[----:B-1----:R1:W3:Y:S02]  /*b0d0*/  SYNCS.PHASECHK.TRANS64.TRYWAIT P0, [R6+URZ], R3 ;  /* 0x00000003060075a7 */ /* 0x0022e4000800017f */
[----:B---3--:R-:W-:Y:S05]  /*b0e0*/  @!P0 NANOSLEEP.SYNCS 0x989680 ;  /* 0x009896800000895d */ /* 0x008fea0003900000 */
[----:B------:R-:W3:Y:S02]  /*b0f0*/  @!P0 SYNCS.PHASECHK.TRANS64 P0, [R6+URZ], R3 ;  /* 0x00000003060085a7 */ /* 0x000ee4000800007f */
[----:B---3--:R-:W-:Y:S05]  /*b100*/  @!P0 BRA `(.L_x_290) ;  /* 0xfffffffc00f08947 */ /* 0x008fea000383ffff */
[----:B------:R-:W-:Y:S05]  /*b110*/  BRA `(.L_x_299) ;  /* 0xfffffffc00147947 */ /* 0x000fea000383ffff */
.L_x_291:
[----:B-1----:R1:W3:Y:S02]  /*b120*/  SYNCS.PHASECHK.TRANS64.TRYWAIT P0, [R5+URZ], R0 ;  /* 0x00000000050075a7 */ /* 0x0022e4000800017f */
[----:B---3--:R-:W-:Y:S05]  /*b130*/  @!P0 NANOSLEEP.SYNCS 0x989680 ;  /* 0x009896800000895d */ /* 0x008fea0003900000 */
[----:B------:R-:W3:Y:S02]  /*b140*/  @!P0 SYNCS.PHASECHK.TRANS64 P0, [R5+URZ], R0 ;  /* 0x00000000050085a7 */ /* 0x000ee4000800007f */
[----:B---3--:R-:W-:Y:S05]  /*b150*/  @!P0 BRA `(.L_x_291) ;  /* 0xfffffffc00f08947 */ /* 0x008fea000383ffff */
[----:B------:R-:W-:Y:S05]  /*b160*/  BRA `(.L_x_300) ;  /* 0xfffffffc00247947 */ /* 0x000fea000383ffff */
.L_x_301:
        /* <DEDUP_REMOVED lines=9> */
.L_x_1148:


//--------------------- .text._ZN7cutlass13device_kernelIN5flash11enable_sm90INS1_16FlashAttnBwdSm90INS1_25CollectiveMainloopBwdSm90ILi2ELi1ELi1EN4cute5tupleIJNS5_1CILi1EEES8_S8_EEENS6_IJNS7_ILi64EEENS7_ILi80EEENS7_ILi256EEEEEENS_6half_tEfNS_4arch4Sm90ELb0ELb1ELb0ELb0ELb0ELb0ELb1ELb1ELi2ELi1ELi1ELi1ELb0EEENS1_21CollectiveEpilogueBwdISD_SE_SG_Li256ELb0ELb1ELi2EEENS1_19SingleTileSchedulerILb0ELb0ELb0ELi80EEEEEEEEEvNT_6ParamsE --------------------------
	.section	.text._ZN7cutlass13device_kernelIN5flash11enable_sm90INS1_16FlashAttnBwdSm90INS1_25CollectiveMainloopBwdSm90ILi2ELi1ELi1EN4cute5tupleIJNS5_1CILi1EEES8_S8_EEENS6_IJNS7_ILi64EEENS7_ILi80EEENS7_ILi256EEEEEENS_6half_tEfNS_4arch4Sm90ELb0ELb1ELb0ELb0ELb0ELb0ELb1ELb1ELi2ELi1ELi1ELi1ELb0EEENS1_21CollectiveEpilogueBwdISD_SE_SG_Li256ELb0ELb1ELi2EEENS1_19SingleTileSchedulerILb0ELb0ELb0ELi80EEEEEEEEEvNT_6ParamsE,"ax",@progbits
	.align	128
.text._ZN7cutlass13device_kernelIN5flash11enable_sm90INS1_16FlashAttnBwdSm90INS1_25CollectiveMainloopBwdSm90ILi2ELi1ELi1EN4cute5tupleIJNS5_1CILi1EEES8_S8_EEENS6_IJNS7_ILi64EEENS7_ILi80EEENS7_ILi256EEEEEENS_6half_tEfNS_4arch4Sm90ELb0ELb1ELb0ELb0ELb0ELb0ELb1ELb1ELi2ELi1ELi1ELi1ELb0EEENS1_21CollectiveEpilogueBwdISD_SE_SG_Li256ELb0ELb1ELi2EEENS1_19SingleTileSchedulerILb0ELb0ELb0ELi80EEEEEEEEEvNT_6ParamsE:
        .type           _ZN7cutlass13device_kernelIN5flash11enable_sm90INS1_16FlashAttnBwdSm90INS1_25CollectiveMainloopBwdSm90ILi2ELi1ELi1EN4cute5tupleIJNS5_1CILi1EEES8_S8_EEENS6_IJNS7_ILi64EEENS7_ILi80EEENS7_ILi256EEEEEENS_6half_tEfNS_4arch4Sm90ELb0ELb1ELb0ELb0ELb0ELb0ELb1ELb1ELi2ELi1ELi1ELi1ELb0EEENS1_21CollectiveEpilogueBwdISD_SE_SG_Li256ELb0ELb1ELi2EEENS1_19SingleTileSchedulerILb0ELb0ELb0ELi80EEEEEEEEEvNT_6ParamsE,@function
        .size           _ZN7cutlass13device_kernelIN5flash11enable_sm90INS1_16FlashAttnBwdSm90INS1_25CollectiveMainloopBwdSm90ILi2ELi1ELi1EN4cute5tupleIJNS5_1CILi1EEES8_S8_EEENS6_IJNS7_ILi64EEENS7_ILi80EEENS7_ILi256EEEEEENS_6half_tEfNS_4arch4Sm90ELb0ELb1ELb0ELb0ELb0ELb0ELb1ELb1ELi2ELi1ELi1ELi1ELb0EEENS1_21CollectiveEpilogueBwdISD_SE_SG_Li256ELb0ELb1ELi2EEENS1_19SingleTileSchedulerILb0ELb0ELb0ELi80EEEEEEEEEvNT_6ParamsE,(.L_x_1149 - _ZN7cutlass13device_kernelIN5flash11enable_sm90INS1_16FlashAttnBwdSm90INS1_25CollectiveMainloopBwdSm90ILi2ELi1ELi1EN4cute5tupleIJNS5_1CILi1EEES8_S8_EEENS6_IJNS7_ILi64EEENS7_ILi80EEENS7_ILi256EEEEEENS_6half_tEfNS_4arch4Sm90ELb0ELb1ELb0ELb0ELb0ELb0ELb1ELb1ELi2ELi1ELi1ELi1ELb0EEENS1_21CollectiveEpilogueBwdISD_SE_SG_Li256ELb0ELb1ELi2EEENS1_19SingleTileSchedulerILb0ELb0ELb0ELi80EEEEEEEEEvNT_6ParamsE)
        .other          _ZN7cutlass13device_kernelIN5flash11enable_sm90INS1_16FlashAttnBwdSm90INS1_25CollectiveMainloopBwdSm90ILi2ELi1ELi1EN4cute5tupleIJNS5_1CILi1EEES8_S8_EEENS6_IJNS7_ILi64EEENS7_ILi80EEENS7_ILi256EEEEEENS_6half_tEfNS_4arch4Sm90ELb0ELb1ELb0ELb0ELb0ELb0ELb1ELb1ELi2ELi1ELi1ELi1ELb0EEENS1_21CollectiveEpilogueBwdISD_SE_SG_Li256ELb0ELb1ELi2EEENS1_19SingleTileSchedulerILb0ELb0ELb0ELi80EEEEEEEEEvNT_6ParamsE,@"STO_CUDA_ENTRY STV_DEFAULT"
_ZN7cutlass13device_kernelIN5flash11enable_sm90INS1_16FlashAttnBwdSm90INS1_25CollectiveMainloopBwdSm90ILi2ELi1ELi1EN4cute5tupleIJNS5_1CILi1EEES8_S8_EEENS6_IJNS7_ILi64EEENS7_ILi80EEENS7_ILi256EEEEEENS_6half_tEfNS_4arch4Sm90ELb0ELb1ELb0ELb0ELb0ELb0ELb1ELb1ELi2ELi1ELi1ELi1ELb0EEENS1_21CollectiveEpilogueBwdISD_SE_SG_Li256ELb0ELb1ELi2EEENS1_19SingleTileSchedulerILb0ELb0ELb0ELi80EEEEEEEEEvNT_6ParamsE:
[----:B------:R-:W1:Y:S02]  /*0000*/  LDC R1, c[0x0][0x28] ;  /* 0x00000a00ff017b82 */ /* 0x000e640000000800 */
[----:B-1----:R-:W-:Y:S01]  /*0010*/  VIADD R1, R1, 0xfffffff8 ;  /* 0xfffffff801017836 */ /* 0x002fe20000000000 */
[----:B------:R-:W1:Y:S01]  /*0020*/  S2R R21, SR_TID.X ;  /* 0x0000000000157919 */ /* 0x000e620000002100 */
[----:B------:R-:W-:Y:S01]  /*0030*/  ELECT P0, URZ, PT ;  /* 0x00000000003f782f */ /* 0x000fe20003800000 */
[----:B------:R-:W-:Y:S01]  /*0040*/  BSSY B0, `(.L_x_302) ;  /* 0x000001a000007945 */ /* 0x000fe20003800000 */
[----:B-1----:R-:W-:-:S05]  /*0050*/  SHF.R.U32.HI R2, RZ, 0x5, R21 ;  /* 0x00000005ff027819 */ /* 0x002fca0000011615 */
[----:B------:R-:W1:Y:S02]  /*0060*/  SHFL.IDX PT, R0, R2, RZ, 0x1f ;  /* 0x00001fff02007589 */ /* 0x000e6400000e0000 */
[----:B-1----:R-:W-:Y:S02]  /*0070*/  ISETP.EQ.AND P0, PT, R0, RZ, P0 ;  /* 0x000000ff0000720c */ /* 0x002fe40000702270 */
[----:B------:R-:W-:-:S11]  /*0080*/  SHF.R.U32.HI R0, RZ, 0x7, R21 ;  /* 0x00000007ff007819 */ /* 0x000fd60000011615 */
        /* <DEDUP_REMOVED lines=21> */
.L_x_303:
[----:B------:R-:W-:Y:S05]  /*01e0*/  BSYNC B0 ;  /* 0x0000000000007941 */ /* 0x000fea0003800000 */
.L_x_302:
[----:B------:R-:W-:Y:S01]  /*01f0*/  VOTEU.ANY UP0, P0 ;  /* 0x00000000003f7886 */ /* 0x000fe20000000100 */
[----:B------:R-:W1:Y:S01]  /*0200*/  SHFL.IDX PT, R0, R0, RZ, 0x1f ;  /* 0x00001fff00007589 */ /* 0x000e6200000e0000 */
[----:B------:R-:W-:Y:S01]  /*0210*/  UMOV UR4, 0x1 ;  /* 0x0000000100047882 */ /* 0x000fe20000000000 */
[----:B------:R-:W-:Y:S02]  /*0220*/  VOTEU.ANY UP1, P0 ;  /* 0x00000000003f7886 */ /* 0x000fe40000020100 */
[----:B------:R-:W2:Y:S01]  /*0230*/  @UP0 S2UR UR7, SR_CgaCtaId ;  /* 0x00000000000709c3 */ /* 0x000ea20000008800 */
[----:B------:R-:W-:Y:S01]  /*0240*/  @UP0 UMOV UR6, 0x400 ;  /* 0x0000040000060882 */ /* 0x000fe20000000000 */
[----:B------:R-:W-:-:S04]  /*0250*/  @UP0 UIADD3 UR4, -UR4, 0x100000, URZ ;  /* 0x0010000004040890 */ /* 0x000fc8000fffe13f */
[----:B------:R-:W-:Y:S02]  /*0260*/  @UP0 USHF.L.U32 UR5, UR4, 0xb, URZ ;  /* 0x0000000b04050899 */ /* 0x000fe4000800063f */
[----:B------:R-:W-:Y:S01]  /*0270*/  @UP0 USHF.L.U32 UR4, UR4, 0x1, URZ ;  /* 0x0000000104040899 */ /* 0x000fe2000800063f */
[----:B------:R-:W3:Y:S01]  /*0280*/  SHFL.IDX PT, R3, R2, RZ, 0x1f ;  /* 0x00001fff02037589 */ /* 0x000ee200000e0000 */
[----:B-1----:R-:W-:Y:S01]  /*0290*/  R2UR UR8, R0 ;  /* 0x00000000000872ca */ /* 0x002fe200000e0000 */
[----:B--2---:R-:W-:-:S03]  /*02a0*/  @UP0 ULEA UR6, UR7, UR6, 0x18 ;  /* 0x0000000607060291 */ /* 0x004fc6000f8ec03f */
[----:B------:R-:W-:Y:S01]  /*02b0*/  UMOV UR7, 0x1 ;  /* 0x0000000100077882 */ /* 0x000fe20000000000 */
[----:B---3--:R-:W-:-:S08]  /*02c0*/  ISETP.NE.AND P1, PT, R3, RZ, PT ;  /* 0x000000ff0300720c */ /* 0x008fd00003f25270 */
[----:B------:R-:W-:Y:S01]  /*02d0*/  UISETP.NE.AND UP0, UPT, UR8, URZ, UPT ;  /* 0x0000003f0800728c */ /* 0x000fe2000bf05270 */
[----:B------:R-:W1:Y:S02]  /*02e0*/  FENCE.VIEW.ASYNC.S ;  /* 0x00000000000073c6 */ /* 0x000e640000000000 */
[----:B-1----:R1:W2:Y:S02]  /*02f0*/  @UP1 SYNCS.EXCH.64 URZ, [UR6+0x31800], UR4 ;  /* 0x03180004063f15b2 */ /* 0x0022a40008000100 */
[----:B-1----:R-:W-:-:S06]  /*0300*/  USEL UR4, UR7, 0x2, !UP0 ;  /* 0x0000000207047887 */ /* 0x002fcc000c000000 */
[----:B------:R-:W-:-:S05]  /*0310*/  IMAD.U32 R0, RZ, RZ, UR4 ;  /* 0x00000004ff007e24 */ /* 0x000fca000f8e00ff */
[----:B------:R1:W-:Y:S01]  /*0320*/  STL [R1], R0 ;  /* 0x0000000001007387 */ /* 0x0003e20000100800 */
[----:B------:R-:W-:Y:S05]  /*0330*/  @P1 BRA `(.L_x_304) ;  /* 0x0000000000481947 */ /* 0x000fea0003800000 */
[----:B------:R-:W3:Y:S01]  /*0340*/  S2UR UR5, SR_CgaCtaId ;  /* 0x00000000000579c3 */ /* 0x000ee20000008800 */
[----:B------:R-:W-:Y:S01]  /*0350*/  UMOV UR4, 0x400 ;  /* 0x0000040000047882 */ /* 0x000fe20000000000 */
[----:B------:R-:W-:Y:S01]  /*0360*/  UMOV UR6, 0x1 ;  /* 0x0000000100067882 */ /* 0x000fe20000000000 */
[----:B------:R-:W-:Y:S01]  /*0370*/  UMOV UR9, 0x100 ;  /* 0x0000010000097882 */ /* 0x000fe20000000000 */
[----:B------:R-:W-:-:S04]  /*0380*/  UIADD3 UR6, -UR6, 0x100000, URZ ;  /* 0x0010000006067890 */ /* 0x000fc8000fffe13f */
[----:B------:R-:W-:Y:S02]  /*0390*/  USHF.L.U32 UR7, UR6, 0xb, URZ ;  /* 0x0000000b06077899 */ /* 0x000fe4000800063f */
[----:B------:R-:W-:Y:S01]  /*03a0*/  USHF.L.U32 UR6, UR6, 0x1, URZ ;  /* 0x0000000106067899 */ /* 0x000fe2000800063f */
[----:B------:R-:W-:Y:S01]  /*03b0*/  ELECT P0, URZ, PT ;  /* 0x00000000003f782f */ /* 0x000fe20003800000 */
[----:B---3--:R-:W-:Y:S02]  /*03c0*/  ULEA UR8, UR5, UR4, 0x18 ;  /* 0x0000000405087291 */ /* 0x008fe4000f8ec03f */
[----:B------:R-:W-:-:S04]  /*03d0*/  UIADD3 UR4, -UR9, 0x100000, URZ ;  /* 0x0010000009047890 */ /* 0x000fc8000fffe13f */
[----:B------:R-:W-:Y:S02]  /*03e0*/  USHF.L.U32 UR5, UR4, 0xb, URZ ;  /* 0x0000000b04057899 */ /* 0x000fe4000800063f */
[----:B------:R-:W-:Y:S01]  /*03f0*/  USHF.L.U32 UR4, UR4, 0x1, URZ ;  /* 0x0000000104047899 */ /* 0x000fe2000800063f */
[----:B------:R-:W3:Y:S03]  /*0400*/  FENCE.VIEW.ASYNC.S ;  /* 0x00000000000073c6 */ /* 0x000ee60000000000 */
[----:B---3--:R3:W4:Y:S08]  /*0410*/  SYNCS.EXCH.64 URZ, [UR8+0x31810], UR6 ;  /* 0x03181006083f75b2 */ /* 0x0087300008000100 */
[----:B------:R3:W1:Y:S01]  /*0420*/  SYNCS.EXCH.64 URZ, [UR8+0x31820], UR4 ;  /* 0x03182004083f75b2 */ /* 0x0006620008000100 */
[----:B------:R3:W1:Y:S01]  /*0430*/  SYNCS.EXCH.64 URZ, [UR8+0x31818], UR6 ;  /* 0x03181806083f75b2 */ /* 0x0006620008000100 */
[----:B------:R3:W1:Y:S01]  /*0440*/  SYNCS.EXCH.64 URZ, [UR8+0x31828], UR4 ;  /* 0x03182804083f75b2 */ /* 0x0006620008000100 */
[----:B------:R-:W-:Y:S01]  /*0450*/  NOP ;  /* 0x0000000000007918 */ /* 0x000fe20000000000 */
.L_x_304:
[----:B-1----:R-:W1:Y:S01]  /*0460*/  SHFL.IDX PT, R0, R2, RZ, 0x1f ;  /* 0x00001fff02007589 */ /* 0x002e6200000e0000 */
[----:B------:R-:W-:Y:S01]  /*0470*/  NOP ;  /* 0x0000000000007918 */ /* 0x000fe20000000000 */
[----:B-1----:R-:W-:-:S13]  /*0480*/  ISETP.NE.AND P0, PT, R0, RZ, PT ;  /* 0x000000ff0000720c */ /* 0x002fda0003f05270 */
[----:B------:R-:W-:Y:S05]  /*0490*/  @P0 BRA `(.L_x_305) ;  /* 0x0000000000400947 */ /* 0x000fea0003800000 */
[----:B---3--:R-:W1:Y:S01]  /*04a0*/  S2UR UR5, SR_CgaCtaId ;  /* 0x00000000000579c3 */ /* 0x008e620000008800 */
        /* <DEDUP_REMOVED lines=12> */
[----:B-1----:R1:W3:Y:S08]  /*0570*/  SYNCS.EXCH.64 URZ, [UR8+0x31830], UR4 ;  /* 0x03183004083f75b2 */ /* 0x0022f00008000100 */
[----:B------:R1:W1:Y:S01]  /*0580*/  SYNCS.EXCH.64 URZ, [UR8+0x31838], UR6 ;  /* 0x03183806083f75b2 */ /* 0x0002620008000100 */
[----:B------:R-:W-:Y:S01]  /*0590*/  NOP ;  /* 0x0000000000007918 */ /* 0x000fe20000000000 */
.L_x_305:
[----:B------:R-:W-:Y:S01]  /*05a0*/  PLOP3.LUT P0, PT, PT, PT, UP0, 0x80, 0x0 ;  /* 0x000000000000781c */ /* 0x000fe20003f0f008 */
[----:B------:R-:W-:Y:S01]  /*05b0*/  NOP ;  /* 0x0000000000007918 */ /* 0x000fe20000000000 */
[----:B------:R-:W-:Y:S01]  /*05c0*/  LOP3.LUT R0, R21, 0x7f, RZ, 0xc0, !PT ;  /* 0x0000007f15007812 */ /* 0x000fe200078ec0ff */
[----:B-1234-:R-:W-:Y:S10]  /*05d0*/  BAR.SYNC.DEFER_BLOCKING 0x0 ;  /* 0x0000000000007b1d */ /* 0x01eff40000010000 */
[----:B------:R-:W-:Y:S05]  /*05e0*/  @!P0 BRA `(.L_x_306) ;  /* 0x000000cc00a48947 */ /* 0x000fea0003800000 */
.L_x_307:
[----:B------:R-:W-:-:S08]  /*05f0*/  NOP ;  /* 0x0000000000007918 */ /* 0x000fd00000000000 */
[----:B------:R-:W1:Y:S02]  /*0600*/  USETMAXREG.TRY_ALLOC.CTAPOOL UP0, 0xf0 ;  /* 0x000000f0000079c8 */ /* 0x000e640008000600 */
[----:B-1----:R-:W-:-:S13]  /*0610*/  PLOP3.LUT P0, PT, PT, PT, UP0, 0x80, 0x0 ;  /* 0x000000000000781c */ /* 0x002fda0003f0f008 */
[----:B------:R-:W-:Y:S05]  /*0620*/  @!P0 BRA `(.L_x_307) ;  /* 0xfffffffc00f08947 */ /* 0x000fea000383ffff */
[----:B------:R-:W1:Y:S02]  /*0630*/  S2UR UR4, SR_CTAID.Z ;  /* 0x00000000000479c3 */ /* 0x000e640000002700 */
[----:B-1----:R-:W-:-:S13]  /*0640*/  ISETP.LE.AND P0, PT, RZ, UR4, PT ;  /* 0x00000004ff007c0c */ /* 0x002fda000bf03270 */
[----:B------:R-:W-:Y:S05]  /*0650*/  @!P0 EXIT ;  /* 0x000000000000894d */ /* 0x000fea0003800000 */
[----:B------:R-:W1:Y:S01]  /*0660*/  S2R R13, SR_CTAID.X ;  /* 0x00000000000d7919 */ /* 0x000e620000002500 */
[----:B------:R-:W2:Y:S01]  /*0670*/  LDC R232, c[0x0][0x280] ;  /* 0x0000a000ffe87b82 */ /* 0x000ea20000000800 */
[----:B------:R-:W-:Y:S01]  /*0680*/  ULDC UR7, c[0x0][0x290] ;  /* 0x0000a40000077ab9 */ /* 0x000fe20000000800 */
[----:B------:R-:W-:Y:S02]  /*0690*/  PLOP3.LUT P0, PT, PT, PT, PT, 0x80, 0x0 ;  /* 0x000000000000781c */ /* 0x000fe40003f0f070 */
[----:B------:R-:W-:Y:S02]  /*06a0*/  CS2R R134, SRZ ;  /* 0x0000000000867805 */ /* 0x000fe4000001ff00 */
[----:B------:R-:W-:Y:S02]  /*06b0*/  CS2R R132, SRZ ;  /* 0x0000000000847805 */ /* 0x000fe4000001ff00 */
[----:B------:R-:W-:Y:S02]  /*06c0*/  CS2R R130, SRZ ;  /* 0x0000000000827805 */ /* 0x000fe4000001ff00 */
[----:B------:R-:W-:-:S02]  /*06d0*/  CS2R R128, SRZ ;  /* 0x0000000000807805 */ /* 0x000fc4000001ff00 */
[----:B------:R-:W-:Y:S01]  /*06e0*/  CS2R R94, SRZ ;  /* 0x00000000005e7805 */ /* 0x000fe2000001ff00 */
[----:B------:R-:W3:Y:S01]  /*06f0*/  LDC R2, c[0x0][0x74c] ;  /* 0x0001d300ff027b82 */ /* 0x000ee20000000800 */
        /* <DEDUP_REMOVED lines=15> */
[----:B--2---:R-:W-:Y:S01]  /*07f0*/  VIADD R0, R232, 0x3f ;  /* 0x0000003fe8007836 */ /* 0x004fe20000000000 */
[----:B------:R-:W-:Y:S02]  /*0800*/  CS2R R78, SRZ ;  /* 0x00000000004e7805 */ /* 0x000fe4000001ff00 */
[----:B------:R-:W-:-:S02]  /*0810*/  CS2R R76, SRZ ;  /* 0x00000000004c7805 */ /* 0x000fc4000001ff00 */
[----:B------:R-:W-:Y:S02]  /*0820*/  CS2R R74, SRZ ;  /* 0x00000000004a7805 */ /* 0x000fe4000001ff00 */
[----:B------:R-:W-:Y:S02]  /*0830*/  CS2R R72, SRZ ;  /* 0x0000000000487805 */ /* 0x000fe4000001ff00 */
[----:B------:R-:W-:Y:S02]  /*0840*/  CS2R R110, SRZ ;  /* 0x00000000006e7805 */ /* 0x000fe4000001ff00 */
[----:B------:R-:W-:Y:S01]  /*0850*/  CS2R R108, SRZ ;  /* 0x00000000006c7805 */ /* 0x000fe2000001ff00 */
[C---:B-1----:R-:W-:Y:S01]  /*0860*/  IMAD R3, R13.reuse, 0x50, R232 ;  /* 0x000000500d037824 */ /* 0x042fe200078e02e8 */
[----:B------:R-:W-:Y:S02]  /*0870*/  ISETP.GE.AND P1, PT, R13, RZ, PT ;  /* 0x000000ff0d00720c */ /* 0x000fe40003f26270 */
[----:B------:R-:W-:-:S02]  /*0880*/  CS2R R106, SRZ ;  /* 0x00000000006a7805 */ /* 0x000fc4000001ff00 */
[----:B------:R-:W-:Y:S02]  /*0890*/  CS2R R104, SRZ ;  /* 0x0000000000687805 */ /* 0x000fe4000001ff00 */
[----:B------:R-:W-:Y:S02]  /*08a0*/  CS2R R70, SRZ ;  /* 0x0000000000467805 */ /* 0x000fe4000001ff00 */
[----:B---3--:R-:W-:Y:S02]  /*08b0*/  IADD3 R2, R3, -UR7, -R2 ;  /* 0x8000000703027c10 */ /* 0x008fe4000fffe802 */
[----:B------:R-:W-:Y:S02]  /*08c0*/  CS2R R68, SRZ ;  /* 0x0000000000447805 */ /* 0x000fe4000001ff00 */
[----:B------:R-:W-:Y:S02]  /*08d0*/  SHF.R.S32.HI R3, RZ, 0x1f, R0 ;  /* 0x0000001fff037819 */ /* 0x000fe40000011400 */
[----:B------:R-:W-:-:S02]  /*08e0*/  CS2R R66, SRZ ;  /* 0x0000000000427805 */ /* 0x000fc4000001ff00 */
[----:B------:R-:W-:Y:S02]  /*08f0*/  SHF.R.S32.HI R5, RZ, 0x1f, R2 ;  /* 0x0000001fff057819 */ /* 0x000fe40000011402 */
[----:B------:R-:W-:Y:S02]  /*0900*/  CS2R R64, SRZ ;  /* 0x0000000000407805 */ /* 0x000fe4000001ff00 */
[----:B------:R-:W-:Y:S02]  /*0910*/  LEA.HI R3, R3, R0, RZ, 0x6 ;  /* 0x0000000003037211 */ /* 0x000fe400078f30ff */
[----:B------:R-:W-:Y:S02]  /*0920*/  CS2R R102, SRZ ;  /* 0x0000000000667805 */ /* 0x000fe4000001ff00 */
[----:B------:R-:W-:Y:S02]  /*0930*/  LEA.HI R5, R5, R2, RZ, 0x6 ;  /* 0x0000000205057211 */ /* 0x000fe400078f30ff */
[----:B------:R-:W-:-:S02]  /*0940*/  CS2R R100, SRZ ;  /* 0x0000000000647805 */ /* 0x000fc4000001ff00 */
[----:B------:R-:W-:Y:S02]  /*0950*/  CS2R R98, SRZ ;  /* 0x0000000000627805 */ /* 0x000fe4000001ff00 */
[----:B------:R-:W-:Y:S02]  /*0960*/  CS2R R96, SRZ ;  /* 0x0000000000607805 */ /* 0x000fe4000001ff00 */
[----:B------:R-:W-:Y:S02]  /*0970*/  SHF.R.S32.HI R5, RZ, 0x6, R5 ;  /* 0x00000006ff057819 */ /* 0x000fe40000011405 */
        /* <DEDUP_REMOVED lines=41> */
[----:B------:R-:W-:Y:S02]  /*0c10*/  VIMNMX R5, RZ, R5, !PT ;  /* 0x00000005ff057248 */ /* 0x000fe40007fe0100 */
[----:B------:R-:W-:Y:S01]  /*0c20*/  SHF.R.S32.HI R234, RZ, 0x6, R3 ;  /* 0x00000006ffea7819 */ /* 0x000fe20000011403 */
[----:B------:R-:W-:Y:S06]  /*0c30*/  @!P1 BRA `(.L_x_308) ;  /* 0x0000000000249947 */ /* 0x000fec0003800000 */
[----:B------:R-:W1:Y:S01]  /*0c40*/  LDC R3, c[0x0][0x290] ;  /* 0x0000a400ff037b82 */ /* 0x000e620000000800 */
[----:B------:R-:W-:-:S07]  /*0c50*/  IMAD R0, R13, 0x50, R232 ;  /* 0x000000500d007824 */ /* 0x000fce00078e02e8 */
[----:B------:R-:W2:Y:S01]  /*0c60*/  LDC R7, c[0x0][0x748] ;  /* 0x0001d200ff077b82 */ /* 0x000ea20000000800 */
[----:B-1----:R-:W-:-:S05]  /*0c70*/  IADD3 R0, -R3, 0x8f, R0 ;  /* 0x0000008f03007810 */ /* 0x002fca0007ffe100 */
[----:B--2---:R-:W-:-:S05]  /*0c80*/  IMAD.IADD R0, R0, 0x1, R7 ;  /* 0x0000000100007824 */ /* 0x004fca00078e0207 */
[----:B------:R-:W-:-:S04]  /*0c90*/  SHF.R.S32.HI R3, RZ, 0x1f, R0 ;  /* 0x0000001fff037819 */ /* 0x000fc80000011400 */
[----:B------:R-:W-:-:S04]  /*0ca0*/  LEA.HI R3, R3, R0, RZ, 0x6 ;  /* 0x0000000003037211 */ /* 0x000fc800078f30ff */
[----:B------:R-:W-:-:S04]  /*0cb0*/  SHF.R.S32.HI R3, RZ, 0x6, R3 ;  /* 0x00000006ff037819 */ /* 0x000fc80000011403 */
[----:B------:R-:W-:-:S07]  /*0cc0*/  VIMNMX R234, R234, R3, PT ;  /* 0x00000003eaea7248 */ /* 0x000fce0003fe0100 */
.L_x_308:
[----:B------:R-:W-:Y:S01]  /*0cd0*/  ISETP.GT.AND P1, PT, R234, R5, PT ;  /* 0x00000005ea00720c */ /* 0x000fe20003f24270 */
[----:B------:R-:W-:Y:S01]  /*0ce0*/  ULDC.64 UR60, c[0x0][0x208] ;  /* 0x00008200003c7ab9 */ /* 0x000fe20000000a00 */
[----:B------:R-:W-:Y:S02]  /*0cf0*/  CS2R R140, SRZ ;  /* 0x00000000008c7805 */ /* 0x000fe4000001ff00 */
[----:B------:R-:W-:Y:S02]  /*0d00*/  CS2R R138, SRZ ;  /* 0x00000000008a7805 */ /* 0x000fe4000001ff00 */
[----:B------:R-:W-:-:S07]  /*0d10*/  CS2R R136, SRZ ;  /* 0x0000000000887805 */ /* 0x000fce000001ff00 */
[----:B------:R-:W-:Y:S05]  /*0d20*/  @!P1 BRA `(.L_x_309) ;  /* 0x0000009c00689947 */ /* 0x000fea0003800000 */
[----:B------:R-:W1:Y:S01]  /*0d30*/  S2R R0, SR_CgaCtaId ;  /* 0x0000000000007919 */ /* 0x000e620000008800 */
[----:B------:R-:W-:Y:S01]  /*0d40*/  MOV R17, 0x400 ;  /* 0x0000040000117802 */ /* 0x000fe20000000f00 */
[----:B------:R-:W-:Y:S01]  /*0d50*/  VIADD R21, R21, 0xffffff80 ;  /* 0xffffff8015157836 */ /* 0x000fe20000000000 */
[----:B------:R-:W-:Y:S02]  /*0d60*/  SHF.L.U32 R8, RZ, 0x1f, RZ ;  /* 0x0000001fff087819 */ /* 0x000fe400000006ff */
[----:B-1----:R-:W-:Y:S02]  /*0d70*/  LEA R17, R0, R17, 0x18 ;  /* 0x0000001100117211 */ /* 0x002fe400078ec0ff */
[----:B------:R-:W-:Y:S02]  /*0d80*/  SHF.R.S32.HI R0, RZ, 0x1f, R21 ;  /* 0x0000001fff007819 */ /* 0x000fe40000011415 */
[----:B------:R-:W1:Y:S02]  /*0d90*/  SYNCS.PHASECHK.TRANS64.TRYWAIT P0, [R17+URZ+0x31800], R8 ;  /* 0x03180008110075a7 */ /* 0x000e64000800017f */
[----:B------:R-:W-:-:S02]  /*0da0*/  LEA.HI R2, R0, R21, RZ, 0x7 ;  /* 0x0000001500027211 */ /* 0x000fc400078f38ff */
[CC--:B------:R-:W-:Y:S02]  /*0db0*/  LEA.HI R4, R0.reuse, R21.reuse, RZ, 0x5 ;  /* 0x0000001500047211 */ /* 0x0c0fe400078f28ff */
[----:B------:R-:W-:Y:S02]  /*0dc0*/  SHF.R.S32.HI R3, RZ, 0x7, R2 ;  /* 0x00000007ff037819 */ /* 0x000fe40000011402 */
[----:B------:R-:W-:Y:S02]  /*0dd0*/  LEA.HI R6, R0, R21, RZ, 0x4 ;  /* 0x0000001500067211 */ /* 0x000fe400078f20ff */
[--C-:B------:R-:W-:Y:S02]  /*0de0*/  SHF.R.S32.HI R0, RZ, 0x5, R4.reuse ;  /* 0x00000005ff007819 */ /* 0x100fe40000011404 */
[----:B------:R-:W-:Y:S02]  /*0df0*/  SHF.R.S32.HI R7, RZ, 0x1f, R4 ;  /* 0x0000001fff077819 */ /* 0x000fe40000011404 */
[----:B------:R2:W3:Y:S02]  /*0e00*/  SHFL.IDX PT, R4, R3, RZ, 0x1f ;  /* 0x00001fff03047589 */ /* 0x0004e400000e0000 */
[----:B-123--:R-:W-:Y:S05]  /*0e10*/  @P0 BRA `(.L_x_310) ;  /* 0x0000000000080947 */ /* 0x00efea0003800000 */
[----:B------:R-:W1:Y:S02]  /*0e20*/  SYNCS.PHASECHK.TRANS64.TRYWAIT P0, [R17+URZ+0x31800], R8 ;  /* 0x03180008110075a7 */ /* 0x000e64000800017f */
[----:B-1----:R-:W-:Y:S05]  /*0e30*/  @!P0 BRA `(.L_x_311) ;  /* 0x000000e000608947 */ /* 0x002fea0003800000 */
.L_x_310:
[----:B------:R-:W2:Y:S01]  /*0e40*/  LDL R9, [R1] ;  /* 0x0000000001097983 */ /* 0x000ea20000100800 */
[----:B------:R-:W-:Y:S01]  /*0e50*/  LOP3.LUT R2, R2, 0xffffff80, RZ, 0xc0, !PT ;  /* 0xffffff8002027812 */ /* 0x000fe200078ec0ff */
[----:B------:R-:W3:Y:S01]  /*0e60*/  S2UR UR5, SR_CTAID.Y ;  /* 0x00000000000579c3 */ /* 0x000ee20000002600 */
[----:B------:R-:W-:Y:S01]  /*0e70*/  LOP3.LUT R6, R6, 0xffffff0, RZ, 0xc0, !PT ;  /* 0x0ffffff006067812 */ /* 0x000fe200078ec0ff */
[----:B------:R-:W-:Y:S01]  /*0e80*/  IMAD R13, R13, -0x50, RZ ;  /* 0xffffffb00d0d7824 */ /* 0x000fe200078e02ff */
[----:B------:R-:W-:Y:S01]  /*0e90*/  LEA.HI R7, R7, R0, RZ, 0x2 ;  /* 0x0000000007077211 */ /* 0x000fe200078f10ff */
[----:B------:R-:W-:Y:S01]  /*0ea0*/  IMAD.IADD R2, R21, 0x1, -R2 ;  /* 0x0000000115027824 */ /* 0x000fe200078e0a02 */
[----:B-1----:R-:W-:Y:S01]  /*0eb0*/  LEA.HI R8, R3, R3, RZ, 0x1 ;  /* 0x0000000303087211 */ /* 0x002fe200078f08ff */
[----:B------:R-:W-:Y:S01]  /*0ec0*/  IMAD.IADD R6, R21, 0x1, -R6 ;  /* 0x0000000115067824 */ /* 0x000fe200078e0a06 */
[----:B------:R-:W-:Y:S01]  /*0ed0*/  CS2R R134, SRZ ;  /* 0x0000000000867805 */ /* 0x000fe2000001ff00 */
[----:B------:R-:W1:Y:S01]  /*0ee0*/  LDC.64 R20, c[0x0][0x2d8] ;  /* 0x0000b600ff147b82 */ /* 0x000e620000000a00 */
[----:B------:R-:W-:Y:S01]  /*0ef0*/  LOP3.LUT R8, R8, 0x1ffffffe, RZ, 0xc0, !PT ;  /* 0x1ffffffe08087812 */ /* 0x000fe200078ec0ff */
[C---:B------:R-:W-:Y:S01]  /*0f00*/  IMAD R15, R3.reuse, 0x40, R6 ;  /* 0x00000040030f7824 */ /* 0x040fe200078e0206 */
[----:B------:R-:W-:Y:S01]  /*0f10*/  CS2R R132, SRZ ;  /* 0x0000000000847805 */ /* 0x000fe2000001ff00 */
[C---:B------:R-:W-:Y:S01]  /*0f20*/  IMAD R14, R3.reuse, 0x800, R2 ;  /* 0x00000800030e7824 */ /* 0x040fe200078e0202 */
[----:B------:R-:W-:Y:S01]  /*0f30*/  CS2R R130, SRZ ;  /* 0x0000000000827805 */ /* 0x000fe2000001ff00 */
[----:B------:R-:W-:Y:S01]  /*0f40*/  IMAD.IADD R12, R3, 0x1, -R8 ;  /* 0x00000001030c7824 */ /* 0x000fe200078e0a08 */
[----:B------:R-:W-:Y:S01]  /*0f50*/  CS2R R128, SRZ ;  /* 0x0000000000807805 */ /* 0x000fe2000001ff00 */
[----:B------:R-:W4:Y:S01]  /*0f60*/  LDC.64 R230, c[0x0][0x2e0] ;  /* 0x0000b800ffe67b82 */ /* 0x000f220000000a00 */
[----:B------:R-:W-:Y:S01]  /*0f70*/  IMAD.MOV.U32 R19, RZ, RZ, RZ ;  /* 0x000000ffff137224 */ /* 0x000fe200078e00ff */
[----:B------:R-:W-:-:S02]  /*0f80*/  CS2R R126, SRZ ;  /* 0x00000000007e7805 */ /* 0x000fc4000001ff00 */
[----:B------:R-:W-:Y:S02]  /*0f90*/  CS2R R124, SRZ ;  /* 0x00000000007c7805 */ /* 0x000fe4000001ff00 */
[----:B------:R-:W-:Y:S02]  /*0fa0*/  CS2R R122, SRZ ;  /* 0x00000000007a7805 */ /* 0x000fe4000001ff00 */
[----:B------:R-:W-:Y:S02]  /*0fb0*/  CS2R R120, SRZ ;  /* 0x0000000000787805 */ /* 0x000fe4000001ff00 */
[----:B------:R-:W-:Y:S02]  /*0fc0*/  CS2R R118, SRZ ;  /* 0x0000000000767805 */ /* 0x000fe4000001ff00 */
[----:B------:R-:W-:Y:S01]  /*0fd0*/  CS2R R116, SRZ ;  /* 0x0000000000747805 */ /* 0x000fe2000001ff00 */
[----:B---3--:R-:W-:Y:S01]  /*0fe0*/  USHF.R.S32.HI UR6, URZ, 0x1f, UR5 ;  /* 0x0000001f3f067899 */ /* 0x008fe20008011405 */
        /* <DEDUP_REMOVED lines=70> */
[----:B--2---:R-:W-:Y:S02]  /*1450*/  R2UR UR8, R9 ;  /* 0x00000000090872ca */ /* 0x004fe400000e0000 */
[----:B------:R-:W-:Y:S02]  /*1460*/  LOP3.LUT R9, R7, 0xfffffc, RZ, 0xc0, !PT ;  /* 0x00fffffc07097812 */ /* 0x000fe400078ec0ff */
[----:B------:R-:W-:-:S03]  /*1470*/  SHF.R.S32.HI R7, RZ, 0x1f, R2 ;  /* 0x0000001fff077819 */ /* 0x000fc60000011402 */
[----:B------:R-:W-:Y:S01]  /*1480*/  IMAD.IADD R10, R0, 0x1, -R9 ;  /* 0x00000001000a7824 */ /* 0x000fe200078e0a09 */
[CC--:B------:R-:W-:Y:S02]  /*1490*/  LEA.HI R0, R7.reuse, R2.reuse, RZ, 0x2 ;  /* 0x0000000207007211 */ /* 0x0c0fe400078f10ff */
[----:B------:R-:W-:Y:S01]  /*14a0*/  LEA.HI R7, R7, R2, RZ, 0x5 ;  /* 0x0000000207077211 */ /* 0x000fe200078f28ff */
[----:B------:R-:W-:Y:S01]  /*14b0*/  IMAD R10, R10, 0x10, R15 ;  /* 0x000000100a0a7824 */ /* 0x000fe200078e020f */
[--C-:B------:R-:W-:Y:S02]  /*14c0*/  SHF.R.S32.HI R6, RZ, 0x2, R0.reuse ;  /* 0x00000002ff067819 */ /* 0x100fe40000011400 */
[----:B------:R-:W-:Y:S02]  /*14d0*/  LOP3.LUT R9, R0, 0x7ffffffc, RZ, 0xc0, !PT ;  /* 0x7ffffffc00097812 */ /* 0x000fe400078ec0ff */
[----:B------:R-:W-:Y:S02]  /*14e0*/  SHF.R.S32.HI R3, RZ, 0x1f, R0 ;  /* 0x0000001fff037819 */ /* 0x000fe40000011400 */
[----:B------:R-:W-:Y:S01]  /*14f0*/  LEA.HI R0, R4, R4, RZ, 0x1 ;  /* 0x0000000404007211 */ /* 0x000fe200078f08ff */
[----:B------:R-:W-:Y:S01]  /*1500*/  IMAD.IADD R11, R2, 0x1, -R9 ;  /* 0x00000001020b7824 */ /* 0x000fe200078e0a09 */
[----:B------:R-:W-:Y:S01]  /*1510*/  LEA.HI R8, R3, R6, RZ, 0x3 ;  /* 0x0000000603087211 */ /* 0x000fe200078f18ff */
[----:B------:R-:W-:Y:S01]  /*1520*/  IMAD.SHL.U32 R2, R14, 0x4, RZ ;  /* 0x000000040e027824 */ /* 0x000fe200078e00ff */
[----:B------:R-:W-:Y:S01]  /*1530*/  LOP3.LUT R3, R0, 0xfffffffe, RZ, 0xc0, !PT ;  /* 0xfffffffe00037812 */ /* 0x000fe200078ec0ff */
[----:B-1----:R-:W-:Y:S01]  /*1540*/  IMAD R0, R20, UR6, RZ ;  /* 0x0000000614007c24 */ /* 0x002fe2000f8e02ff */
[----:B------:R-:W-:Y:S01]  /*1550*/  LOP3.LUT R9, R8, 0xfffffff8, RZ, 0xc0, !PT ;  /* 0xfffffff808097812 */ /* 0x000fe200078ec0ff */
[----:B------:R-:W-:Y:S01]  /*1560*/  IMAD R11, R12, 0x4, R11 ;  /* 0x000000040c0b7824 */ /* 0x000fe200078e020b */
[----:B------:R-:W-:Y:S01]  /*1570*/  SHF.R.S32.HI R7, RZ, 0x5, R7 ;  /* 0x00000005ff077819 */ /* 0x000fe20000011407 */
[----:B------:R-:W-:Y:S01]  /*1580*/  IMAD.IADD R4, R4, 0x1, -R3 ;  /* 0x0000000104047824 */ /* 0x000fe200078e0a03 */
[----:B------:R-:W-:Y:S01]  /*1590*/  SHF.R.S32.HI R3, RZ, 0x1f, R2 ;  /* 0x0000001fff037819 */ /* 0x000fe20000011402 */
[----:B------:R-:W-:-:S02]  /*15a0*/  IMAD.IADD R18, R6, 0x1, -R9 ;  /* 0x0000000106127824 */ /* 0x000fc400078e0a09 */
[----:B------:R-:W-:Y:S01]  /*15b0*/  IMAD R9, R21, UR5, R0 ;  /* 0x0000000515097c24 */ /* 0x000fe2000f8e0200 */
[----:B------:R-:W-:Y:S01]  /*15c0*/  IADD3.X R0, R13, UR7, RZ, PT, !PT ;  /* 0x000000070d007c10 */ /* 0x000fe2000bffe4ff */
[----:B------:R-:W-:Y:S01]  /*15d0*/  IMAD.WIDE.U32 R2, R20, UR5, R2 ;  /* 0x0000000514027c25 */ /* 0x000fe2000f8e0002 */
[----:B------:R-:W-:-:S03]  /*15e0*/  USHF.R.S32.HI UR5, URZ, 0x1f, UR4 ;  /* 0x0000001f3f057899 */ /* 0x000fc60008011404 */
[----:B------:R-:W-:Y:S02]  /*15f0*/  IMAD.IADD R3, R3, 0x1, R9 ;  /* 0x0000000103037824 */ /* 0x000fe400078e0209 */
[----:B------:R-:W-:Y:S02]  /*1600*/  IMAD.SHL.U32 R229, R11, 0x2, RZ ;  /* 0x000000020be57824 */ /* 0x000fe400078e00ff */
[----:B----4-:R-:W-:Y:S02]  /*1610*/  IMAD R6, R230, UR5, RZ ;  /* 0x00000005e6067c24 */ /* 0x010fe4000f8e02ff */
[----:B------:R-:W-:Y:S01]  /*1620*/  IMAD R18, R7, 0x10, R18 ;  /* 0x0000001007127824 */ /* 0x000fe200078e0212 */
[----:B------:R-:W-:Y:S01]  /*1630*/  IADD3 R232, R0, -R232, -R229 ;  /* 0x800000e800e87210 */ /* 0x000fe20007ffe8e5 */
[----:B------:R-:W-:Y:S01]  /*1640*/  IMAD R235, R231, UR4, R6 ;  /* 0x00000004e7eb7c24 */ /* 0x000fe2000f8e0206 */
[----:B------:R-:W-:Y:S01]  /*1650*/  IADD3 R233, -R229, UR7, R13 ;  /* 0x00000007e5e97c10 */ /* 0x000fe2000fffe10d */
[----:B------:R-:W-:Y:S01]  /*1660*/  IMAD.WIDE.U32 R230, R230, UR4, R2 ;  /* 0x00000004e6e67c25 */ /* 0x000fe2000f8e0002 */
[----:B------:R-:W-:-:S03]  /*1670*/  ULOP3.LUT UR4, UR8, 0x1, URZ, 0xfc, !UPT ;  /* 0x0000000108047892 */ /* 0x000fc6000f8efc3f */
[----:B------:R-:W-:Y:S02]  /*1680*/  IMAD.SHL.U32 R0, R10, 0x8, RZ ;  /* 0x000000080a007824 */ /* 0x000fe400078e00ff */
[----:B------:R-:W-:Y:S02]  /*1690*/  IMAD.MOV.U32 R3, RZ, RZ, R5 ;  /* 0x000000ffff037224 */ /* 0x000fe400078e0005 */
[----:B------:R-:W-:Y:S01]  /*16a0*/  IMAD.U32 R236, RZ, RZ, UR4 ;  /* 0x00000004ffec7e24 */ /* 0x000fe2000f8e00ff */
[----:B------:R-:W-:Y:S01]  /*16b0*/  UMOV UR4, URZ ;  /* 0x0000003f00047c82 */ /* 0x000fe20008000000 */
[----:B------:R-:W-:Y:S02]  /*16c0*/  IMAD.MOV.U32 R2, RZ, RZ, RZ ;  /* 0x000000ffff027224 */ /* 0x000fe400078e00ff */
[----:B------:R-:W-:Y:S02]  /*16d0*/  IMAD R0, R0, 0x2, R17 ;  /* 0x0000000200007824 */ /* 0x000fe400078e0211 */
[----:B------:R-:W-:-:S02]  /*16e0*/  IMAD.IADD R229, R13, 0x1, -R229 ;  /* 0x000000010de57824 */ /* 0x000fc400078e0ae5 */
[----:B------:R-:W-:Y:S02]  /*16f0*/  IMAD.IADD R235, R231, 0x1, R235 ;  /* 0x00000001e7eb7824 */ /* 0x000fe400078e02eb */
[----:B------:R-:W-:-:S07]  /*1700*/  IMAD.U32 R228, RZ, RZ, UR4 ;  /* 0x00000004ffe47e24 */ /* 0x000fce000f8e00ff */
.L_x_330:
[----:B------:R-:W-:-:S13]  /*1710*/  R2UR UR4, R236 ;  /* 0x00000000ec0472ca */ /* 0x000fda00000e0000 */
[----:B------:R-:W-:-:S06]  /*1720*/  UISETP.NE.AND UP2, UPT, UR4, 0x3, UPT ;  /* 0x000000030400788c */ /* 0x000fcc000bf45270 */
[----:B------:R-:W-:-:S13]  /*1730*/  PLOP3.LUT P0, PT, PT, PT, UP2, 0x40, 0x0 ;  /* 0x000000000000781c */ /* 0x000fda0003f0e828 */
[----:B-1----:R-:W-:Y:S05]  /*1740*/  @P0 BRA `(.L_x_312) ;  /* 0x0000000000040947 */ /* 0x002fea0003800000 */
[----:B------:R-:W-:Y:S01]  /*1750*/  BPT.TRAP 0x1 ;  /* 0x000000040000795c */ /* 0x000fe20000300000 */
.L_x_312:
[----:B------:R-:W-:Y:S01]  /*1760*/  PLOP3.LUT P1, PT, PT, PT, UP2, 0x40, 0x0 ;  /* 0x000000000000781c */ /* 0x000fe20003f2e828 */
[----:B------:R-:W-:Y:S01]  /*1770*/  IMAD R16, R2, 0x8, R17 ;  /* 0x0000000802107824 */ /* 0x000fe200078e0211 */
[----:B------:R-:W-:-:S04]  /*1780*/  SHF.L.U32 R9, R19, 0x1f, RZ ;  /* 0x0000001f13097819 */ /* 0x000fc800000006ff */
[----:B------:R1:W2:Y:S07]  /*1790*/  SYNCS.PHASECHK.TRANS64.TRYWAIT P0, [R16+URZ+0x31810], R9 ;  /* 0x03181009100075a7 */ /* 0x0002ae000800017f */
[----:B------:R-:W-:Y:S05]  /*17a0*/  @P1 BRA `(.L_x_313) ;  /* 0x0000000000041947 */ /* 0x000fea0003800000 */
[----:B------:R-:W-:Y:S01]  /*17b0*/  BPT.TRAP 0x1 ;  /* 0x000000040000795c */ /* 0x000fe20000300000 */
.L_x_313:
[----:B------:R-:W-:Y:S02]  /*17c0*/  VIADD R6, R17, 0x14100 ;  /* 0x0001410011067836 */ /* 0x000fe40000000000 */
[----:B------:R-:W-:-:S03]  /*17d0*/  IMAD R5, R4, 0x400, R17 ;  /* 0x0000040004057824 */ /* 0x000fc600078e0211 */
[----:B------:R-:W-:Y:S02]  /*17e0*/  SHF.R.U32.HI R6, RZ, 0x4, R6 ;  /* 0x00000004ff067819 */ /* 0x000fe40000011606 */
[----:B------:R-:W-:Y:S02]  /*17f0*/  SHF.R.U32.HI R7, RZ, 0x4, R5 ;  /* 0x00000004ff077819 */ /* 0x000fe40000011605 */
[----:B------:R-:W-:Y:S02]  /*1800*/  LOP3.LUT R6, R6, 0x3fff, RZ, 0xc0, !PT ;  /* 0x00003fff06067812 */ /* 0x000fe400078ec0ff */
[----:B------:R-:W-:Y:S02]  /*1810*/  LOP3.LUT R7, R7, 0x3fff, RZ, 0xc0, !PT ;  /* 0x00003fff07077812 */ /* 0x000fe400078ec0ff */
[----:B------:R-:W-:Y:S02]  /*1820*/  LOP3.LUT R11, R6, 0x10000, RZ, 0xfc, !PT ;  /* 0x00010000060b7812 */ /* 0x000fe400078efcff */
[----:B------:R-:W-:-:S03]  /*1830*/  LOP3.LUT R6, R7, 0x10000, RZ, 0xfc, !PT ;  /* 0x0001000007067812 */ /* 0x000fc600078efcff */
[----:B------:R-:W-:Y:S01]  /*1840*/  IMAD R7, R2, 0x800, R11 ;  /* 0x0000080002077824 */ /* 0x000fe200078e020b */
[----:B--2---:R-:W-:Y:S06]  /*1850*/  @P0 BRA `(.L_x_314) ;  /* 0x0000000000080947 */ /* 0x004fec0003800000 */
[----:B------:R-:W2:Y:S02]  /*1860*/  SYNCS.PHASECHK.TRANS64.TRYWAIT P0, [R16+URZ+0x31810], R9 ;  /* 0x03181009100075a7 */ /* 0x000ea4000800017f */
[----:B--2---:R-:W-:Y:S05]  /*1870*/  @!P0 BRA `(.L_x_315) ;  /* 0x000000d400e48947 */ /* 0x004fea0003800000 */
.L_x_314:
[C---:B------:R-:W-:Y:S01]  /*1880*/  R2UR UR6, R6.reuse ;  /* 0x00000000060672ca */ /* 0x040fe200000e0000 */
[----:B------:R-:W-:Y:S01]  /*1890*/  WARPGROUP.ARRIVE ;  /* 0x00000000000079c5 */ /* 0x000fe20000000000 */
[----:B------:R-:W-:Y:S01]  /*18a0*/  R2UR UR4, R7 ;  /* 0x00000000070472ca */ /* 0x000fe200000e0000 */
[----:B------:R-:W-:Y:S01]  /*18b0*/  UMOV UR7, 0x40000000 ;  /* 0x4000000000077882 */ /* 0x000fe20000000000 */
[----:B------:R-:W-:Y:S01]  /*18c0*/  UMOV UR5, 0x40000040 ;  /* 0x4000004000057882 */ /* 0x000fe20000000000 */
[C---:B------:R-:W-:Y:S01]  /*18d0*/  VIADD R8, R6.reuse, 0x80 ;  /* 0x0000008006087836 */ /* 0x040fe20000000000 */
[----:B------:R-:W-:Y:S01]  /*18e0*/  PLOP3.LUT P0, PT, PT, PT, UP2, 0x40, 0x0 ;  /* 0x000000000000781c */ /* 0x000fe20003f0e828 */
        /* <DEDUP_REMOVED lines=560> */
[----:B------:R-:W-:-:S04]  /*3bf0*/  IMAD R6, R2, 0x40, R18 ;  /* 0x0000004002067824 */ /* 0x000fc800078e0212 */
[----:B------:R-:W-:Y:S01]  /*3c00*/  IMAD R7, R6, 0x4, R17 ;  /* 0x0000000406077824 */ /* 0x000fe200078e0211 */
        /* <DEDUP_REMOVED lines=26> */
[----:B------:R-:W-:Y:S05]  /*3db0*/  @P0 BRA `(.L_x_316) ;  /* 0x0000000000040947 */ /* 0x000fea0003800000 */
[----:B------:R-:W-:Y:S01]  /*3dc0*/  BPT.TRAP 0x1 ;  /* 0x000000040000795c */ /* 0x000fe20000300000 */
.L_x_316:
[----:B------:R-:W-:Y:S02]  /*3dd0*/  R2UR UR4, R228 ;  /* 0x00000000e40472ca */ /* 0x000fe400000e0000 */
[----:B------:R-:W-:-:S11]  /*3de0*/  PLOP3.LUT P1, PT, PT, PT, UP2, 0x40, 0x0 ;  /* 0x000000000000781c */ /* 0x000fd60003f2e828 */
[----:B------:R-:W-:-:S05]  /*3df0*/  IMAD.U32 R10, RZ, RZ, UR4 ;  /* 0x00000004ff0a7e24 */ /* 0x000fca000f8e00ff */
[----:B------:R-:W-:-:S04]  /*3e00*/  SHF.L.U32 R10, R10, 0x1f, RZ ;  /* 0x0000001f0a0a7819 */ /* 0x000fc800000006ff */
[----:B------:R4:W1:Y:S01]  /*3e10*/  SYNCS.PHASECHK.TRANS64.TRYWAIT P0, [R17+URZ+0x31830], R10 ;  /* 0x0318300a110075a7 */ /* 0x000862000800017f */
[----:B------:R-:W-:Y:S05]  /*3e20*/  @P1 BRA `(.L_x_317) ;  /* 0x0000000000041947 */ /* 0x000fea0003800000 */
[----:B------:R-:W-:Y:S01]  /*3e30*/  BPT.TRAP 0x1 ;  /* 0x000000040000795c */ /* 0x000fe20000300000 */
.L_x_317:
[----:B------:R-:W-:Y:S02]  /*3e40*/  VIADD R5, R5, 0xa000 ;  /* 0x0000a00005057836 */ /* 0x000fe40000000000 */
[----:B-1----:R-:W-:-:S03]  /*3e50*/  VIADD R7, R17, 0x24100 ;  /* 0x0002410011077836 */ /* 0x002fc60000000000 */
[----:B------:R-:W-:Y:S02]  /*3e60*/  SHF.R.U32.HI R5, RZ, 0x4, R5 ;  /* 0x00000004ff057819 */ /* 0x000fe40000011605 */
[----:B------:R-:W-:Y:S02]  /*3e70*/  SHF.R.U32.HI R7, RZ, 0x4, R7 ;  /* 0x00000004ff077819 */ /* 0x000fe40000011607 */
[----:B------:R-:W-:Y:S02]  /*3e80*/  LOP3.LUT R5, R5, 0x3fff, RZ, 0xc0, !PT ;  /* 0x00003fff05057812 */ /* 0x000fe400078ec0ff */
[----:B------:R-:W-:Y:S02]  /*3e90*/  LOP3.LUT R7, R7, 0x3fff, RZ, 0xc0, !PT ;  /* 0x00003fff07077812 */ /* 0x000fe400078ec0ff */
[----:B------:R-:W-:Y:S02]  /*3ea0*/  LOP3.LUT R5, R5, 0x10000, RZ, 0xfc, !PT ;  /* 0x0001000005057812 */ /* 0x000fe400078efcff */
[----:B------:R-:W-:Y:S01]  /*3eb0*/  LOP3.LUT R7, R7, 0x10000, RZ, 0xfc, !PT ;  /* 0x0001000007077812 */ /* 0x000fe200078efcff */
[----:B------:R-:W-:Y:S06]  /*3ec0*/  @P0 BRA `(.L_x_318) ;  /* 0x0000000000080947 */ /* 0x000fec0003800000 */
[----:B------:R-:W1:Y:S02]  /*3ed0*/  SYNCS.PHASECHK.TRANS64.TRYWAIT P0, [R17+URZ+0x31830], R10 ;  /* 0x0318300a110075a7 */ /* 0x000e64000800017f */
[----:B-1----:R-:W-:Y:S05]  /*3ee0*/  @!P0 BRA `(.L_x_319) ;  /* 0x000000b0005c8947 */ /* 0x002fea0003800000 */
.L_x_318:
[----:B------:R-:W-:Y:S01]  /*3ef0*/  R2UR UR4, R7 ;  /* 0x00000000070472ca */ /* 0x000fe200000e0000 */
[----:B------:R-:W-:Y:S01]  /*3f00*/  WARPGROUP.ARRIVE ;  /* 0x00000000000079c5 */ /* 0x000fe20000000000 */
[C---:B------:R-:W-:Y:S01]  /*3f10*/  R2UR UR6, R5.reuse ;  /* 0x00000000050672ca */ /* 0x040fe200000e0000 */
[----:B------:R-:W-:Y:S01]  /*3f20*/  UMOV UR5, 0x40000040 ;  /* 0x4000004000057882 */ /* 0x000fe20000000000 */
[----:B------:R-:W-:Y:S01]  /*3f30*/  UMOV UR7, 0x40000000 ;  /* 0x4000000000077882 */ /* 0x000fe20000000000 */
[C---:B------:R-:W-:Y:S02]  /*3f40*/  VIADD R9, R5.reuse, 0x80 ;  /* 0x0000008005097836 */ /* 0x040fe40000000000 */
[----:B----4-:R-:W-:Y:S02]  /*3f50*/  VIADD R10, R5, 0x100 ;  /* 0x00000100050a7836 */ /* 0x010fe40000000000 */
[----:B------:R-:W-:Y:S01]  /*3f60*/  IMAD R15, R3, 0x40, R18 ;  /* 0x00000040030f7824 */ /* 0x000fe200078e0212 */
[----:B------:R-:W-:Y:S01]  /*3f70*/  R2UR UR8, R9 ;  /* 0x00000000090872ca */ /* 0x000fe200000e0000 */
[C---:B------:R-:W-:Y:S01]  /*3f80*/  VIADD R9, R5.reuse, 0x180 ;  /* 0x0000018005097836 */ /* 0x040fe20000000000 */
[----:B------:R-:W-:Y:S01]  /*3f90*/  R2UR UR9, R10 ;  /* 0x000000000a0972ca */ /* 0x000fe200000e0000 */
[----:B------:R-:W-:-:S02]  /*3fa0*/  VIADD R10, R5, 0x200 ;  /* 0x00000200050a7836 */ /* 0x000fc40000000000 */
[----:B------:R-:W-:Y:S01]  /*3fb0*/  HGMMA.64x8x16.F32 R44, gdesc[UR4], RZ, !UPT, gsb0 ;  /* 0x00000000042c79f0 */ /* 0x000fe2000c0008ff */
[----:B------:R-:W-:Y:S01]  /*3fc0*/  UMOV UR7, 0x40000000 ;  /* 0x4000000000077882 */ /* 0x000fe20000000000 */
[----:B------:R-:W-:Y:S01]  /*3fd0*/  R2UR UR10, R9 ;  /* 0x00000000090a72ca */ /* 0x000fe200000e0000 */
[----:B------:R-:W-:Y:S01]  /*3fe0*/  VIADD R9, R5, 0x2 ;  /* 0x0000000205097836 */ /* 0x000fe20000000000 */
[----:B------:R-:W-:-:S04]  /*3ff0*/  R2UR UR11, R10 ;  /* 0x000000000a0b72ca */ /* 0x000fc800000e0000 */
        /* <DEDUP_REMOVED lines=546> */
[C---:B------:R-:W-:Y:S02]  /*6220*/  VIADD R7, R5.reuse, 0x906 ;  /* 0x0000090605077836 */ /* 0x040fe40000000000 */
[----:B------:R-:W-:-:S03]  /*6230*/  VIADD R5, R5, 0x986 ;  /* 0x0000098605057836 */ /* 0x000fc60000000000 */
[----:B------:R-:W-:Y:S02]  /*6240*/  R2UR UR10, R7 ;  /* 0x00000000070a72ca */ /* 0x000fe400000e0000 */
        /* <DEDUP_REMOVED lines=24> */
[----:B------:R-:W-:Y:S01]  /*63d0*/  ULDC UR6, c[0x0][0x750] ;  /* 0x0001d40000067ab9 */ /* 0x000fe20000000800 */
[----:B------:R-:W-:Y:S01]  /*63e0*/  ULDC.64 UR4, c[0x0][0x748] ;  /* 0x0001d20000047ab9 */ /* 0x000fe20000000a00 */
[----:B------:R-:W-:Y:S01]  /*63f0*/  UISETP.GE.AND UP1, UPT, UR6, 0x1, UPT ;  /* 0x000000010600788c */ /* 0x000fe2000bf26270 */
[----:B------:R-:W-:Y:S01]  /*6400*/  VIADD R12, R232, UR5 ;  /* 0x00000005e80c7c36 */ /* 0x000fe20008000000 */
[----:B------:R-:W-:-:S04]  /*6410*/  ULOP3.LUT UR4, URZ, UR4, URZ, 0x33, !UPT ;  /* 0x000000043f047292 */ /* 0x000fc8000f8e333f */
[----:B------:R-:W-:Y:S02]  /*6420*/  PLOP3.LUT P0, PT, PT, PT, UP1, 0x40, 0x0 ;  /* 0x000000000000781c */ /* 0x000fe40003f0e818 */
[----:B------:R-:W-:Y:S01]  /*6430*/  VIADD R10, R232, UR4 ;  /* 0x00000004e80a7c36 */ /* 0x000fe20008000000 */
[----:B------:R-:W-:-:S03]  /*6440*/  VIADDMNMX R20, R15, R12, R233, PT ;  /* 0x0000000c0f147246 */ /* 0x000fc600038001e9 */
[----:B------:R-:W-:Y:S01]  /*6450*/  IMAD.IADD R14, R15, 0x1, R10 ;  /* 0x000000010f0e7824 */ /* 0x000fe200078e020a */
[----:B------:R-:W-:-:S06]  /*6460*/  WARPGROUP.DEPBAR.LE gsb0, 0x0 ;  /* 0x00008000000079c5 */ /* 0x000fcc0000010000 */
[----:B------:R-:W-:Y:S05]  /*6470*/  @P0 BRA `(.L_x_320) ;  /* 0x0000000000640947 */ /* 0x000fea0003800000 */
[----:B------:R-:W1:Y:S01]  /*6480*/  LDC R22, c[0x0][0x280] ;  /* 0x0000a000ff167b82 */ /* 0x000e620000000800 */
[----:B------:R-:W-:Y:S01]  /*6490*/  ULDC UR4, c[0x0][0x290] ;  /* 0x0000a40000047ab9 */ /* 0x000fe20000000800 */
[----:B------:R-:W-:Y:S01]  /*64a0*/  BSSY B0, `(.L_x_321) ;  /* 0x0000013000007945 */ /* 0x000fe20003800000 */
[----:B-1----:R-:W-:-:S04]  /*64b0*/  IADD3 R22, R15, UR4, -R22 ;  /* 0x000000040f167c10 */ /* 0x002fc8000fffe816 */
[----:B------:R-:W-:-:S13]  /*64c0*/  ISETP.GT.AND P0, PT, R22, -0x1, PT ;  /* 0xffffffff1600780c */ /* 0x000fda0003f04270 */
[----:B------:R-:W-:Y:S05]  /*64d0*/  @P0 BRA `(.L_x_322) ;  /* 0x0000000000240947 */ /* 0x000fea0003800000 */
[----:B------:R-:W-:Y:S01]  /*64e0*/  UISETP.NE.AND UP0, UPT, UR6, 0x1, UPT ;  /* 0x000000010600788c */ /* 0x000fe2000bf05270 */
[----:B------:R-:W-:-:S05]  /*64f0*/  LOP3.LUT R22, RZ, R22, RZ, 0x33, !PT ;  /* 0x00000016ff167212 */ /* 0x000fca00078e33ff */
[----:B------:R-:W-:-:S05]  /*6500*/  PLOP3.LUT P0, PT, PT, PT, UP0, 0x80, 0x0 ;  /* 0x000000000000781c */ /* 0x000fca0003f0f008 */
[----:B------:R-:W-:-:S08]  /*6510*/  @UP0 ULDC UR4, c[0x0][0x754] ;  /* 0x0001d50000040ab9 */ /* 0x000fd00000000800 */
[----:B------:R-:W-:Y:S01]  /*6520*/  @P0 IMAD.HI.U32 R5, R22, UR4, RZ ;  /* 0x0000000416050c27 */ /* 0x000fe2000f8e00ff */
[----:B------:R-:W-:-:S04]  /*6530*/  @UP0 ULDC UR4, c[0x0][0x758] ;  /* 0x0001d60000040ab9 */ /* 0x000fc80000000800 */
[----:B------:R-:W-:-:S04]  /*6540*/  @P0 SHF.R.U32.HI R22, RZ, UR4, R5 ;  /* 0x00000004ff160c19 */ /* 0x000fc80008011605 */
[----:B------:R-:W-:Y:S01]  /*6550*/  LOP3.LUT R22, RZ, R22, RZ, 0x33, !PT ;  /* 0x00000016ff167212 */ /* 0x000fe200078e33ff */
[----:B------:R-:W-:Y:S06]  /*6560*/  BRA `(.L_x_323) ;  /* 0x0000000000187947 */ /* 0x000fec0003800000 */
.L_x_322:
[----:B------:R-:W-:-:S06]  /*6570*/  UISETP.NE.AND UP0, UPT, UR6, 0x1, UPT ;  /* 0x000000010600788c */ /* 0x000fcc000bf05270 */
[----:B------:R-:W-:-:S05]  /*6580*/  PLOP3.LUT P0, PT, PT, PT, UP0, 0x80, 0x0 ;  /* 0x000000000000781c */ /* 0x000fca0003f0f008 */
[----:B------:R-:W-:-:S08]  /*6590*/  @UP0 ULDC UR4, c[0x0][0x754] ;  /* 0x0001d50000040ab9 */ /* 0x000fd00000000800 */
[----:B------:R-:W-:Y:S01]  /*65a0*/  @P0 IMAD.HI.U32 R5, R22, UR4, RZ ;  /* 0x0000000416050c27 */ /* 0x000fe2000f8e00ff */
[----:B------:R-:W-:-:S04]  /*65b0*/  @UP0 ULDC UR4, c[0x0][0x758] ;  /* 0x0001d60000040ab9 */ /* 0x000fc80000000800 */
[----:B------:R-:W-:-:S07]  /*65c0*/  @P0 SHF.R.U32.HI R22, RZ, UR4, R5 ;  /* 0x00000004ff160c19 */ /* 0x000fce0008011605 */
.L_x_323:
[----:B------:R-:W-:Y:S05]  /*65d0*/  BSYNC B0 ;  /* 0x0000000000007941 */ /* 0x000fea0003800000 */
.L_x_321:
[----:B------:R-:W-:-:S05]  /*65e0*/  IMAD R5, R22, UR6, R229 ;  /* 0x0000000616057c24 */ /* 0x000fca000f8e02e5 */
[----:B------:R-:W-:Y:S02]  /*65f0*/  VIMNMX R14, R14, R5, !PT ;  /* 0x000000050e0e7248 */ /* 0x000fe40007fe0100 */
[----:B------:R-:W-:-:S07]  /*6600*/  VIADDMNMX R20, R5, UR6, R20, PT ;  /* 0x0000000605147c46 */ /* 0x000fce000b800114 */
.L_x_320:
[----:B------:R-:W1:Y:S01]  /*6610*/  S2R R224, SR_CTAID.X ;  /* 0x0000000000e07919 */ /* 0x000e620000002500 */
[----:B------:R-:W-:-:S04]  /*6620*/  VIADD R15, R15, 0x8 ;  /* 0x000000080f0f7836 */ /* 0x000fc80000000000 */
[----:B------:R-:W-:Y:S01]  /*6630*/  IMAD.IADD R23, R10, 0x1, R15 ;  /* 0x000000010a177824 */ /* 0x000fe200078e020f */
[----:B------:R-:W-:Y:S01]  /*6640*/  VIADDMNMX R22, R15, R12, R233, PT ;  /* 0x0000000c0f167246 */ /* 0x000fe200038001e9 */
[----:B-1----:R-:W-:-:S05]  /*6650*/  IMAD R224, R224, -0x50, RZ ;  /* 0xffffffb0e0e07824 */ /* 0x002fca00078e02ff */
[C---:B------:R-:W-:Y:S02]  /*6660*/  ISETP.GE.AND P0, PT, R224.reuse, 0x1, PT ;  /* 0x00000001e000780c */ /* 0x040fe40003f06270 */
[----:B------:R-:W-:Y:S02]  /*6670*/  ISETP.GE.AND P1, PT, R224, 0x2, PT ;  /* 0x00000002e000780c */ /* 0x000fe40003f26270 */
[----:B------:R-:W-:Y:S02]  /*6680*/  ISETP.GT.AND P4, PT, R14, RZ, !P0 ;  /* 0x000000ff0e00720c */ /* 0x000fe40004784270 */
[----:B------:R-:W-:Y:S02]  /*6690*/  ISETP.GE.AND P2, PT, R224, 0x11, PT ;  /* 0x00000011e000780c */ /* 0x000fe40003f46270 */
[----:B------:R-:W-:Y:S02]  /*66a0*/  ISETP.GT.AND P5, PT, R14, 0x1, !P1 ;  /* 0x000000010e00780c */ /* 0x000fe40004fa4270 */
[----:B------:R-:W-:-:S02]  /*66b0*/  ISETP.LT.OR P4, PT, R20, 0x1, P4 ;  /* 0x000000011400780c */ /* 0x000fc40002781670 */
[----:B------:R-:W-:Y:S02]  /*66c0*/  ISETP.GT.AND P6, PT, R14, 0x10, !P2 ;  /* 0x000000100e00780c */ /* 0x000fe400057c4270 */
[----:B------:R-:W-:Y:S02]  /*66d0*/  ISETP.LT.OR P5, PT, R20, 0x2, P5 ;  /* 0x000000021400780c */ /* 0x000fe40002fa1670 */
[----:B------:R-:W-:Y:S02]  /*66e0*/  ISETP.GE.AND P3, PT, R224, 0x12, PT ;  /* 0x00000012e000780c */ /* 0x000fe40003f66270 */
[----:B------:R-:W-:Y:S02]  /*66f0*/  FSEL R7, R24, -INF , !P4 ;  /* 0xff80000018077808 */ /* 0x000fe40006000000 */
[----:B------:R-:W-:Y:S02]  /*6700*/  ISETP.LT.OR P6, PT, R20, 0x11, P6 ;  /* 0x000000111400780c */ /* 0x000fe400037c1670 */
[----:B------:R-:W-:-:S02]  /*6710*/  FSEL R25, R25, -INF , !P5 ;  /* 0xff80000019197808 */ /* 0x000fc40006800000 */
[----:B------:R-:W-:Y:S02]  /*6720*/  ISETP.GE.AND P4, PT, R224, 0x21, PT ;  /* 0x00000021e000780c */ /* 0x000fe40003f86270 */
[----:B------:R-:W-:Y:S02]  /*6730*/  ISETP.GT.AND P5, PT, R14, 0x11, !P3 ;  /* 0x000000110e00780c */ /* 0x000fe40005fa4270 */
[----:B------:R-:W-:Y:S02]  /*6740*/  FSEL R11, R28, -INF , !P6 ;  /* 0xff8000001c0b7808 */ /* 0x000fe40007000000 */
[----:B------:R-:W-:Y:S02]  /*6750*/  ISETP.GT.AND P6, PT, R14, 0x20, !P4 ;  /* 0x000000200e00780c */ /* 0x000fe400067c4270 */
[C---:B------:R-:W-:Y:S02]  /*6760*/  ISETP.LT.OR P5, PT, R20.reuse, 0x12, P5 ;  /* 0x000000121400780c */ /* 0x040fe40002fa1670 */
[----:B------:R-:W-:-:S02]  /*6770*/  ISETP.LT.OR P6, PT, R20, 0x21, P6 ;  /* 0x000000211400780c */ /* 0x000fc400037c1670 */
[----:B------:R-:W-:Y:S02]  /*6780*/  FSEL R29, R29, -INF , !P5 ;  /* 0xff8000001d1d7808 */ /* 0x000fe40006800000 */
[----:B------:R-:W-:Y:S02]  /*6790*/  ISETP.GE.AND P5, PT, R224, 0x22, PT ;  /* 0x00000022e000780c */ /* 0x000fe40003fa6270 */
[----:B------:R-:W-:Y:S02]  /*67a0*/  FSEL R9, R32, -INF , !P6 ;  /* 0xff80000020097808 */ /* 0x000fe40007000000 */
[----:B------:R-:W-:-:S04]  /*67b0*/  ISETP.GT.AND P6, PT, R14, 0x21, !P5 ;  /* 0x000000210e00780c */ /* 0x000fc80006fc4270 */
[----:B------:R-:W-:-:S04]  /*67c0*/  ISETP.LT.OR P6, PT, R20, 0x22, P6 ;  /* 0x000000221400780c */ /* 0x000fc800037c1670 */
[----:B------:R-:W-:Y:S02]  /*67d0*/  FSEL R33, R33, -INF , !P6 ;  /* 0xff80000021217808 */ /* 0x000fe40007000000 */
[----:B------:R-:W-:-:S04]  /*67e0*/  ISETP.GE.AND P6, PT, R224, 0x31, PT ;  /* 0x00000031e000780c */ /* 0x000fc80003fc6270 */
        /* <DEDUP_REMOVED lines=15> */
[----:B------:R-:W-:-:S13]  /*68e0*/  PLOP3.LUT P6, PT, PT, PT, UP1, 0x40, 0x0 ;  /* 0x000000000000781c */ /* 0x000fda0003fce818 */
        /* <DEDUP_REMOVED lines=12> */
[----:B------:R-:W-:Y:S01]  /*69b0*/  PLOP3.LUT P6, PT, PT, PT, UP0, 0x80, 0x0 ;  /* 0x000000000000781c */ /* 0x000fe20003fcf008 */
[----:B------:R-:W-:-:S12]  /*69c0*/  @UP0 ULDC UR4, c[0x0][0x758] ;  /* 0x0001d60000040ab9 */ /* 0x000fd80000000800 */
[----:B------:R-:W-:-:S04]  /*69d0*/  @P6 SHF.R.U32.HI R10, RZ, UR4, R12 ;  /* 0x00000004ff0a6c19 */ /* 0x000fc8000801160c */
[----:B------:R-:W-:Y:S01]  /*69e0*/  LOP3.LUT R10, RZ, R10, RZ, 0x33, !PT ;  /* 0x0000000aff0a7212 */ /* 0x000fe200078e33ff */
[----:B------:R-:W-:Y:S06]  /*69f0*/  BRA `(.L_x_327) ;  /* 0x00000000001c7947 */ /* 0x000fec0003800000 */
.L_x_326:
[----:B------:R-:W-:-:S06]  /*6a00*/  UISETP.NE.AND UP0, UPT, UR6, 0x1, UPT ;  /* 0x000000010600788c */ /* 0x000fcc000bf05270 */
[----:B------:R-:W-:-:S05]  /*6a10*/  PLOP3.LUT P6, PT, PT, PT, UP0, 0x80, 0x0 ;  /* 0x000000000000781c */ /* 0x000fca0003fcf008 */
[----:B------:R-:W-:-:S08]  /*6a20*/  @UP0 ULDC UR4, c[0x0][0x754] ;  /* 0x0001d50000040ab9 */ /* 0x000fd00000000800 */
[----:B------:R-:W-:Y:S01]  /*6a30*/  @P6 IMAD.HI.U32 R12, R10, UR4, RZ ;  /* 0x000000040a0c6c27 */ /* 0x000fe2000f8e00ff */
[----:B------:R-:W-:Y:S01]  /*6a40*/  PLOP3.LUT P6, PT, PT, PT, UP0, 0x80, 0x0 ;  /* 0x000000000000781c */ /* 0x000fe20003fcf008 */
[----:B------:R-:W-:-:S12]  /*6a50*/  @UP0 ULDC UR4, c[0x0][0x758] ;  /* 0x0001d60000040ab9 */ /* 0x000fd80000000800 */
[----:B------:R-:W-:-:S07]  /*6a60*/  @P6 SHF.R.U32.HI R10, RZ, UR4, R12 ;  /* 0x00000004ff0a6c19 */ /* 0x000fce000801160c */
.L_x_327:
[----:B------:R-:W-:Y:S05]  /*6a70*/  BSYNC B0 ;  /* 0x0000000000007941 */ /* 0x000fea0003800000 */
.L_x_325:
[----:B------:R-:W-:-:S05]  /*6a80*/  IMAD R10, R10, UR6, R229 ;  /* 0x000000060a0a7c24 */ /* 0x000fca000f8e02e5 */
[----:B------:R-:W-:Y:S02]  /*6a90*/  VIMNMX R23, R23, R10, !PT ;  /* 0x0000000a17177248 */ /* 0x000fe40007fe0100 */
[----:B------:R-:W-:-:S07]  /*6aa0*/  VIADDMNMX R22, R10, UR6, R22, PT ;  /* 0x000000060a167c46 */ /* 0x000fce000b800116 */
.L_x_324:
[C---:B------:R-:W-:Y:S01]  /*6ab0*/  ISETP.GT.AND P3, PT, R23.reuse, 0x11, !P3 ;  /* 0x000000111700780c */ /* 0x040fe20005f64270 */
[----:B------:R-:W-:Y:S01]  /*6ac0*/  ULDC UR4, c[0x0][0x744] ;  /* 0x0001d10000047ab9 */ /* 0x000fe20000000800 */
[C---:B------:R-:W-:Y:S01]  /*6ad0*/  ISETP.GT.AND P2, PT, R23.reuse, 0x10, !P2 ;  /* 0x000000101700780c */ /* 0x040fe20005744270 */
[----:B------:R-:W-:Y:S01]  /*6ae0*/  IMAD R32, R18, 0x4, R17 ;  /* 0x0000000412207824 */ /* 0x000fe200078e0211 */
[----:B------:R-:W-:Y:S01]  /*6af0*/  ISETP.GT.AND P4, PT, R23, 0x20, !P4 ;  /* 0x000000201700780c */ /* 0x000fe20006784270 */
[--C-:B--2---:R-:W-:Y:S01]  /*6b00*/  FFMA.FTZ R10, R5, UR4, -R8.reuse ;  /* 0x00000004050a7c23 */ /* 0x104fe20008010808 */
[C---:B------:R-:W-:Y:S01]  /*6b10*/  ISETP.LT.OR P3, PT, R22.reuse, 0x12, P3 ;  /* 0x000000121600780c */ /* 0x040fe20001f61670 */
[--C-:B------:R-:W-:Y:S01]  /*6b20*/  FFMA.FTZ R7, R7, UR4, -R8.reuse ;  /* 0x0000000407077c23 */ /* 0x100fe20008010808 */
[C---:B------:R-:W-:Y:S01]  /*6b30*/  ISETP.LT.OR P2, PT, R22.reuse, 0x11, P2 ;  /* 0x000000111600780c */ /* 0x040fe20001741670 */
[--C-:B------:R-:W-:Y:S01]  /*6b40*/  FFMA.FTZ R20, R25, UR4, -R8.reuse ;  /* 0x0000000419147c23 */ /* 0x100fe20008010808 */
[----:B------:R-:W-:Y:S01]  /*6b50*/  ISETP.LT.OR P4, PT, R22, 0x21, P4 ;  /* 0x000000211600780c */ /* 0x000fe20002781670 */
[--C-:B------:R-:W-:Y:S01]  /*6b60*/  FFMA.FTZ R11, R11, UR4, -R8.reuse ;  /* 0x000000040b0b7c23 */ /* 0x100fe20008010808 */
[----:B------:R-:W-:Y:S01]  /*6b70*/  ISETP.GE.AND P6, PT, R224, 0x32, PT ;  /* 0x00000032e000780c */ /* 0x000fe20003fc6270 */
[--C-:B------:R-:W-:Y:S01]  /*6b80*/  FFMA.FTZ R14, R29, UR4, -R8.reuse ;  /* 0x000000041d0e7c23 */ /* 0x100fe20008010808 */
[----:B------:R-:W-:Y:S01]  /*6b90*/  FSEL R31, R31, -INF , !P3 ;  /* 0xff8000001f1f7808 */ /* 0x000fe20005800000 */
[--C-:B------:R-:W-:Y:S01]  /*6ba0*/  FFMA.FTZ R9, R9, UR4, -R8.reuse ;  /* 0x0000000409097c23 */ /* 0x100fe20008010808 */
[----:B------:R-:W-:Y:S01]  /*6bb0*/  FSEL R15, R30, -INF , !P2 ;  /* 0xff8000001e0f7808 */ /* 0x000fe20005000000 */
[--C-:B------:R-:W-:Y:S01]  /*6bc0*/  FFMA.FTZ R12, R33, UR4, -R8.reuse ;  /* 0x00000004210c7c23 */ /* 0x100fe20008010808 */
[----:B------:R-:W-:Y:S01]  /*6bd0*/  FSEL R21, R34, -INF , !P4 ;  /* 0xff80000022157808 */ /* 0x000fe20006000000 */
[--C-:B------:R-:W-:Y:S01]  /*6be0*/  FFMA.FTZ R5, R37, UR4, -R8.reuse ;  /* 0x0000000425057c23 */ /* 0x100fe20008010808 */
[C---:B------:R-:W-:Y:S01]  /*6bf0*/  ISETP.GT.AND P3, PT, R23.reuse, 0x31, !P6 ;  /* 0x000000311700780c */ /* 0x040fe20007764270 */
[----:B------:R-:W1:Y:S01]  /*6c00*/  LDS R30, [R32+0x2c300] ;  /* 0x02c30000201e7984 */ /* 0x000e620000000800 */
[C---:B------:R-:W-:Y:S01]  /*6c10*/  ISETP.GE.AND P2, PT, R224.reuse, 0x31, PT ;  /* 0x00000031e000780c */ /* 0x040fe20003f46270 */
[----:B------:R-:W2:Y:S01]  /*6c20*/  MUFU.EX2 R7, R7 ;  /* 0x0000000700077308 */ /* 0x000ea20000000800 */
[C---:B------:R-:W-:Y:S01]  /*6c30*/  ISETP.GE.AND P4, PT, R224.reuse, 0x41, PT ;  /* 0x00000041e000780c */ /* 0x040fe20003f86270 */
[----:B------:R-:W-:Y:S01]  /*6c40*/  UMOV UR57, 0x40000040 ;  /* 0x4000004000397882 */ /* 0x000fe20000000000 */
[----:B------:R-:W-:Y:S01]  /*6c50*/  ISETP.GE.AND P6, PT, R224, 0x42, PT ;  /* 0x00000042e000780c */ /* 0x000fe20003fc6270 */
[----:B------:R-:W-:Y:S01]  /*6c60*/  UMOV UR59, 0x40 ;  /* 0x00000040003b7882 */ /* 0x000fe20000000000 */
[C---:B------:R-:W-:Y:S01]  /*6c70*/  ISETP.GT.AND P0, PT, R23.reuse, RZ, !P0 ;  /* 0x000000ff1700720c */ /* 0x040fe20004704270 */
[----:B------:R-:W-:Y:S01]  /*6c80*/  UMOV UR9, UR57 ;  /* 0x0000003900097c82 */ /* 0x000fe20008000000 */
[C---:B------:R-:W-:Y:S01]  /*6c90*/  ISETP.GT.AND P1, PT, R23.reuse, 0x1, !P1 ;  /* 0x000000011700780c */ /* 0x040fe20004f24270 */
[----:B------:R-:W-:Y:S01]  /*6ca0*/  MUFU.EX2 R20, R20 ;  /* 0x0000001400147308 */ /* 0x000fe20000000800 */
[C---:B------:R-:W-:Y:S01]  /*6cb0*/  ISETP.GT.AND P5, PT, R23.reuse, 0x21, !P5 ;  /* 0x000000211700780c */ /* 0x040fe20006fa4270 */
[----:B------:R-:W-:Y:S01]  /*6cc0*/  UMOV UR11, 0x40 ;  /* 0x00000040000b7882 */ /* 0x000fe20000000000 */
[C---:B------:R-:W-:Y:S01]  /*6cd0*/  ISETP.GT.AND P2, PT, R23.reuse, 0x30, !P2 ;  /* 0x000000301700780c */ /* 0x040fe20005744270 */
[----:B------:R-:W-:Y:S01]  /*6ce0*/  UMOV UR13, UR57 ;  /* 0x00000039000d7c82 */ /* 0x000fe20008000000 */
[C---:B------:R-:W-:Y:S01]  /*6cf0*/  ISETP.GT.AND P4, PT, R23.reuse, 0x40, !P4 ;  /* 0x000000401700780c */ /* 0x040fe20006784270 */
[----:B------:R-:W-:Y:S01]  /*6d00*/  UMOV UR15, 0x40 ;  /* 0x00000040000f7882 */ /* 0x000fe20000000000 */
[----:B------:R-:W-:Y:S01]  /*6d10*/  ISETP.GT.AND P6, PT, R23, 0x41, !P6 ;  /* 0x000000411700780c */ /* 0x000fe200077c4270 */
[--C-:B------:R-:W-:Y:S01]  /*6d20*/  FFMA.FTZ R23, R13, UR4, -R8.reuse ;  /* 0x000000040d177c23 */ /* 0x100fe20008010808 */
[C---:B------:R-:W-:Y:S01]  /*6d30*/  ISETP.LT.OR P0, PT, R22.reuse, 0x1, P0 ;  /* 0x000000011600780c */ /* 0x040fe20000701670 */
[----:B------:R-:W-:Y:S01]  /*6d40*/  FFMA.FTZ R13, R41, UR4, -R8 ;  /* 0x00000004290d7c23 */ /* 0x000fe20008010808 */
[C---:B------:R-:W-:Y:S01]  /*6d50*/  ISETP.LT.OR P1, PT, R22.reuse, 0x2, P1 ;  /* 0x000000021600780c */ /* 0x040fe20000f21670 */
[----:B------:R4:W-:Y:S01]  /*6d60*/  MUFU.EX2 R8, R23 ;  /* 0x0000001700087308 */ /* 0x0009e20000000800 */
[C---:B------:R-:W-:Y:S01]  /*6d70*/  ISETP.LT.OR P5, PT, R22.reuse, 0x22, P5 ;  /* 0x000000221600780c */ /* 0x040fe20002fa1670 */
[----:B------:R-:W-:Y:S01]  /*6d80*/  UMOV UR17, UR57 ;  /* 0x0000003900117c82 */ /* 0x000fe20008000000 */
[C---:B------:R-:W-:Y:S01]  /*6d90*/  ISETP.LT.OR P2, PT, R22.reuse, 0x31, P2 ;  /* 0x000000311600780c */ /* 0x040fe20001741670 */
[----:B------:R-:W-:Y:S01]  /*6da0*/  UMOV UR19, 0x40 ;  /* 0x0000004000137882 */ /* 0x000fe20000000000 */
[C---:B------:R-:W-:Y:S01]  /*6db0*/  ISETP.LT.OR P3, PT, R22.reuse, 0x32, P3 ;  /* 0x000000321600780c */ /* 0x040fe20001f61670 */
[----:B------:R-:W-:Y:S01]  /*6dc0*/  UMOV UR49, 0x40000040 ;  /* 0x4000004000317882 */ /* 0x000fe20000000000 */
[----:B------:R-:W-:Y:S01]  /*6dd0*/  ISETP.LT.OR P4, PT, R22, 0x41, P4 ;  /* 0x000000411600780c */ /* 0x000fe20002781670 */
[----:B------:R-:W5:Y:S01]  /*6de0*/  MUFU.EX2 R12, R12 ;  /* 0x0000000c000c7308 */ /* 0x000f620000000800 */
[----:B----4-:R-:W-:Y:S01]  /*6df0*/  FSEL R23, R26, -INF , !P0 ;  /* 0xff8000001a177808 */ /* 0x010fe20004000000 */
[----:B------:R-:W-:Y:S01]  /*6e00*/  UMOV UR51, 0x40 ;  /* 0x0000004000337882 */ /* 0x000fe20000000000 */
[----:B------:R-:W4:Y:S01]  /*6e10*/  LDS R26, [R32+0x2c320] ;  /* 0x02c32000201a7984 */ /* 0x000f220000000800 */
[----:B------:R-:W-:Y:S01]  /*6e20*/  ISETP.LT.OR P6, PT, R22, 0x42, P6 ;  /* 0x000000421600780c */ /* 0x000fe200037c1670 */
[----:B------:R-:W-:Y:S01]  /*6e30*/  VIADD R22, R17, 0x2c500 ;  /* 0x0002c50011167836 */ /* 0x000fe20000000000 */
[----:B------:R-:W-:Y:S01]  /*6e40*/  FSEL R27, R27, -INF , !P1 ;  /* 0xff8000001b1b7808 */ /* 0x000fe20004800000 */
[----:B---3--:R-:W-:Y:S01]  /*6e50*/  FFMA.FTZ R34, R23, UR4, -R6 ;  /* 0x0000000417227c23 */ /* 0x008fe20008010806 */
[----:B------:R-:W-:Y:S01]  /*6e60*/  FSEL R35, R35, -INF , !P5 ;  /* 0xff80000023237808 */ /* 0x000fe20006800000 */
[----:B------:R-:W3:Y:S01]  /*6e70*/  MUFU.EX2 R9, R9 ;  /* 0x0000000900097308 */ /* 0x000ee20000000800 */
[----:B------:R-:W-:Y:S01]  /*6e80*/  SHF.R.U32.HI R24, RZ, 0x4, R22 ;  /* 0x00000004ff187819 */ /* 0x000fe20000011616 */
[--C-:B------:R-:W-:Y:S01]  /*6e90*/  FFMA.FTZ R22, R15, UR4, -R6.reuse ;  /* 0x000000040f167c23 */ /* 0x100fe20008010806 */
[--C-:B------:R-:W-:Y:S01]  /*6ea0*/  FFMA.FTZ R25, R27, UR4, -R6.reuse ;  /* 0x000000041b197c23 */ /* 0x100fe20008010806 */
[----:B------:R-:W-:Y:S01]  /*6eb0*/  FSEL R29, R38, -INF , !P2 ;  /* 0xff800000261d7808 */ /* 0x000fe20005000000 */
[--C-:B------:R-:W-:Y:S01]  /*6ec0*/  FFMA.FTZ R36, R35, UR4, -R6.reuse ;  /* 0x0000000423247c23 */ /* 0x100fe20008010806 */
[----:B------:R-:W-:Y:S01]  /*6ed0*/  LOP3.LUT R15, R24, 0x3fff, RZ, 0xc0, !PT ;  /* 0x00003fff180f7812 */ /* 0x000fe200078ec0ff */
[--C-:B------:R-:W-:Y:S01]  /*6ee0*/  FFMA.FTZ R24, R31, UR4, -R6.reuse ;  /* 0x000000041f187c23 */ /* 0x100fe20008010806 */
[----:B------:R-:W-:Y:S01]  /*6ef0*/  FSEL R27, R42, -INF , !P4 ;  /* 0xff8000002a1b7808 */ /* 0x000fe20006000000 */
[--C-:B------:R-:W-:Y:S01]  /*6f00*/  FFMA.FTZ R35, R29, UR4, -R6.reuse ;  /* 0x000000041d237c23 */ /* 0x100fe20008010806 */
[----:B------:R-:W-:Y:S01]  /*6f10*/  FSEL R39, R39, -INF , !P3 ;  /* 0xff80000027277808 */ /* 0x000fe20005800000 */
[--C-:B------:R-:W-:Y:S01]  /*6f20*/  FFMA.FTZ R31, R21, UR4, -R6.reuse ;  /* 0x00000004151f7c23 */ /* 0x100fe20008010806 */
[----:B------:R-:W-:Y:S01]  /*6f30*/  FSEL R43, R43, -INF , !P6 ;  /* 0xff8000002b2b7808 */ /* 0x000fe20007000000 */
[--C-:B------:R-:W-:Y:S01]  /*6f40*/  FFMA.FTZ R28, R27, UR4, -R6.reuse ;  /* 0x000000041b1c7c23 */ /* 0x100fe20008010806 */
[----:B------:R-:W-:Y:S01]  /*6f50*/  LOP3.LUT R15, R15, 0x80000, RZ, 0xfc, !PT ;  /* 0x000800000f0f7812 */ /* 0x000fe200078efcff */
[--C-:B------:R-:W-:Y:S01]  /*6f60*/  FFMA.FTZ R29, R39, UR4, -R6.reuse ;  /* 0x00000004271d7c23 */ /* 0x100fe20008010806 */
[----:B------:R-:W-:Y:S01]  /*6f70*/  MUFU.EX2 R25, R25 ;  /* 0x0000001900197308 */ /* 0x000fe20000000800 */
[----:B------:R-:W-:Y:S01]  /*6f80*/  FFMA.FTZ R27, R43, UR4, -R6 ;  /* 0x000000042b1b7c23 */ /* 0x000fe20008010806 */
[----:B-1----:R-:W-:Y:S01]  /*6f90*/  FADD.FTZ R44, R44, -R30 ;  /* 0x8000001e2c2c7221 */ /* 0x002fe20000010000 */
[----:B------:R-:W-:-:S02]  /*6fa0*/  VIADD R6, R15, 0x80 ;  /* 0x000000800f067836 */ /* 0x000fc40000000000 */
[--C-:B------:R-:W-:Y:S01]  /*6fb0*/  FADD.FTZ R53, R53, -R30.reuse ;  /* 0x8000001e35357221 */ /* 0x100fe20000010000 */
[--C-:B------:R-:W-:Y:S01]  /*6fc0*/  FADD.FTZ R52, R52, -R30.reuse ;  /* 0x8000001e34347221 */ /* 0x100fe20000010000 */
[----:B--2---:R-:W-:Y:S01]  /*6fd0*/  FMUL.FTZ R44, R7, R44 ;  /* 0x0000002c072c7220 */ /* 0x004fe20000410000 */
[--C-:B------:R-:W-:Y:S01]  /*6fe0*/  FADD.FTZ R45, R45, -R30.reuse ;  /* 0x8000001e2d2d7221 */ /* 0x100fe20000010000 */
[----:B------:R-:W1:Y:S01]  /*6ff0*/  MUFU.EX2 R34, R34 ;  /* 0x0000002200227308 */ /* 0x000e620000000800 */
[----:B------:R-:W-:Y:S01]  /*7000*/  R2UR UR4, R6 ;  /* 0x00000000060472ca */ /* 0x000fe200000e0000 */
[----:B------:R-:W-:Y:S02]  /*7010*/  VIADD R6, R15, 0x100 ;  /* 0x000001000f067836 */ /* 0x000fe40000000000 */
[C---:B-----5:R-:W-:Y:S01]  /*7020*/  FMUL.FTZ R53, R12.reuse, R53 ;  /* 0x000000350c357220 */ /* 0x060fe20000410000 */
[----:B---3--:R-:W-:Y:S01]  /*7030*/  FMUL.FTZ R52, R9, R52 ;  /* 0x0000003409347220 */ /* 0x008fe20000410000 */
[----:B------:R-:W-:Y:S01]  /*7040*/  F2FP.F16.F32.PACK_AB R12, R12, R9 ;  /* 0x000000090c0c723e */ /* 0x000fe200000000ff */
[----:B------:R-:W-:Y:S01]  /*7050*/  FADD.FTZ R48, R48, -R30 ;  /* 0x8000001e30307221 */ /* 0x000fe20000010000 */
[----:B------:R-:W-:Y:S01]  /*7060*/  R2UR UR5, R6 ;  /* 0x00000000060572ca */ /* 0x000fe200000e0000 */
[----:B------:R2:W3:Y:S01]  /*7070*/  MUFU.EX2 R21, R22 ;  /* 0x0000001600157308 */ /* 0x0004e20000000800 */
[----:B------:R-:W-:-:S02]  /*7080*/  VIADD R6, R15, 0x180 ;  /* 0x000001800f067836 */ /* 0x000fc40000000000 */
[----:B----4-:R-:W-:Y:S01]  /*7090*/  FADD.FTZ R37, R46, -R26 ;  /* 0x8000001a2e257221 */ /* 0x010fe20000010000 */
[--C-:B------:R-:W-:Y:S01]  /*70a0*/  FADD.FTZ R49, R49, -R30.reuse ;  /* 0x8000001e31317221 */ /* 0x100fe20000010000 */
[--C-:B------:R-:W-:Y:S01]  /*70b0*/  FADD.FTZ R32, R217, -R30.reuse ;  /* 0x8000001ed9207221 */ /* 0x100fe20000010000 */
[----:B------:R-:W-:Y:S01]  /*70c0*/  FADD.FTZ R33, R220, -R30 ;  /* 0x8000001edc217221 */ /* 0x000fe20000010000 */
[----:B------:R-:W-:Y:S01]  /*70d0*/  R2UR UR6, R6 ;  /* 0x00000000060672ca */ /* 0x000fe200000e0000 */
[--C-:B------:R-:W-:Y:S01]  /*70e0*/  FADD.FTZ R50, R50, -R26.reuse ;  /* 0x8000001a32327221 */ /* 0x100fe20000010000 */
[----:B------:R-:W4:Y:S01]  /*70f0*/  MUFU.EX2 R11, R11 ;  /* 0x0000000b000b7308 */ /* 0x000f220000000800 */
[----:B--2---:R-:W-:Y:S01]  /*7100*/  VIADD R22, R15, 0x200 ;  /* 0x000002000f167836 */ /* 0x004fe20000000000 */
[----:B------:R-:W-:Y:S01]  /*7110*/  F2FP.F16.F32.PACK_AB R6, R20, R7 ;  /* 0x000000071406723e */ /* 0x000fe200000000ff */
[--C-:B------:R-:W-:Y:S01]  /*7120*/  FADD.FTZ R38, R47, -R26.reuse ;  /* 0x8000001a2f267221 */ /* 0x100fe20000010000 */
[----:B-1----:R-:W-:Y:S01]  /*7130*/  F2FP.F16.F32.PACK_AB R7, R25, R34 ;  /* 0x000000221907723e */ /* 0x002fe200000000ff */
[----:B------:R-:W-:Y:S01]  /*7140*/  BAR.SYNC.DEFER_BLOCKING 0x9, 0x100 ;  /* 0x0244000000007b1d */ /* 0x000fe20000010000 */
[----:B------:R-:W-:Y:S01]  /*7150*/  R2UR UR7, R22 ;  /* 0x00000000160772ca */ /* 0x000fe200000e0000 */
[----:B------:R-:W-:Y:S01]  /*7160*/  FMUL.FTZ R34, R34, R37 ;  /* 0x0000002522227220 */ /* 0x000fe20000410000 */
[--C-:B------:R-:W-:Y:S01]  /*7170*/  FADD.FTZ R51, R51, -R26.reuse ;  /* 0x8000001a33337221 */ /* 0x100fe20000010000 */
[--C-:B------:R-:W-:Y:S01]  /*7180*/  FADD.FTZ R54, R54, -R26.reuse ;  /* 0x8000001a36367221 */ /* 0x100fe20000010000 */
[--C-:B------:R-:W-:Y:S01]  /*7190*/  FADD.FTZ R55, R55, -R26.reuse ;  /* 0x8000001a37377221 */ /* 0x100fe20000010000 */
[----:B------:R-:W1:Y:S01]  /*71a0*/  MUFU.EX2 R14, R14 ;  /* 0x0000000e000e7308 */ /* 0x000e620000000800 */
[--C-:B------:R-:W-:Y:S01]  /*71b0*/  FADD.FTZ R218, R218, -R26.reuse ;  /* 0x8000001adada7221 */ /* 0x100fe20000010000 */
[--C-:B------:R-:W-:Y:S01]  /*71c0*/  FADD.FTZ R219, R219, -R26.reuse ;  /* 0x8000001adbdb7221 */ /* 0x100fe20000010000 */
[--C-:B------:R-:W-:Y:S01]  /*71d0*/  FADD.FTZ R222, R222, -R26.reuse ;  /* 0x8000001adede7221 */ /* 0x100fe20000010000 */
[----:B------:R-:W-:Y:S01]  /*71e0*/  FADD.FTZ R26, R223, -R26 ;  /* 0x8000001adf1a7221 */ /* 0x000fe20000010000 */
[----:B------:R-:W-:Y:S01]  /*71f0*/  FMUL.FTZ R45, R20, R45 ;  /* 0x0000002d142d7220 */ /* 0x000fe20000410000 */
[----:B------:R-:W-:Y:S01]  /*7200*/  FMUL.FTZ R33, R8, R33 ;  /* 0x0000002108217220 */ /* 0x000fe20000410000 */
[----:B---3--:R-:W-:Y:S01]  /*7210*/  FMUL.FTZ R50, R21, R50 ;  /* 0x0000003215327220 */ /* 0x008fe20000410000 */
[----:B------:R-:W-:Y:S01]  /*7220*/  MUFU.EX2 R10, R10 ;  /* 0x0000000a000a7308 */ /* 0x000fe20000000800 */
[----:B----4-:R-:W-:Y:S01]  /*7230*/  FMUL.FTZ R48, R11, R48 ;  /* 0x000000300b307220 */ /* 0x010fe20000410000 */
[----:B------:R-:W-:Y:S01]  /*7240*/  FMUL.FTZ R25, R25, R38 ;  /* 0x0000002619197220 */ /* 0x000fe20000410000 */
[----:B------:R-:W-:Y:S01]  /*7250*/  F2FP.F16.F32.PACK_AB R52, R53, R52 ;  /* 0x000000343534723e */ /* 0x000fe200000000ff */
[----:B------:R-:W-:Y:S01]  /*7260*/  UMOV UR10, UR4 ;  /* 0x00000004000a7c82 */ /* 0x000fe20008000000 */
[----:B------:R-:W-:Y:S01]  /*7270*/  R2UR UR58, R15 ;  /* 0x000000000f3a72ca */ /* 0x000fe200000e0000 */
[----:B------:R-:W-:Y:S01]  /*7280*/  UMOV UR14, UR5 ;  /* 0x00000005000e7c82 */ /* 0x000fe20008000000 */
[----:B------:R-:W-:Y:S01]  /*7290*/  F2FP.F16.F32.PACK_AB R25, R25, R34 ;  /* 0x000000221919723e */ /* 0x000fe200000000ff */
[----:B------:R-:W2:Y:S01]  /*72a0*/  MUFU.EX2 R13, R13 ;  /* 0x0000000d000d7308 */ /* 0x000ea20000000800 */
[C---:B-1----:R-:W-:Y:S01]  /*72b0*/  F2FP.F16.F32.PACK_AB R20, R14.reuse, R11 ;  /* 0x0000000b0e14723e */ /* 0x042fe200000000ff */
[----:B------:R-:W-:Y:S01]  /*72c0*/  STSM.16.M88.2 [R0+0x2c500], R6 ;  /* 0x02c5000600007844 */ /* 0x000fe20000000100 */
[----:B------:R-:W-:Y:S01]  /*72d0*/  FMUL.FTZ R49, R14, R49 ;  /* 0x000000310e317220 */ /* 0x000fe20000410000 */
[----:B------:R-:W-:Y:S01]  /*72e0*/  UMOV UR18, UR6 ;  /* 0x0000000600127c82 */ /* 0x000fe20008000000 */
[----:B------:R-:W-:Y:S01]  /*72f0*/  UMOV UR53, UR49 ;  /* 0x0000003100357c82 */ /* 0x000fe20008000000 */
[----:B------:R-:W-:Y:S01]  /*7300*/  UMOV UR55, 0x40 ;  /* 0x0000004000377882 */ /* 0x000fe20000000000 */
[----:B------:R-:W-:Y:S01]  /*7310*/  UMOV UR45, UR49 ;  /* 0x00000031002d7c82 */ /* 0x000fe20008000000 */
[----:B------:R-:W1:Y:S01]  /*7320*/  MUFU.EX2 R24, R24 ;  /* 0x0000001800187308 */ /* 0x000e620000000800 */
[----:B------:R-:W-:Y:S01]  /*7330*/  F2FP.F16.F32.PACK_AB R48, R49, R48 ;  /* 0x000000303130723e */ /* 0x000fe200000000ff */
[----:B------:R-:W-:Y:S01]  /*7340*/  UMOV UR47, 0x40 ;  /* 0x00000040002f7882 */ /* 0x000fe20000000000 */
[----:B------:R-:W-:Y:S01]  /*7350*/  UMOV UR29, 0x40000040 ;  /* 0x40000040001d7882 */ /* 0x000fe20000000000 */
[----:B------:R-:W-:Y:S01]  /*7360*/  UMOV UR31, 0x40 ;  /* 0x00000040001f7882 */ /* 0x000fe20000000000 */
[----:B------:R-:W-:Y:S01]  /*7370*/  UMOV UR41, UR29 ;  /* 0x0000001d00297c82 */ /* 0x000fe20008000000 */
[----:B------:R-:W-:Y:S01]  /*7380*/  UMOV UR43, 0x40 ;  /* 0x00000040002b7882 */ /* 0x000fe20000000000 */
[----:B------:R-:W-:Y:S01]  /*7390*/  UMOV UR37, UR29 ;  /* 0x0000001d00257c82 */ /* 0x000fe20008000000 */
[----:B------:R-:W3:Y:S01]  /*73a0*/  MUFU.EX2 R5, R5 ;  /* 0x0000000500057308 */ /* 0x000ee20000000800 */
[----:B--2---:R-:W-:Y:S01]  /*73b0*/  F2FP.F16.F32.PACK_AB R8, R13, R8 ;  /* 0x000000080d08723e */ /* 0x004fe200000000ff */
[----:B------:R-:W-:Y:S01]  /*73c0*/  UMOV UR39, 0x40 ;  /* 0x0000004000277882 */ /* 0x000fe20000000000 */
[----:B------:R-:W-:Y:S01]  /*73d0*/  UMOV UR33, UR29 ;  /* 0x0000001d00217c82 */ /* 0x000fe20008000000 */
[----:B------:R-:W-:Y:S01]  /*73e0*/  UMOV UR35, 0x40 ;  /* 0x0000004000237882 */ /* 0x000fe20000000000 */
[----:B------:R-:W-:Y:S01]  /*73f0*/  UMOV UR25, UR29 ;  /* 0x0000001d00197c82 */ /* 0x000fe20008000000 */
[----:B------:R-:W-:Y:S01]  /*7400*/  UMOV UR27, 0x40 ;  /* 0x00000040001b7882 */ /* 0x000fe20000000000 */
[----:B------:R-:W-:Y:S01]  /*7410*/  UMOV UR21, 0x40000040 ;  /* 0x4000004000157882 */ /* 0x000fe20000000000 */
[----:B------:R2:W4:Y:S01]  /*7420*/  MUFU.EX2 R23, R31 ;  /* 0x0000001f00177308 */ /* 0x0005220000000800 */
[C---:B-1----:R-:W-:Y:S01]  /*7430*/  F2FP.F16.F32.PACK_AB R21, R24.reuse, R21 ;  /* 0x000000151815723e */ /* 0x042fe200000000ff */
[----:B------:R-:W-:Y:S01]  /*7440*/  FMUL.FTZ R51, R24, R51 ;  /* 0x0000003318337220 */ /* 0x000fe20000410000 */
[----:B------:R-:W-:Y:S01]  /*7450*/  F2FP.F16.F32.PACK_AB R24, R45, R44 ;  /* 0x0000002c2d18723e */ /* 0x000fe200000000ff */
[----:B------:R-:W-:Y:S01]  /*7460*/  UMOV UR23, 0x40 ;  /* 0x0000004000177882 */ /* 0x000fe20000000000 */
[----:B------:R-:W-:Y:S01]  /*7470*/  VIADD R14, R15, 0xb0 ;  /* 0x000000b00f0e7836 */ /* 0x000fe20000000000 */
[----:B------:R1:W-:Y:S01]  /*7480*/  STSM.16.M88.2 [R0+0x2cd00], R20 ;  /* 0x02cd001400007844 */ /* 0x0003e20000000100 */
[----:B------:R-:W-:Y:S01]  /*7490*/  F2FP.F16.F32.PACK_AB R49, R51, R50 ;  /* 0x000000323331723e */ /* 0x000fe200000000ff */
[----:B------:R-:W5:Y:S01]  /*74a0*/  MUFU.EX2 R22, R36 ;  /* 0x0000002400167308 */ /* 0x000f620000000800 */
[--C-:B--2---:R-:W-:Y:S01]  /*74b0*/  FADD.FTZ R31, R216, -R30.reuse ;  /* 0x8000001ed81f7221 */ /* 0x104fe20000010000 */
[----:B------:R-:W-:Y:S01]  /*74c0*/  FADD.FTZ R30, R221, -R30 ;  /* 0x8000001edd1e7221 */ /* 0x000fe20000010000 */
[----:B---3--:R-:W-:-:S02]  /*74d0*/  FMUL.FTZ R32, R5, R32 ;  /* 0x0000002005207220 */ /* 0x008fc40000410000 */
[----:B------:R-:W-:Y:S01]  /*74e0*/  FMUL.FTZ R31, R10, R31 ;  /* 0x0000001f0a1f7220 */ /* 0x000fe20000410000 */
[----:B------:R-:W-:Y:S01]  /*74f0*/  FMUL.FTZ R30, R13, R30 ;  /* 0x0000001e0d1e7220 */ /* 0x000fe20000410000 */
[----:B------:R-:W-:Y:S01]  /*7500*/  F2FP.F16.F32.PACK_AB R10, R5, R10 ;  /* 0x0000000a050a723e */ /* 0x000fe200000000ff */
[----:B------:R-:W2:Y:S01]  /*7510*/  MUFU.EX2 R35, R35 ;  /* 0x0000002300237308 */ /* 0x000ea20000000800 */
[----:B----4-:R-:W-:Y:S01]  /*7520*/  FMUL.FTZ R54, R23, R54 ;  /* 0x0000003617367220 */ /* 0x010fe20000410000 */
[----:B------:R-:W-:Y:S01]  /*7530*/  F2FP.F16.F32.PACK_AB R32, R32, R31 ;  /* 0x0000001f2020723e */ /* 0x000fe200000000ff */
[----:B-1----:R-:W-:Y:S01]  /*7540*/  VIADD R20, R15, 0x130 ;  /* 0x000001300f147836 */ /* 0x002fe20000000000 */
[----:B------:R-:W-:-:S04]  /*7550*/  F2FP.F16.F32.PACK_AB R30, R30, R33 ;  /* 0x000000211e1e723e */ /* 0x000fc800000000ff */
[----:B------:R-:W1:Y:S01]  /*7560*/  MUFU.EX2 R36, R29 ;  /* 0x0000001d00247308 */ /* 0x000e620000000800 */
[C---:B-----5:R-:W-:Y:S01]  /*7570*/  F2FP.F16.F32.PACK_AB R13, R22.reuse, R23 ;  /* 0x00000017160d723e */ /* 0x060fe200000000ff */
[----:B------:R-:W-:Y:S01]  /*7580*/  FMUL.FTZ R55, R22, R55 ;  /* 0x0000003716377220 */ /* 0x000fe20000410000 */
[----:B------:R-:W-:-:S03]  /*7590*/  IMAD R22, R4, 0x2000, R17 ;  /* 0x0000200004167824 */ /* 0x000fc600078e0211 */
[----:B------:R-:W-:Y:S01]  /*75a0*/  STSM.16.M88.2 [R0+0x2d500], R12 ;  /* 0x02d5000c00007844 */ /* 0x000fe20000000100 */
[----:B------:R-:W-:Y:S01]  /*75b0*/  VIADD R6, R22, 0x24100 ;  /* 0x0002410016067836 */ /* 0x000fe20000000000 */
[----:B------:R-:W3:Y:S01]  /*75c0*/  MUFU.EX2 R9, R27 ;  /* 0x0000001b00097308 */ /* 0x000ee20000000800 */
[----:B--2---:R-:W-:Y:S01]  /*75d0*/  FMUL.FTZ R218, R35, R218 ;  /* 0x000000da23da7220 */ /* 0x004fe20000410000 */
[----:B------:R-:W-:Y:S02]  /*75e0*/  F2FP.F16.F32.PACK_AB R53, R55, R54 ;  /* 0x000000363735723e */ /* 0x000fe400000000ff */
[----:B------:R-:W-:-:S04]  /*75f0*/  SHF.R.U32.HI R6, RZ, 0x4, R6 ;  /* 0x00000004ff067819 */ /* 0x000fc80000011606 */
[----:B------:R-:W2:Y:S01]  /*7600*/  MUFU.EX2 R37, R28 ;  /* 0x0000001c00257308 */ /* 0x000ea20000000800 */
[C---:B-1----:R-:W-:Y:S01]  /*7610*/  F2FP.F16.F32.PACK_AB R11, R36.reuse, R35 ;  /* 0x00000023240b723e */ /* 0x042fe200000000ff */
[----:B------:R-:W-:Y:S01]  /*7620*/  FMUL.FTZ R219, R36, R219 ;  /* 0x000000db24db7220 */ /* 0x000fe20000410000 */
[----:B------:R-:W-:Y:S01]  /*7630*/  LOP3.LUT R23, R6, 0x3fff, RZ, 0xc0, !PT ;  /* 0x00003fff06177812 */ /* 0x000fe200078ec0ff */
[----:B------:R-:W-:Y:S02]  /*7640*/  VIADD R6, R15, 0x10 ;  /* 0x000000100f067836 */ /* 0x000fe40000000000 */
[----:B------:R-:W-:Y:S01]  /*7650*/  STSM.16.M88.2 [R0+0x2dd00], R10 ;  /* 0x02dd000a00007844 */ /* 0x000fe20000000100 */
[----:B------:R-:W-:Y:S01]  /*7660*/  R2UR UR56, R23 ;  /* 0x00000000173872ca */ /* 0x000fe200000e0000 */
[----:B---3--:R-:W-:Y:S01]  /*7670*/  FMUL.FTZ R5, R9, R26 ;  /* 0x0000001a09057220 */ /* 0x008fe20000410000 */
[----:B------:R-:W-:Y:S02]  /*7680*/  F2FP.F16.F32.PACK_AB R33, R219, R218 ;  /* 0x000000dadb21723e */ /* 0x000fe400000000ff */
[----:B------:R-:W-:Y:S01]  /*7690*/  R2UR UR50, R6 ;  /* 0x00000000063272ca */ /* 0x000fe200000e0000 */
[----:B------:R-:W-:Y:S01]  /*76a0*/  VIADD R6, R15, 0x110 ;  /* 0x000001100f067836 */ /* 0x000fe20000000000 */
[----:B--2---:R-:W-:Y:S01]  /*76b0*/  F2FP.F16.F32.PACK_AB R9, R9, R37 ;  /* 0x000000250909723e */ /* 0x004fe200000000ff */
[----:B------:R-:W-:-:S03]  /*76c0*/  FMUL.FTZ R222, R37, R222 ;  /* 0x000000de25de7220 */ /* 0x000fc60000410000 */
[----:B------:R-:W-:-:S03]  /*76d0*/  R2UR UR5, R6 ;  /* 0x00000000060572ca */ /* 0x000fc600000e0000 */
[----:B------:R-:W-:Y:S01]  /*76e0*/  UMOV UR8, UR56 ;  /* 0x0000003800087c82 */ /* 0x000fe20008000000 */
[----:B------:R-:W-:Y:S01]  /*76f0*/  UMOV UR12, UR56 ;  /* 0x00000038000c7c82 */ /* 0x000fe20008000000 */
[----:B------:R1:W-:Y:S01]  /*7700*/  STSM.16.M88.2 [R0+0x2e500], R8 ;  /* 0x02e5000800007844 */ /* 0x0003e20000000100 */
[----:B------:R-:W-:Y:S01]  /*7710*/  F2FP.F16.F32.PACK_AB R31, R5, R222 ;  /* 0x000000de051f723e */ /* 0x000fe200000000ff */
[----:B------:R-:W-:Y:S01]  /*7720*/  UMOV UR16, UR56 ;  /* 0x0000003800107c82 */ /* 0x000fe20008000000 */
[----:B------:R-:W-:Y:S01]  /*7730*/  VIADD R5, R23, 0x80 ;  /* 0x0000008017057836 */ /* 0x000fe20000000000 */
[----:B------:R-:W-:Y:S01]  /*7740*/  @!PT LDS RZ, [RZ] ;  /* 0x00000000fffff984 */ /* 0x000fe20000000800 */
[----:B------:R-:W-:Y:S01]  /*7750*/  @!PT LDS RZ, [RZ] ;  /* 0x00000000fffff984 */ /* 0x000fe20000000800 */
[----:B------:R-:W-:Y:S01]  /*7760*/  @!PT LDS RZ, [RZ] ;  /* 0x00000000fffff984 */ /* 0x000fe20000000800 */
[----:B------:R-:W-:Y:S01]  /*7770*/  @!PT LDS RZ, [RZ] ;  /* 0x00000000fffff984 */ /* 0x000fe20000000800 */
[----:B------:R2:W-:Y:S06]  /*7780*/  MEMBAR.ALL.CTA ;  /* 0x0000000000007992 */ /* 0x0005ec0000008000 */
[----:B--2---:R-:W2:Y:S01]  /*7790*/  FENCE.VIEW.ASYNC.S ;  /* 0x00000000000073c6 */ /* 0x004ea20000000000 */
[----:B------:R-:W-:Y:S01]  /*77a0*/  VIADD R6, R15, 0x210 ;  /* 0x000002100f067836 */ /* 0x000fe20000000000 */
[----:B------:R-:W-:Y:S01]  /*77b0*/  R2UR UR48, R5 ;  /* 0x00000000053072ca */ /* 0x000fe200000e0000 */
[----:B------:R-:W-:-:S03]  /*77c0*/  VIADD R5, R15, 0x90 ;  /* 0x000000900f057836 */ /* 0x000fc60000000000 */
[----:B------:R-:W-:Y:S01]  /*77d0*/  R2UR UR46, R6 ;  /* 0x00000000062e72ca */ /* 0x000fe200000e0000 */
[----:B------:R-:W-:Y:S01]  /*77e0*/  VIADD R6, R15, 0x20 ;  /* 0x000000200f067836 */ /* 0x000fe20000000000 */
[----:B-1----:R-:W-:Y:S02]  /*77f0*/  MOV R8, UR59 ;  /* 0x0000003b00087c02 */ /* 0x002fe40008000f00 */
[----:B------:R-:W-:Y:S01]  /*7800*/  R2UR UR4, R5 ;  /* 0x00000000050472ca */ /* 0x000fe200000e0000 */
[C---:B------:R-:W-:Y:S01]  /*7810*/  VIADD R5, R15.reuse, 0x190 ;  /* 0x000001900f057836 */ /* 0x040fe20000000000 */
[----:B------:R-:W-:Y:S02]  /*7820*/  MOV R9, UR58 ;  /* 0x0000003a00097c02 */ /* 0x000fe40008000f00 */
[----:B------:R-:W-:Y:S01]  /*7830*/  R2UR UR30, R6 ;  /* 0x00000000061e72ca */ /* 0x000fe200000e0000 */
[----:B------:R-:W-:Y:S01]  /*7840*/  VIADD R6, R15, 0x120 ;  /* 0x000001200f067836 */ /* 0x000fe20000000000 */
[----:B------:R-:W-:Y:S01]  /*7850*/  R2UR UR54, R5 ;  /* 0x00000000053672ca */ /* 0x000fe200000e0000 */
[----:B------:R-:W-:Y:S01]  /*7860*/  UMOV UR52, UR48 ;  /* 0x0000003000347c82 */ /* 0x000fe20008000000 */
[----:B------:R-:W-:Y:S01]  /*7870*/  UMOV UR44, UR48 ;  /* 0x00000030002c7c82 */ /* 0x000fe20008000000 */
[----:B------:R-:W-:Y:S01]  /*7880*/  VIADD R5, R23, 0x100 ;  /* 0x0000010017057836 */ /* 0x000fe20000000000 */
[----:B------:R-:W-:Y:S01]  /*7890*/  R2UR UR38, R6 ;  /* 0x00000000062672ca */ /* 0x000fe200000e0000 */
[----:B------:R-:W-:Y:S01]  /*78a0*/  VIADD R6, R15, 0x220 ;  /* 0x000002200f067836 */ /* 0x000fe20000000000 */
[----:B--2---:R-:W-:Y:S02]  /*78b0*/  BAR.SYNC.DEFER_BLOCKING 0x9, 0x100 ;  /* 0x0244000000007b1d */ /* 0x004fe40000010000 */
[----:B------:R-:W-:Y:S01]  /*78c0*/  R2UR UR28, R5 ;  /* 0x00000000051c72ca */ /* 0x000fe200000e0000 */
[C---:B------:R-:W-:Y:S01]  /*78d0*/  VIADD R5, R15.reuse, 0xa0 ;  /* 0x000000a00f057836 */ /* 0x040fe20000000000 */
[----:B------:R-:W-:Y:S01]  /*78e0*/  R2UR UR26, R6 ;  /* 0x00000000061a72ca */ /* 0x000fe200000e0000 */
[----:B------:R-:W-:-:S03]  /*78f0*/  VIADD R6, R15, 0x30 ;  /* 0x000000300f067836 */ /* 0x000fc60000000000 */
[----:B------:R-:W-:Y:S01]  /*7900*/  R2UR UR42, R5 ;  /* 0x00000000052a72ca */ /* 0x000fe200000e0000 */
[----:B------:R-:W-:Y:S01]  /*7910*/  VIADD R5, R15, 0x1a0 ;  /* 0x000001a00f057836 */ /* 0x000fe20000000000 */
[----:B------:R-:W-:Y:S01]  /*7920*/  R2UR UR22, R6 ;  /* 0x00000000061672ca */ /* 0x000fe200000e0000 */
[----:B------:R-:W-:-:S03]  /*7930*/  VIADD R6, R17, 0x2ed00 ;  /* 0x0002ed0011067836 */ /* 0x000fc60000000000 */
[----:B------:R-:W-:Y:S01]  /*7940*/  R2UR UR34, R5 ;  /* 0x00000000052272ca */ /* 0x000fe200000e0000 */
[----:B------:R-:W-:Y:S01]  /*7950*/  UMOV UR40, UR28 ;  /* 0x0000001c00287c82 */ /* 0x000fe20008000000 */
[----:B------:R-:W-:Y:S01]  /*7960*/  UMOV UR36, UR28 ;  /* 0x0000001c00247c82 */ /* 0x000fe20008000000 */
[----:B------:R-:W-:Y:S01]  /*7970*/  UMOV UR32, UR28 ;  /* 0x0000001c00207c82 */ /* 0x000fe20008000000 */
[----:B------:R-:W-:Y:S01]  /*7980*/  UMOV UR24, UR28 ;  /* 0x0000001c00187c82 */ /* 0x000fe20008000000 */
[----:B------:R-:W-:Y:S01]  /*7990*/  VIADD R5, R23, 0x180 ;  /* 0x0000018017057836 */ /* 0x000fe20000000000 */
[----:B------:R-:W-:-:S04]  /*79a0*/  SHF.R.U32.HI R6, RZ, 0x4, R6 ;  /* 0x00000004ff067819 */ /* 0x000fc80000011606 */
[----:B------:R-:W-:Y:S01]  /*79b0*/  R2UR UR20, R5 ;  /* 0x00000000051472ca */ /* 0x000fe200000e0000 */
[----:B------:R-:W-:Y:S01]  /*79c0*/  STSM.16.M88.2 [R0+0x2ed00], R24 ;  /* 0x02ed001800007844 */ /* 0x000fe20000000100 */
[----:B------:R-:W-:Y:S01]  /*79d0*/  IMAD R5, R4, 0x2800, R17 ;  /* 0x0000280004057824 */ /* 0x000fe200078e0211 */
[----:B------:R-:W-:Y:S02]  /*79e0*/  LOP3.LUT R216, R6, 0x3fff, RZ, 0xc0, !PT ;  /* 0x00003fff06d87812 */ /* 0x000fe400078ec0ff */
[----:B------:R-:W-:Y:S02]  /*79f0*/  STSM.16.M88.2 [R0+0x2f500], R48 ;  /* 0x02f5003000007844 */ /* 0x000fe40000000100 */
[----:B------:R-:W-:Y:S02]  /*7a00*/  SHF.R.U32.HI R5, RZ, 0x4, R5 ;  /* 0x00000004ff057819 */ /* 0x000fe40000011605 */
[----:B------:R-:W-:Y:S01]  /*7a10*/  STSM.16.M88.2 [R0+0x2fd00], R52 ;  /* 0x02fd003400007844 */ /* 0x000fe20000000100 */
[----:B------:R-:W-:-:S02]  /*7a20*/  LOP3.LUT R6, R216, 0x400000, RZ, 0xfc, !PT ;  /* 0x00400000d8067812 */ /* 0x000fc400078efcff */
[----:B------:R-:W-:Y:S01]  /*7a30*/  LOP3.LUT R5, R5, 0x3fff, RZ, 0xc0, !PT ;  /* 0x00003fff05057812 */ /* 0x000fe200078ec0ff */
[----:B------:R-:W-:Y:S04]  /*7a40*/  STSM.16.M88.2 [R0+0x30500], R32 ;  /* 0x0305002000007844 */ /* 0x000fe80000000100 */
        /* <DEDUP_REMOVED lines=32> */
[----:B------:R-:W-:Y:S01]  /*7c50*/  MOV R217, UR58 ;  /* 0x0000003a00d97c02 */ /* 0x000fe20008000f00 */
[----:B------:R-:W-:Y:S01]  /*7c60*/  UMOV UR58, UR6 ;  /* 0x00000006003a7c82 */ /* 0x000fe20008000000 */
[----:B------:R-:W-:Y:S01]  /*7c70*/  MOV R7, UR59 ;  /* 0x0000003b00077c02 */ /* 0x000fe20008000f00 */
[----:B------:R-:W-:Y:S01]  /*7c80*/  UMOV UR59, UR7 ;  /* 0x00000007003b7c82 */ /* 0x000fe20008000000 */
[----:B------:R-:W-:Y:S01]  /*7c90*/  MOV R11, UR58 ;  /* 0x0000003a000b7c02 */ /* 0x000fe20008000f00 */
[----:B------:R-:W-:Y:S01]  /*7ca0*/  UMOV UR58, UR10 ;  /* 0x0000000a003a7c82 */ /* 0x000fe20008000000 */
[----:B------:R-:W-:Y:S01]  /*7cb0*/  R2UR UR10, R14 ;  /* 0x000000000e0a72ca */ /* 0x000fe200000e0000 */
[----:B------:R-:W-:Y:S01]  /*7cc0*/  UMOV UR4, UR20 ;  /* 0x0000001400047c82 */ /* 0x000fe20008000000 */
[----:B------:R-:W-:Y:S01]  /*7cd0*/  MOV R10, UR59 ;  /* 0x0000003b000a7c02 */ /* 0x000fe20008000f00 */
[----:B------:R-:W-:Y:S01]  /*7ce0*/  UMOV UR59, UR11 ;  /* 0x0000000b003b7c82 */ /* 0x000fe20008000000 */
[----:B------:R-:W-:Y:S01]  /*7cf0*/  UMOV UR11, 0x40 ;  /* 0x00000040000b7882 */ /* 0x000fe20000000000 */
[----:B------:R-:W-:Y:S01]  /*7d00*/  R2UR UR6, R20 ;  /* 0x00000000140672ca */ /* 0x000fe200000e0000 */
[----:B------:R-:W-:Y:S01]  /*7d10*/  UMOV UR7, 0x40 ;  /* 0x0000004000077882 */ /* 0x000fe20000000000 */
[C---:B------:R-:W-:Y:S01]  /*7d20*/  VIADD R14, R15.reuse, 0x1b0 ;  /* 0x000001b00f0e7836 */ /* 0x040fe20000000000 */
[----:B------:R-:W-:Y:S01]  /*7d30*/  MOV R12, UR59 ;  /* 0x0000003b000c7c02 */ /* 0x000fe20008000f00 */
[----:B------:R-:W-:Y:S01]  /*7d40*/  VIADD R15, R15, 0x230 ;  /* 0x000002300f0f7836 */ /* 0x000fe20000000000 */
[----:B------:R-:W-:Y:S01]  /*7d50*/  MOV R221, UR58 ;  /* 0x0000003a00dd7c02 */ /* 0x000fe20008000f00 */
[----:B------:R-:W-:Y:S01]  /*7d60*/  UMOV UR59, 0x8 ;  /* 0x00000008003b7882 */ /* 0x000fe20000000000 */
[----:B------:R-:W-:Y:S01]  /*7d70*/  R2UR UR14, R14 ;  /* 0x000000000e0e72ca */ /* 0x000fe200000e0000 */
[----:B------:R-:W-:-:S02]  /*7d80*/  VIADD R14, R5, 0x80 ;  /* 0x00000080050e7836 */ /* 0x000fc40000000000 */
[----:B------:R-:W-:Y:S01]  /*7d90*/  IMAD.U32 R21, RZ, RZ, UR59 ;  /* 0x0000003bff157e24 */ /* 0x000fe2000f8e00ff */
        /* <DEDUP_REMOVED lines=15> */
[----:B------:R-:W-:Y:S01]  /*7e90*/  MOV R218, UR57 ;  /* 0x0000003900da7c02 */ /* 0x000fe20008000f00 */
[----:B------:R-:W-:Y:S01]  /*7ea0*/  UMOV UR57, UR13 ;  /* 0x0000000d00397c82 */ /* 0x000fe20008000000 */
[----:B------:R-:W-:Y:S01]  /*7eb0*/  UMOV UR12, UR20 ;  /* 0x00000014000c7c82 */ /* 0x000fe20008000000 */
[----:B------:R-:W-:Y:S01]  /*7ec0*/  UMOV UR13, UR21 ;  /* 0x00000015000d7c82 */ /* 0x000fe20008000000 */
[----:B------:R-:W-:-:S02]  /*7ed0*/  MOV R220, UR56 ;  /* 0x0000003800dc7c02 */ /* 0x000fc40008000f00 */
[----:B------:R-:W-:Y:S01]  /*7ee0*/  MOV R13, UR57 ;  /* 0x00000039000d7c02 */ /* 0x000fe20008000f00 */
[----:B------:R-:W-:Y:S01]  /*7ef0*/  UMOV UR57, 0x40000040 ;  /* 0x4000004000397882 */ /* 0x000fe20000000000 */
[----:B------:R-:W-:Y:S02]  /*7f00*/  WARPGROUP.DEPBAR.LE gsb0, 0x0 ;  /* 0x00008000000079c5 */ /* 0x000fe40000010000 */
[----:B------:R-:W-:-:S06]  /*7f10*/  WARPGROUP.ARRIVE ;  /* 0x00000000000079c5 */ /* 0x000fcc0000000000 */
[----:B------:R-:W-:Y:S01]  /*7f20*/  HGMMA.64x16x16.F32 R168, gdesc[UR16].tnspA.tnspB, R168, gsb0 ;  /* 0x6020000010a879f0 */ /* 0x000fe200080008a8 */
[----:B------:R-:W-:Y:S01]  /*7f30*/  R2UR UR16, R5 ;  /* 0x00000000051072ca */ /* 0x000fe200000e0000 */
[----:B------:R-:W-:Y:S01]  /*7f40*/  UMOV UR17, UR21 ;  /* 0x0000001500117c82 */ /* 0x000fe20008000000 */
[----:B------:R-:W-:Y:S01]  /*7f50*/  R2UR UR18, R15 ;  /* 0x000000000f1272ca */ /* 0x000fe200000e0000 */
[----:B------:R-:W-:Y:S01]  /*7f60*/  UMOV UR19, 0x40 ;  /* 0x0000004000137882 */ /* 0x000fe20000000000 */
[----:B------:R-:W-:-:S09]  /*7f70*/  VIADD R15, R6, 0x80 ;  /* 0x00000080060f7836 */ /* 0x000fd20000000000 */
        /* <DEDUP_REMOVED lines=15> */
[----:B------:R-:W-:Y:S02]  /*8070*/  UMOV UR29, 0x40000040 ;  /* 0x40000040001d7882 */ /* 0x000fe40000000000 */
        /* <DEDUP_REMOVED lines=14> */
[----:B------:R-:W-:-:S13]  /*8160*/  R2UR UR24, R6 ;  /* 0x00000000061872ca */ /* 0x000fda00000e0000 */
[----:B------:R-:W-:Y:S02]  /*8170*/  UMOV UR58, UR24 ;  /* 0x00000018003a7c82 */ /* 0x000fe40008000000 */
[----:B------:R-:W-:Y:S01]  /*8180*/  IMAD.U32 R20, RZ, RZ, UR58 ;  /* 0x0000003aff147e24 */ /* 0x000fe2000f8e00ff */
        /* <DEDUP_REMOVED lines=9> */
[----:B------:R-:W-:Y:S02]  /*8220*/  R2UR UR4, R14 ;  /* 0x000000000e0472ca */ /* 0x000fe400000e0000 */
[----:B------:R-:W-:Y:S01]  /*8230*/  R2UR UR5, R15 ;  /* 0x000000000f0572ca */ /* 0x000fe200000e0000 */
[----:B------:R-:W-:Y:S02]  /*8240*/  WARPGROUP.DEPBAR.LE gsb0, 0x0 ;  /* 0x00008000000079c5 */ /* 0x000fe40000010000 */
[----:B------:R-:W-:-:S06]  /*8250*/  WARPGROUP.ARRIVE ;  /* 0x00000000000079c5 */ /* 0x000fcc0000000000 */
[----:B------:R-:W-:Y:S03]  /*8260*/  HGMMA.64x16x16.F32 R184, gdesc[UR12].tnspA.tnspB, R184, gsb0 ;  /* 0x602000000cb879f0 */ /* 0x000fe600080008b8 */
[----:B------:R-:W-:Y:S02]  /*8270*/  WARPGROUP.DEPBAR.LE gsb0, 0x0 ;  /* 0x00008000000079c5 */ /* 0x000fe40000010000 */
[----:B------:R-:W-:-:S06]  /*8280*/  WARPGROUP.ARRIVE ;  /* 0x00000000000079c5 */ /* 0x000fcc0000000000 */
[----:B------:R-:W-:Y:S03]  /*8290*/  HGMMA.64x16x16.F32 R200, gdesc[UR16].tnspA.tnspB, R200, gsb0 ;  /* 0x6020000010c879f0 */ /* 0x000fe600080008c8 */
[----:B------:R-:W-:Y:S02]  /*82a0*/  WARPGROUP.DEPBAR.LE gsb0, 0x0 ;  /* 0x00008000000079c5 */ /* 0x000fe40000010000 */
[----:B------:R-:W-:Y:S01]  /*82b0*/  @!PT LDS RZ, [RZ] ;  /* 0x00000000fffff984 */ /* 0x000fe20000000800 */
[----:B------:R-:W-:Y:S01]  /*82c0*/  @!PT LDS RZ, [RZ] ;  /* 0x00000000fffff984 */ /* 0x000fe20000000800 */
[----:B------:R-:W-:Y:S01]  /*82d0*/  @!PT LDS RZ, [RZ] ;  /* 0x00000000fffff984 */ /* 0x000fe20000000800 */
[----:B------:R-:W-:Y:S01]  /*82e0*/  @!PT LDS RZ, [RZ] ;  /* 0x00000000fffff984 */ /* 0x000fe20000000800 */
[----:B------:R2:W-:Y:S06]  /*82f0*/  MEMBAR.ALL.CTA ;  /* 0x0000000000007992 */ /* 0x0005ec0000008000 */
[----:B--2---:R-:W2:Y:S02]  /*8300*/  FENCE.VIEW.ASYNC.S ;  /* 0x00000000000073c6 */ /* 0x004ea40000000000 */
[----:B--2---:R-:W-:Y:S06]  /*8310*/  BAR.SYNC.DEFER_BLOCKING 0x9, 0x100 ;  /* 0x0244000000007b1d */ /* 0x004fec0000010000 */
[----:B-1----:R-:W-:-:S06]  /*8320*/  WARPGROUP.ARRIVE ;  /* 0x00000000000079c5 */ /* 0x002fcc0000000000 */
[----:B------:R-:W-:Y:S01]  /*8330*/  HGMMA.64x64x16.F32 R24, gdesc[UR56].tnspA, RZ, !UPT, gsb0 ;  /* 0x20e00000381879f0 */ /* 0x000fe2000c0008ff */
[----:B------:R-:W-:Y:S01]  /*8340*/  UMOV UR56, UR4 ;  /* 0x0000000400387c82 */ /* 0x000fe20008000000 */
[----:B------:R-:W-:Y:S01]  /*8350*/  UMOV UR57, 0x40000040 ;  /* 0x4000004000397882 */ /* 0x000fe20000000000 */
[----:B------:R-:W-:Y:S01]  /*8360*/  UMOV UR58, UR5 ;  /* 0x00000005003a7c82 */ /* 0x000fe20008000000 */
[----:B------:R-:W-:Y:S01]  /*8370*/  UMOV UR59, 0x8 ;  /* 0x00000008003b7882 */ /* 0x000fe20000000000 */
[----:B------:R-:W-:Y:S02]  /*8380*/  IMAD.U32 R14, RZ, RZ, UR58 ;  /* 0x0000003aff0e7e24 */ /* 0x000fe4000f8e00ff */
[----:B------:R-:W-:Y:S01]  /*8390*/  IMAD.U32 R15, RZ, RZ, UR59 ;  /* 0x0000003bff0f7e24 */ /* 0x000fe2000f8e00ff */
[----:B------:R-:W-:Y:S02]  /*83a0*/  WARPGROUP.DEPBAR.LE gsb0, 0x0 ;  /* 0x00008000000079c5 */ /* 0x000fe40000010000 */
[----:B------:R-:W-:-:S06]  /*83b0*/  WARPGROUP.ARRIVE ;  /* 0x00000000000079c5 */ /* 0x000fcc0000000000 */
[----:B------:R-:W-:Y:S01]  /*83c0*/  HGMMA.64x64x16.F32 R24, gdesc[UR56].tnspA, R24, gsb0 ;  /* 0x20e00000381879f0 */ /* 0x000fe20008000818 */
[----:B------:R-:W-:Y:S01]  /*83d0*/  R2UR UR59, R12 ;  /* 0x000000000c3b72ca */ /* 0x000fe200000e0000 */
[----:B------:R-:W-:Y:S01]  /*83e0*/  VIADD R12, R5, 0x100 ;  /* 0x00000100050c7836 */ /* 0x000fe20000000000 */
[----:B------:R-:W-:Y:S01]  /*83f0*/  R2UR UR57, R13 ;  /* 0x000000000d3972ca */ /* 0x000fe200000e0000 */
[----:B------:R-:W-:Y:S01]  /*8400*/  VIADD R13, R6, 0x100 ;  /* 0x00000100060d7836 */ /* 0x000fe20000000000 */
[----:B------:R-:W-:Y:S02]  /*8410*/  R2UR UR58, R221 ;  /* 0x00000000dd3a72ca */ /* 0x000fe400000e0000 */
[----:B------:R-:W-:Y:S02]  /*8420*/  R2UR UR56, R220 ;  /* 0x00000000dc3872ca */ /* 0x000fe400000e0000 */
[----:B------:R-:W-:Y:S02]  /*8430*/  R2UR UR4, R12 ;  /* 0x000000000c0472ca */ /* 0x000fe400000e0000 */
[----:B------:R-:W-:-:S03]  /*8440*/  R2UR UR5, R13 ;  /* 0x000000000d0572ca */ /* 0x000fc600000e0000 */
[----:B------:R-:W-:Y:S01]  /*8450*/  UMOV UR33, UR59 ;  /* 0x0000003b00217c82 */ /* 0x000fe20008000000 */
[----:B------:R-:W-:Y:S01]  /*8460*/  UMOV UR59, 0x8 ;  /* 0x00000008003b7882 */ /* 0x000fe20000000000 */
[----:B------:R-:W-:Y:S01]  /*8470*/  UMOV UR37, UR57 ;  /* 0x0000003900257c82 */ /* 0x000fe20008000000 */
[----:B------:R-:W-:Y:S01]  /*8480*/  UMOV UR57, 0x40000040 ;  /* 0x4000004000397882 */ /* 0x000fe20000000000 */
[----:B------:R-:W-:Y:S01]  /*8490*/  UMOV UR32, UR58 ;  /* 0x0000003a00207c82 */ /* 0x000fe20008000000 */
[----:B------:R-:W-:Y:S01]  /*84a0*/  IMAD.U32 R13, RZ, RZ, UR59 ;  /* 0x0000003bff0d7e24 */ /* 0x000fe2000f8e00ff */
[----:B------:R-:W-:Y:S02]  /*84b0*/  UMOV UR36, UR56 ;  /* 0x0000003800247c82 */ /* 0x000fe40008000000 */
[----:B------:R-:W-:Y:S02]  /*84c0*/  UMOV UR56, UR4 ;  /* 0x0000000400387c82 */ /* 0x000fe40008000000 */
[----:B------:R-:W-:-:S02]  /*84d0*/  UMOV UR58, UR5 ;  /* 0x00000005003a7c82 */ /* 0x000fc40008000000 */
[----:B------:R-:W-:Y:S01]  /*84e0*/  IMAD.U32 R12, RZ, RZ, UR58 ;  /* 0x0000003aff0c7e24 */ /* 0x000fe2000f8e00ff */
[----:B------:R-:W-:Y:S02]  /*84f0*/  WARPGROUP.DEPBAR.LE gsb0, 0x0 ;  /* 0x00008000000079c5 */ /* 0x000fe40000010000 */
[----:B------:R-:W-:-:S06]  /*8500*/  WARPGROUP.ARRIVE ;  /* 0x00000000000079c5 */ /* 0x000fcc0000000000 */
[----:B------:R-:W-:Y:S01]  /*8510*/  HGMMA.64x64x16.F32 R24, gdesc[UR56].tnspA, R24, gsb0 ;  /* 0x20e00000381879f0 */ /* 0x000fe20008000818 */
[----:B------:R-:W-:Y:S01]  /*8520*/  R2UR UR59, R10 ;  /* 0x000000000a3b72ca */ /* 0x000fe200000e0000 */
[----:B------:R-:W-:Y:S01]  /*8530*/  VIADD R10, R5, 0x180 ;  /* 0x00000180050a7836 */ /* 0x000fe20000000000 */
[----:B------:R-:W-:Y:S01]  /*8540*/  R2UR UR58, R11 ;  /* 0x000000000b3a72ca */ /* 0x000fe200000e0000 */
[C---:B------:R-:W-:Y:S01]  /*8550*/  VIADD R11, R6.reuse, 0x180 ;  /* 0x00000180060b7836 */ /* 0x040fe20000000000 */
[----:B------:R-:W-:Y:S01]  /*8560*/  UMOV UR57, 0x40000040 ;  /* 0x4000004000397882 */ /* 0x000fe20000000000 */
[----:B------:R-:W-:Y:S01]  /*8570*/  VIADD R6, R6, 0x200 ;  /* 0x0000020006067836 */ /* 0x000fe20000000000 */
[----:B------:R-:W-:Y:S02]  /*8580*/  R2UR UR4, R10 ;  /* 0x000000000a0472ca */ /* 0x000fe400000e0000 */
[----:B------:R-:W-:-:S05]  /*8590*/  R2UR UR5, R11 ;  /* 0x000000000b0572ca */ /* 0x000fca00000e0000 */
[----:B------:R-:W-:Y:S01]  /*85a0*/  UMOV UR49, UR59 ;  /* 0x0000003b00317c82 */ /* 0x000fe20008000000 */
[----:B------:R-:W-:Y:S01]  /*85b0*/  UMOV UR59, 0x8 ;  /* 0x00000008003b7882 */ /* 0x000fe20000000000 */
[----:B------:R-:W-:Y:S01]  /*85c0*/  UMOV UR48, UR58 ;  /* 0x0000003a00307c82 */ /* 0x000fe20008000000 */
[----:B------:R-:W-:-:S03]  /*85d0*/  IMAD.U32 R11, RZ, RZ, UR59 ;  /* 0x0000003bff0b7e24 */ /* 0x000fc6000f8e00ff */
[----:B------:R-:W-:Y:S02]  /*85e0*/  UMOV UR56, UR4 ;  /* 0x0000000400387c82 */ /* 0x000fe40008000000 */
[----:B------:R-:W-:Y:S01]  /*85f0*/  UMOV UR58, UR5 ;  /* 0x00000005003a7c82 */ /* 0x000fe20008000000 */
[----:B------:R-:W-:Y:S01]  /*8600*/  R2UR UR5, R6 ;  /* 0x00000000060572ca */ /* 0x000fe200000e0000 */
        /* <DEDUP_REMOVED lines=10> */
[----:B------:R-:W-:-:S05]  /*86b0*/  R2UR UR4, R7 ;  /* 0x00000000070472ca */ /* 0x000fca00000e0000 */
        /* <DEDUP_REMOVED lines=10> */
[----:B------:R-:W-:Y:S01]  /*8760*/  UMOV UR25, UR29 ;  /* 0x0000001d00197c82 */ /* 0x000fe20008000000 */
[----:B------:R-:W-:Y:S01]  /*8770*/  UMOV UR21, 0x40000040 ;  /* 0x4000004000157882 */ /* 0x000fe20000000000 */
[----:B------:R-:W-:Y:S01]  /*8780*/  ULDC.64 UR4, c[0x0][0x2c0] ;  /* 0x0000b00000047ab9 */ /* 0x000fe20000000a00 */
[----:B------:R-:W-:-:S02]  /*8790*/  WARPGROUP.DEPBAR.LE gsb0, 0x0 ;  /* 0x00008000000079c5 */ /* 0x000fc40000010000 */
[----:B------:R-:W-:-:S06]  /*87a0*/  WARPGROUP.ARRIVE ;  /* 0x00000000000079c5 */ /* 0x000fcc0000000000 */
[----:B------:R-:W-:Y:S01]  /*87b0*/  HGMMA.64x64x16.F32 R24, gdesc[UR56].tnspA, R24, gsb0 ;  /* 0x20e00000381879f0 */ /* 0x000fe20008000818 */
[----:B------:R-:W-:Y:S01]  /*87c0*/  R2UR UR59, R8 ;  /* 0x00000000083b72ca */ /* 0x000fe200000e0000 */
[----:B------:R-:W-:Y:S01]  /*87d0*/  UMOV UR57, 0x40000040 ;  /* 0x4000004000397882 */ /* 0x000fe20000000000 */
[----:B------:R-:W-:Y:S01]  /*87e0*/  R2UR UR58, R9 ;  /* 0x00000000093a72ca */ /* 0x000fe200000e0000 */
[----:B------:R-:W-:Y:S01]  /*87f0*/  VIADD R8, R23, 0x480 ;  /* 0x0000048017087836 */ /* 0x000fe20000000000 */
[----:B------:R-:W-:Y:S01]  /*8800*/  R2UR UR56, R217 ;  /* 0x00000000d93872ca */ /* 0x000fe200000e0000 */
[----:B------:R-:W-:-:S05]  /*8810*/  VIADD R217, R23, 0x500 ;  /* 0x0000050017d97836 */ /* 0x000fca0000000000 */
[----:B------:R-:W-:Y:S01]  /*8820*/  R2UR UR28, R217 ;  /* 0x00000000d91c72ca */ /* 0x000fe200000e0000 */
        /* <DEDUP_REMOVED lines=26> */
[----:B------:R-:W-:Y:S01]  /*89d0*/  UMOV UR32, UR28 ;  /* 0x0000001c00207c82 */ /* 0x000fe20008000000 */
[----:B------:R-:W-:Y:S01]  /*89e0*/  UMOV UR33, UR29 ;  /* 0x0000001d00217c82 */ /* 0x000fe20008000000 */
[----:B------:R-:W-:Y:S01]  /*89f0*/  UMOV UR24, UR28 ;  /* 0x0000001c00187c82 */ /* 0x000fe20008000000 */
[----:B------:R-:W-:Y:S01]  /*8a00*/  VIADD R23, R23, 0x580 ;  /* 0x0000058017177836 */ /* 0x000fe20000000000 */
[----:B------:R-:W-:Y:S01]  /*8a10*/  UMOV UR9, UR21 ;  /* 0x0000001500097c82 */ /* 0x000fe20008000000 */
[----:B------:R-:W-:Y:S01]  /*8a20*/  IMAD.SHL.U32 R8, R3, 0x4000, RZ ;  /* 0x0000400003087824 */ /* 0x000fe200078e00ff */
[----:B------:R-:W-:-:S02]  /*8a30*/  WARPGROUP.DEPBAR.LE gsb0, 0x0 ;  /* 0x00008000000079c5 */ /* 0x000fc40000010000 */
[----:B------:R-:W-:Y:S01]  /*8a40*/  WARPGROUP.ARRIVE ;  /* 0x00000000000079c5 */ /* 0x000fe20000000000 */
[----:B------:R-:W-:Y:S02]  /*8a50*/  R2UR UR20, R23 ;  /* 0x00000000171472ca */ /* 0x000fe400000e0000 */
[----:B------:R-:W-:-:S03]  /*8a60*/  IADD3 R9, P0, R8, R230, RZ ;  /* 0x000000e608097210 */ /* 0x000fc60007f1e0ff */
[----:B------:R-:W-:Y:S01]  /*8a70*/  HGMMA.64x16x16.F32 R208, gdesc[UR56].tnspA.tnspB, R208, gsb0 ;  /* 0x6020000038d079f0 */ /* 0x000fe200080008d0 */
[----:B------:R-:W-:Y:S02]  /*8a80*/  LEA.HI.X.SX32 R218, R8, R235, 0x1, P0 ;  /* 0x000000eb08da7211 */ /* 0x000fe400000f0eff */
[----:B------:R-:W-:-:S04]  /*8a90*/  LEA R8, P0, R9, UR4, 0x2 ;  /* 0x0000000409087c11 */ /* 0x000fc8000f8010ff */
[----:B------:R-:W-:Y:S01]  /*8aa0*/  LEA.HI.X R9, R9, UR5, R218, 0x2, P0 ;  /* 0x0000000509097c11 */ /* 0x000fe200080f14da */
[----:B------:R-:W-:Y:S02]  /*8ab0*/  WARPGROUP.DEPBAR.LE gsb0, 0x0 ;  /* 0x00008000000079c5 */ /* 0x000fe40000010000 */
[----:B------:R-:W-:Y:S01]  /*8ac0*/  WARPGROUP.ARRIVE ;  /* 0x00000000000079c5 */ /* 0x000fe20000000000 */
[----:B------:R-:W-:Y:S01]  /*8ad0*/  UMOV UR8, UR20 ;  /* 0x0000001400087c82 */ /* 0x000fe20008000000 */
[----:B------:R-:W-:Y:S01]  /*8ae0*/  UMOV UR4, UR20 ;  /* 0x0000001400047c82 */ /* 0x000fe20008000000 */
[----:B------:R-:W-:Y:S01]  /*8af0*/  UMOV UR5, UR21 ;  /* 0x0000001500057c82 */ /* 0x000fe20008000000 */
[----:B------:R-:W-:Y:S01]  /*8b00*/  UMOV UR12, UR20 ;  /* 0x00000014000c7c82 */ /* 0x000fe20008000000 */
[----:B------:R-:W-:Y:S01]  /*8b10*/  UMOV UR13, UR21 ;  /* 0x00000015000d7c82 */ /* 0x000fe20008000000 */
[----:B------:R-:W-:Y:S01]  /*8b20*/  HGMMA.64x16x16.F32 R144, gdesc[UR48].tnspA.tnspB, R144, gsb0 ;  /* 0x60200000309079f0 */ /* 0x000fe20008000890 */
[----:B------:R-:W-:Y:S01]  /*8b30*/  UMOV UR50, UR44 ;  /* 0x0000002c00327c82 */ /* 0x000fe20008000000 */
[----:B------:R-:W-:Y:S01]  /*8b40*/  UMOV UR51, UR45 ;  /* 0x0000002d00337c82 */ /* 0x000fe20008000000 */
[----:B------:R-:W-:Y:S01]  /*8b50*/  UMOV UR44, UR48 ;  /* 0x00000030002c7c82 */ /* 0x000fe20008000000 */
[----:B------:R-:W-:Y:S01]  /*8b60*/  UMOV UR45, UR49 ;  /* 0x00000031002d7c82 */ /* 0x000fe20008000000 */
[----:B------:R-:W-:Y:S01]  /*8b70*/  UMOV UR16, UR20 ;  /* 0x0000001400107c82 */ /* 0x000fe20008000000 */
[----:B------:R-:W-:Y:S01]  /*8b80*/  UMOV UR17, UR21 ;  /* 0x0000001500117c82 */ /* 0x000fe20008000000 */
[----:B------:R-:W-:Y:S01]  /*8b90*/  VIADD R22, R22, 0x14100 ;  /* 0x0001410016167836 */ /* 0x000fe20000000000 */
[----:B------:R1:W-:Y:S01]  /*8ba0*/  REDG.E.ADD.F32x4.FTZ.RN.STRONG.GPU desc[UR60][R8.64], R24 ;  /* 0x00000018080079a6 */ /* 0x0003e2000c10f7bc */
[----:B------:R-:W-:-:S02]  /*8bb0*/  WARPGROUP.DEPBAR.LE gsb0, 0x0 ;  /* 0x00008000000079c5 */ /* 0x000fc40000010000 */
[----:B------:R-:W-:Y:S01]  /*8bc0*/  WARPGROUP.ARRIVE ;  /* 0x00000000000079c5 */ /* 0x000fe20000000000 */
[----:B------:R-:W-:Y:S01]  /*8bd0*/  SHF.R.U32.HI R22, RZ, 0x4, R22 ;  /* 0x00000004ff167819 */ /* 0x000fe20000011616 */
[----:B------:R-:W-:Y:S01]  /*8be0*/  UMOV UR59, 0x40 ;  /* 0x00000040003b7882 */ /* 0x000fe20000000000 */
[----:B-1----:R-:W-:Y:S01]  /*8bf0*/  LOP3.LUT R24, R216, 0x80000, RZ, 0xfc, !PT ;  /* 0x00080000d8187812 */ /* 0x002fe200078efcff */
[----:B------:R1:W-:Y:S02]  /*8c00*/  REDG.E.ADD.F32x4.FTZ.RN.STRONG.GPU desc[UR60][R8.64+0x800], R28 ;  /* 0x0008001c080079a6 */ /* 0x0003e4000c10f7bc */
[----:B------:R-:W-:Y:S01]  /*8c10*/  HGMMA.64x16x16.F32 R160, gdesc[UR48].tnspA.tnspB, R160, gsb0 ;  /* 0x6020000030a079f0 */ /* 0x000fe200080008a0 */
[----:B------:R-:W-:Y:S01]  /*8c20*/  UMOV UR50, UR52 ;  /* 0x0000003400327c82 */ /* 0x000fe20008000000 */
[----:B------:R-:W-:Y:S01]  /*8c30*/  UMOV UR51, UR53 ;  /* 0x0000003500337c82 */ /* 0x000fe20008000000 */
[----:B------:R-:W-:Y:S01]  /*8c40*/  UMOV UR52, UR48 ;  /* 0x0000003000347c82 */ /* 0x000fe20008000000 */
[----:B------:R-:W-:Y:S01]  /*8c50*/  UMOV UR53, UR49 ;  /* 0x0000003100357c82 */ /* 0x000fe20008000000 */
[----:B------:R-:W-:Y:S01]  /*8c60*/  LOP3.LUT R237, R22, 0x3fff, RZ, 0xc0, !PT ;  /* 0x00003fff16ed7812 */ /* 0x000fe200078ec0ff */
[C---:B------:R-:W-:Y:S01]  /*8c70*/  VIADD R23, R24.reuse, 0x80 ;  /* 0x0000008018177836 */ /* 0x040fe20000000000 */
[----:B------:R-:W-:Y:S01]  /*8c80*/  PLOP3.LUT P0, PT, PT, PT, UP2, 0x40, 0x0 ;  /* 0x000000000000781c */ /* 0x000fe20003f0e828 */
[----:B------:R-:W-:Y:S01]  /*8c90*/  VIADD R25, R24, 0x200 ;  /* 0x0000020018197836 */ /* 0x000fe20000000000 */
[----:B------:R1:W-:Y:S01]  /*8ca0*/  REDG.E.ADD.F32x4.FTZ.RN.STRONG.GPU desc[UR60][R8.64+0x1000], R32 ;  /* 0x00100020080079a6 */ /* 0x0003e2000c10f7bc */
[----:B------:R-:W-:-:S02]  /*8cb0*/  WARPGROUP.DEPBAR.LE gsb0, 0x0 ;  /* 0x00008000000079c5 */ /* 0x000fc40000010000 */
[----:B------:R-:W-:Y:S01]  /*8cc0*/  WARPGROUP.ARRIVE ;  /* 0x00000000000079c5 */ /* 0x000fe20000000000 */
[----:B------:R-:W-:Y:S01]  /*8cd0*/  IMAD R237, R2, 0x800, R237 ;  /* 0x0000080002ed7824 */ /* 0x000fe200078e02ed */
[----:B------:R1:W-:Y:S04]  /*8ce0*/  REDG.E.ADD.F32x4.FTZ.RN.STRONG.GPU desc[UR60][R8.64+0x1800], R36 ;  /* 0x00180024080079a6 */ /* 0x0003e8000c10f7bc */
[----:B------:R-:W-:Y:S01]  /*8cf0*/  HGMMA.64x16x16.F32 R176, gdesc[UR48].tnspA.tnspB, R176, gsb0 ;  /* 0x6020000030b079f0 */ /* 0x000fe200080008b0 */
[C---:B------:R-:W-:Y:S01]  /*8d00*/  VIADD R22, R24.reuse, 0x100 ;  /* 0x0000010018167836 */ /* 0x040fe20000000000 */
[----:B------:R1:W-:Y:S01]  /*8d10*/  REDG.E.ADD.F32x4.FTZ.RN.STRONG.GPU desc[UR60][R8.64+0x2000], R40 ;  /* 0x00200028080079a6 */ /* 0x0003e2000c10f7bc */
[----:B------:R-:W-:Y:S01]  /*8d20*/  VIADD R26, R24, 0x10 ;  /* 0x00000010181a7836 */ /* 0x000fe20000000000 */
[----:B------:R-:W-:-:S02]  /*8d30*/  UMOV UR51, 0x40 ;  /* 0x0000004000337882 */ /* 0x000fc40000000000 */
[----:B------:R1:W-:Y:S04]  /*8d40*/  REDG.E.ADD.F32x4.FTZ.RN.STRONG.GPU desc[UR60][R8.64+0x2800], R44 ;  /* 0x0028002c080079a6 */ /* 0x0003e8000c10f7bc */
[----:B------:R1:W-:Y:S04]  /*8d50*/  REDG.E.ADD.F32x4.FTZ.RN.STRONG.GPU desc[UR60][R8.64+0x3000], R48 ;  /* 0x00300030080079a6 */ /* 0x0003e8000c10f7bc */
[----:B------:R1:W-:Y:S01]  /*8d60*/  REDG.E.ADD.F32x4.FTZ.RN.STRONG.GPU desc[UR60][R8.64+0x3800], R52 ;  /* 0x00380034080079a6 */ /* 0x0003e2000c10f7bc */
        /* <DEDUP_REMOVED lines=38> */
[----:B------:R-:W-:Y:S01]  /*8fd0*/  UMOV UR55, 0x40 ;  /* 0x0000004000377882 */ /* 0x000fe20000000000 */
[----:B------:R-:W-:Y:S01]  /*8fe0*/  UMOV UR53, 0x40000040 ;  /* 0x4000004000357882 */ /* 0x000fe20000000000 */
[----:B------:R-:W-:Y:S02]  /*8ff0*/  WARPGROUP.DEPBAR.LE gsb0, 0x0 ;  /* 0x00008000000079c5 */ /* 0x000fe40000010000 */
[----:B------:R-:W-:-:S08]  /*9000*/  WARPGROUP.ARRIVE ;  /* 0x00000000000079c5 */ /* 0x000fd00000000000 */
[----:B------:R-:W-:Y:S01]  /*9010*/  HGMMA.64x16x16.F32 R56, gdesc[UR52].tnspA.tnspB, R56, gsb0 ;  /* 0x60200000343879f0 */ /* 0x000fe20008000838 */
[----:B------:R-:W-:Y:S01]  /*9020*/  R2UR UR24, R23 ;  /* 0x00000000171872ca */ /* 0x000fe200000e0000 */
[----:B------:R-:W-:Y:S01]  /*9030*/  UMOV UR56, UR52 ;  /* 0x0000003400387c82 */ /* 0x000fe20008000000 */
[----:B------:R-:W-:-:S11]  /*9040*/  UMOV UR57, UR53 ;  /* 0x0000003500397c82 */ /* 0x000fd60008000000 */
[----:B------:R-:W-:Y:S01]  /*9050*/  UMOV UR58, UR24 ;  /* 0x00000018003a7c82 */ /* 0x000fe20008000000 */
[----:B------:R-:W-:Y:S02]  /*9060*/  WARPGROUP.DEPBAR.LE gsb0, 0x0 ;  /* 0x00008000000079c5 */ /* 0x000fe40000010000 */
[----:B------:R-:W-:-:S06]  /*9070*/  WARPGROUP.ARRIVE ;  /* 0x00000000000079c5 */ /* 0x000fcc0000000000 */
[----:B------:R-:W-:Y:S01]  /*9080*/  HGMMA.64x16x16.F32 R64, gdesc[UR56].tnspA.tnspB, R64, gsb0 ;  /* 0x60200000384079f0 */ /* 0x000fe20008000840 */
[----:B------:R-:W-:Y:S01]  /*9090*/  R2UR UR8, R22 ;  /* 0x00000000160872ca */ /* 0x000fe200000e0000 */
[----:B------:R-:W-:Y:S01]  /*90a0*/  UMOV UR12, UR52 ;  /* 0x00000034000c7c82 */ /* 0x000fe20008000000 */
[----:B------:R-:W-:Y:S01]  /*90b0*/  UMOV UR13, UR53 ;  /* 0x00000035000d7c82 */ /* 0x000fe20008000000 */
[----:B------:R-:W-:-:S10]  /*90c0*/  UMOV UR15, 0x40 ;  /* 0x00000040000f7882 */ /* 0x000fd40000000000 */
[----:B------:R-:W-:Y:S01]  /*90d0*/  UMOV UR14, UR8 ;  /* 0x00000008000e7c82 */ /* 0x000fe20008000000 */
[----:B------:R-:W-:Y:S02]  /*90e0*/  WARPGROUP.DEPBAR.LE gsb0, 0x0 ;  /* 0x00008000000079c5 */ /* 0x000fe40000010000 */
[----:B------:R-:W-:-:S06]  /*90f0*/  WARPGROUP.ARRIVE ;  /* 0x00000000000079c5 */ /* 0x000fcc0000000000 */
[----:B------:R-:W-:Y:S01]  /*9100*/  HGMMA.64x16x16.F32 R72, gdesc[UR12].tnspA.tnspB, R72, gsb0 ;  /* 0x602000000c4879f0 */ /* 0x000fe20008000848 */
[----:B------:R-:W-:-:S05]  /*9110*/  VIADD R22, R24, 0x180 ;  /* 0x0000018018167836 */ /* 0x000fca0000000000 */
        /* <DEDUP_REMOVED lines=8> */
[----:B------:R-:W-:Y:S01]  /*91a0*/  R2UR UR4, R25 ;  /* 0x00000000190472ca */ /* 0x000fe200000e0000 */
[----:B------:R-:W-:Y:S01]  /*91b0*/  IMAD.U32 R218, RZ, RZ, UR10 ;  /* 0x0000000affda7e24 */ /* 0x000fe2000f8e00ff */
[----:B------:R-:W-:Y:S01]  /*91c0*/  UMOV UR8, UR52 ;  /* 0x0000003400087c82 */ /* 0x000fe20008000000 */
[----:B------:R-:W-:Y:S01]  /*91d0*/  IMAD.U32 R219, RZ, RZ, UR11 ;  /* 0x0000000bffdb7e24 */ /* 0x000fe2000f8e00ff */
[----:B------:R-:W-:Y:S01]  /*91e0*/  UMOV UR9, UR53 ;  /* 0x0000003500097c82 */ /* 0x000fe20008000000 */
[----:B------:R-:W-:-:S08]  /*91f0*/  UMOV UR11, 0x40 ;  /* 0x00000040000b7882 */ /* 0x000fd00000000000 */
[----:B------:R-:W-:Y:S01]  /*9200*/  UMOV UR10, UR4 ;  /* 0x00000004000a7c82 */ /* 0x000fe20008000000 */
[----:B------:R-:W-:Y:S02]  /*9210*/  WARPGROUP.DEPBAR.LE gsb0, 0x0 ;  /* 0x00008000000079c5 */ /* 0x000fe40000010000 */
[----:B------:R-:W-:-:S06]  /*9220*/  WARPGROUP.ARRIVE ;  /* 0x00000000000079c5 */ /* 0x000fcc0000000000 */
[----:B------:R-:W-:Y:S01]  /*9230*/  HGMMA.64x16x16.F32 R88, gdesc[UR8].tnspA.tnspB, R88, gsb0 ;  /* 0x60200000085879f0 */ /* 0x000fe20008000858 */
[----:B------:R-:W-:Y:S01]  /*9240*/  VIADD R25, R237, 0x80 ;  /* 0x00000080ed197836 */ /* 0x000fe20000000000 */
[----:B------:R-:W-:-:S04]  /*9250*/  R2UR UR46, R26 ;  /* 0x000000001a2e72ca */ /* 0x000fc800000e0000 */
[----:B------:R-:W-:Y:S01]  /*9260*/  R2UR UR44, R25 ;  /* 0x00000000192c72ca */ /* 0x000fe200000e0000 */
[----:B------:R-:W-:Y:S01]  /*9270*/  UMOV UR47, 0x40 ;  /* 0x00000040002f7882 */ /* 0x000fe20000000000 */
[----:B------:R-:W-:Y:S01]  /*9280*/  UMOV UR45, 0x40000040 ;  /* 0x40000040002d7882 */ /* 0x000fe20000000000 */
[----:B------:R-:W-:Y:S02]  /*9290*/  WARPGROUP.DEPBAR.LE gsb0, 0x0 ;  /* 0x00008000000079c5 */ /* 0x000fe40000010000 */
[----:B------:R-:W-:-:S08]  /*92a0*/  WARPGROUP.ARRIVE ;  /* 0x00000000000079c5 */ /* 0x000fd00000000000 */
[----:B------:R-:W-:Y:S01]  /*92b0*/  HGMMA.64x16x16.F32 R56, gdesc[UR44].tnspA.tnspB, R56, gsb0 ;  /* 0x602000002c3879f0 */ /* 0x000fe20008000838 */
[----:B------:R-:W-:-:S05]  /*92c0*/  VIADD R26, R24, 0x90 ;  /* 0x00000090181a7836 */ /* 0x000fca0000000000 */
        /* <DEDUP_REMOVED lines=36> */
[----:B------:R-:W-:Y:S02]  /*9510*/  WARPGROUP.DEPBAR.LE gsb0, 0x0 ;  /* 0x00008000000079c5 */ /* 0x000fe40000010000 */
[----:B------:R-:W-:-:S08]  /*9520*/  WARPGROUP.ARRIVE ;  /* 0x00000000000079c5 */ /* 0x000fd00000000000 */
[----:B------:R-:W-:Y:S01]  /*9530*/  HGMMA.64x16x16.F32 R88, gdesc[UR48].tnspA.tnspB, R88, gsb0 ;  /* 0x60200000305879f0 */ /* 0x000fe20008000858 */
[----:B------:R-:W-:Y:S02]  /*9540*/  VIADD R26, R24, 0x20 ;  /* 0x00000020181a7836 */ /* 0x000fe40000000000 */
[----:B------:R-:W-:-:S03]  /*9550*/  VIADD R25, R237, 0x100 ;  /* 0x00000100ed197836 */ /* 0x000fc60000000000 */
[----:B------:R-:W-:Y:S02]  /*9560*/  R2UR UR26, R26 ;  /* 0x000000001a1a72ca */ /* 0x000fe400000e0000 */
        /* <DEDUP_REMOVED lines=8> */
[----:B------:R-:W-:Y:S01]  /*95f0*/  UMOV UR40, UR24 ;  /* 0x0000001800287c82 */ /* 0x000fe20008000000 */
[----:B------:R-:W-:Y:S01]  /*9600*/  UMOV UR41, UR25 ;  /* 0x0000001900297c82 */ /* 0x000fe20008000000 */
[----:B------:R-:W-:Y:S01]  /*9610*/  UMOV UR43, 0x40 ;  /* 0x00000040002b7882 */ /* 0x000fe20000000000 */
[----:B------:R-:W-:Y:S02]  /*9620*/  WARPGROUP.DEPBAR.LE gsb0, 0x0 ;  /* 0x00008000000079c5 */ /* 0x000fe40000010000 */
[----:B------:R-:W-:-:S07]  /*9630*/  WARPGROUP.ARRIVE ;  /* 0x00000000000079c5 */ /* 0x000fce0000000000 */
        /* <DEDUP_REMOVED lines=51> */
[----:B------:R-:W-:-:S03]  /*9970*/  IMAD.U32 R216, RZ, RZ, UR14 ;  /* 0x0000000effd87e24 */ /* 0x000fc6000f8e00ff */
[----:B------:R-:W-:Y:S01]  /*9980*/  R2UR UR14, R25 ;  /* 0x00000000190e72ca */ /* 0x000fe200000e0000 */
[----:B------:R-:W-:Y:S01]  /*9990*/  IMAD.U32 R217, RZ, RZ, UR15 ;  /* 0x0000000fffd97e24 */ /* 0x000fe2000f8e00ff */
[----:B------:R-:W-:Y:S01]  /*99a0*/  UMOV UR12, UR4 ;  /* 0x00000004000c7c82 */ /* 0x000fe20008000000 */
[----:B------:R-:W-:Y:S01]  /*99b0*/  UMOV UR13, UR5 ;  /* 0x00000005000d7c82 */ /* 0x000fe20008000000 */
[----:B------:R-:W-:Y:S01]  /*99c0*/  UMOV UR15, 0x40 ;  /* 0x00000040000f7882 */ /* 0x000fe20000000000 */
[----:B------:R-:W-:Y:S02]  /*99d0*/  WARPGROUP.DEPBAR.LE gsb0, 0x0 ;  /* 0x00008000000079c5 */ /* 0x000fe40000010000 */
[----:B------:R-:W-:-:S06]  /*99e0*/  WARPGROUP.ARRIVE ;  /* 0x00000000000079c5 */ /* 0x000fcc0000000000 */
        /* <DEDUP_REMOVED lines=11> */
[----:B------:R-:W-:Y:S02]  /*9aa0*/  IMAD.U32 R22, RZ, RZ, UR58 ;  /* 0x0000003aff167e24 */ /* 0x000fe4000f8e00ff */
[----:B------:R-:W-:Y:S01]  /*9ab0*/  IMAD.U32 R23, RZ, RZ, UR59 ;  /* 0x0000003bff177e24 */ /* 0x000fe2000f8e00ff */
[----:B------:R-:W-:Y:S02]  /*9ac0*/  WARPGROUP.DEPBAR.LE gsb0, 0x0 ;  /* 0x00008000000079c5 */ /* 0x000fe40000010000 */
[----:B-1----:R-:W-:Y:S05]  /*9ad0*/  @P0 BRA `(.L_x_328) ;  /* 0x0000000000040947 */ /* 0x002fea0003800000 */
[----:B------:R-:W-:Y:S01]  /*9ae0*/  BPT.TRAP 0x1 ;  /* 0x000000040000795c */ /* 0x000fe20000300000 */
.L_x_328:
[----:B------:R-:W-:Y:S01]  /*9af0*/  VIADD R24, R5, 0x500 ;  /* 0x0000050005187836 */ /* 0x000fe20000000000 */
[----:B------:R-:W-:Y:S01]  /*9b00*/  R2UR UR58, R20 ;  /* 0x00000000143a72ca */ /* 0x000fe200000e0000 */
[----:B------:R-:W-:Y:S01]  /*9b10*/  UMOV UR57, 0x40000040 ;  /* 0x4000004000397882 */ /* 0x000fe20000000000 */
[----:B------:R-:W-:Y:S01]  /*9b20*/  R2UR UR59, R21 ;  /* 0x00000000153b72ca */ /* 0x000fe200000e0000 */
[----:B------:R-:W-:Y:S01]  /*9b30*/  VIADD R20, R5, 0x580 ;  /* 0x0000058005147836 */ /* 0x000fe20000000000 */
[----:B------:R-:W-:Y:S01]  /*9b40*/  R2UR UR56, R24 ;  /* 0x00000000183872ca */ /* 0x000fe200000e0000 */
[----:B------:R-:W-:-:S05]  /*9b50*/  VIADD R24, R17, 0x31838 ;  /* 0x0003183811187836 */ /* 0x000fca0000000000 */
[----:B------:R-:W-:-:S04]  /*9b60*/  PRMT R24, RZ, 0x654, R24 ;  /* 0x00000654ff187816 */ /* 0x000fc80000000018 */
[----:B------:R1:W-:Y:S02]  /*9b70*/  SYNCS.ARRIVE.TRANS64.RED.A1T0 RZ, [R24+URZ], RZ ;  /* 0x000000ff18ff79a7 */ /* 0x0003e4000810043f */
[----:B-1----:R-:W-:-:S06]  /*9b80*/  WARPGROUP.ARRIVE ;  /* 0x00000000000079c5 */ /* 0x002fcc0000000000 */
        /* <DEDUP_REMOVED lines=41> */
[----:B------:R-:W-:-:S04]  /*9e20*/  PLOP3.LUT P0, PT, PT, PT, UP2, 0x40, 0x0 ;  /* 0x000000000000781c */ /* 0x000fc80003f0e828 */
[----:B------:R-:W-:Y:S01]  /*9e30*/  HGMMA.64x16x16.F32 R96, gdesc[UR52].tnspA.tnspB, R96, gsb0 ;  /* 0x60200000346079f0 */ /* 0x000fe20008000860 */
[----:B------:R-:W-:Y:S01]  /*9e40*/  R2UR UR54, R22 ;  /* 0x00000000163672ca */ /* 0x000fe200000e0000 */
[----:B------:R1:W-:Y:S01]  /*9e50*/  REDG.E.ADD.F32x4.FTZ.RN.STRONG.GPU desc[UR60][R8.64+0x4000], R24 ;  /* 0x00400018080079a6 */ /* 0x0003e2000c10f7bc */
[----:B------:R-:W-:Y:S02]  /*9e60*/  R2UR UR55, R23 ;  /* 0x00000000173772ca */ /* 0x000fe400000e0000 */
[----:B------:R-:W-:Y:S01]  /*9e70*/  R2UR UR44, R5 ;  /* 0x00000000052c72ca */ /* 0x000fe200000e0000 */
[----:B------:R-:W-:Y:S02]  /*9e80*/  WARPGROUP.DEPBAR.LE gsb0, 0x0 ;  /* 0x00008000000079c5 */ /* 0x000fe40000010000 */
[----:B------:R-:W-:Y:S01]  /*9e90*/  WARPGROUP.ARRIVE ;  /* 0x00000000000079c5 */ /* 0x000fe20000000000 */
[----:B------:R-:W-:Y:S01]  /*9ea0*/  UMOV UR41, UR25 ;  /* 0x0000001900297c82 */ /* 0x000fe20008000000 */
[----:B------:R-:W-:Y:S01]  /*9eb0*/  UMOV UR37, UR25 ;  /* 0x0000001900257c82 */ /* 0x000fe20008000000 */
[----:B------:R-:W-:Y:S01]  /*9ec0*/  UMOV UR33, UR25 ;  /* 0x0000001900217c82 */ /* 0x000fe20008000000 */
[----:B------:R-:W-:Y:S01]  /*9ed0*/  UMOV UR21, UR5 ;  /* 0x0000000500157c82 */ /* 0x000fe20008000000 */
[----:B------:R-:W-:-:S03]  /*9ee0*/  UMOV UR17, UR5 ;  /* 0x0000000500117c82 */ /* 0x000fc60008000000 */
[----:B------:R-:W-:Y:S01]  /*9ef0*/  HGMMA.64x16x16.F32 R104, gdesc[UR52].tnspA.tnspB, R104, gsb0 ;  /* 0x60200000346879f0 */ /* 0x000fe20008000868 */
[----:B------:R-:W-:Y:S01]  /*9f00*/  R2UR UR54, R216 ;  /* 0x00000000d83672ca */ /* 0x000fe200000e0000 */
[----:B------:R-:W-:Y:S01]  /*9f10*/  UMOV UR13, UR5 ;  /* 0x00000005000d7c82 */ /* 0x000fe20008000000 */
[----:B------:R-:W-:Y:S01]  /*9f20*/  R2UR UR55, R217 ;  /* 0x00000000d93772ca */ /* 0x000fe200000e0000 */
[----:B------:R1:W-:Y:S01]  /*9f30*/  REDG.E.ADD.F32x4.FTZ.RN.STRONG.GPU desc[UR60][R8.64+0x4800], R28 ;  /* 0x0048001c080079a6 */ /* 0x0003e2000c10f7bc */
[----:B------:R-:W-:-:S03]  /*9f40*/  VIADD R5, R237, 0x500 ;  /* 0x00000500ed057836 */ /* 0x000fc60000000000 */
[----:B------:R1:W-:Y:S01]  /*9f50*/  REDG.E.ADD.F32x4.FTZ.RN.STRONG.GPU desc[UR60][R8.64+0x5000], R32 ;  /* 0x00500020080079a6 */ /* 0x0003e2000c10f7bc */
[----:B------:R-:W-:Y:S02]  /*9f60*/  WARPGROUP.DEPBAR.LE gsb0, 0x0 ;  /* 0x00008000000079c5 */ /* 0x000fe40000010000 */
[----:B------:R-:W-:Y:S01]  /*9f70*/  WARPGROUP.ARRIVE ;  /* 0x00000000000079c5 */ /* 0x000fe20000000000 */
[----:B------:R-:W-:Y:S01]  /*9f80*/  R2UR UR24, R5 ;  /* 0x00000000051872ca */ /* 0x000fe200000e0000 */
[----:B------:R-:W-:Y:S01]  /*9f90*/  VIADD R237, R237, 0x580 ;  /* 0x00000580eded7836 */ /* 0x000fe20000000000 */
[----:B------:R1:W-:Y:S03]  /*9fa0*/  REDG.E.ADD.F32x4.FTZ.RN.STRONG.GPU desc[UR60][R8.64+0x5800], R36 ;  /* 0x00580024080079a6 */ /* 0x0003e6000c10f7bc */
[----:B------:R-:W-:Y:S01]  /*9fb0*/  HGMMA.64x16x16.F32 R112, gdesc[UR52].tnspA.tnspB, R112, gsb0 ;  /* 0x60200000347079f0 */ /* 0x000fe20008000870 */
[----:B------:R-:W-:Y:S01]  /*9fc0*/  R2UR UR54, R218 ;  /* 0x00000000da3672ca */ /* 0x000fe200000e0000 */
[----:B------:R1:W-:Y:S01]  /*9fd0*/  REDG.E.ADD.F32x4.FTZ.RN.STRONG.GPU desc[UR60][R8.64+0x6000], R40 ;  /* 0x00600028080079a6 */ /* 0x0003e2000c10f7bc */
[----:B------:R-:W-:-:S05]  /*9fe0*/  R2UR UR55, R219 ;  /* 0x00000000db3772ca */ /* 0x000fca00000e0000 */
[----:B------:R-:W-:Y:S01]  /*9ff0*/  UMOV UR40, UR24 ;  /* 0x0000001800287c82 */ /* 0x000fe20008000000 */
[----:B------:R-:W-:Y:S01]  /*a000*/  UMOV UR36, UR24 ;  /* 0x0000001800247c82 */ /* 0x000fe20008000000 */
[----:B------:R-:W-:Y:S01]  /*a010*/  UMOV UR32, UR24 ;  /* 0x0000001800207c82 */ /* 0x000fe20008000000 */
[----:B------:R-:W-:Y:S01]  /*a020*/  R2UR UR4, R237 ;  /* 0x00000000ed0472ca */ /* 0x000fe200000e0000 */
[----:B------:R1:W-:Y:S04]  /*a030*/  REDG.E.ADD.F32x4.FTZ.RN.STRONG.GPU desc[UR60][R8.64+0x6800], R44 ;  /* 0x0068002c080079a6 */ /* 0x0003e8000c10f7bc */
[----:B------:R1:W-:Y:S04]  /*a040*/  REDG.E.ADD.F32x4.FTZ.RN.STRONG.GPU desc[UR60][R8.64+0x7000], R48 ;  /* 0x00700030080079a6 */ /* 0x0003e8000c10f7bc */
[----:B------:R1:W-:Y:S04]  /*a050*/  REDG.E.ADD.F32x4.FTZ.RN.STRONG.GPU desc[UR60][R8.64+0x7800], R52 ;  /* 0x00780034080079a6 */ /* 0x0003e8000c10f7bc */
        /* <DEDUP_REMOVED lines=69> */
[----:B-1----:R-:W-:Y:S05]  /*a4b0*/  @P0 BRA `(.L_x_329) ;  /* 0x0000000000040947 */ /* 0x002fea0003800000 */
[----:B------:R-:W-:Y:S01]  /*a4c0*/  BPT.TRAP 0x1 ;  /* 0x000000040000795c */ /* 0x000fe20000300000 */
.L_x_329:
[----:B------:R-:W-:Y:S01]  /*a4d0*/  R2UR UR4, R228 ;  /* 0x00000000e40472ca */ /* 0x000fe200000e0000 */
[----:B------:R-:W-:Y:S02]  /*a4e0*/  VIADD R3, R3, 0x1 ;  /* 0x0000000103037836 */ /* 0x000fe40000000000 */
[----:B------:R-:W-:Y:S02]  /*a4f0*/  VIADD R2, R2, 0x1 ;  /* 0x0000000102027836 */ /* 0x000fe40000000000 */
[----:B------:R-:W-:Y:S01]  /*a500*/  VIADD R16, R16, 0x31820 ;  /* 0x0003182010107836 */ /* 0x000fe20000000000 */
[----:B------:R-:W-:Y:S02]  /*a510*/  ISETP.GE.AND P1, PT, R3, R234, PT ;  /* 0x000000ea0300720c */ /* 0x000fe40003f26270 */
[----:B------:R-:W-:Y:S02]  /*a520*/  ISETP.NE.AND P0, PT, R2, 0x2, PT ;  /* 0x000000020200780c */ /* 0x000fe40003f05270 */
[----:B------:R-:W-:-:S02]  /*a530*/  PRMT R16, RZ, 0x654, R16 ;  /* 0x00000654ff107816 */ /* 0x000fc40000000010 */
[----:B------:R-:W-:Y:S01]  /*a540*/  SEL R6, RZ, 0x1, P0 ;  /* 0x00000001ff067807 */ /* 0x000fe20000000000 */
[----:B------:R-:W-:Y:S01]  /*a550*/  ULOP3.LUT UR4, UR4, 0x1, URZ, 0x3c, !UPT ;  /* 0x0000000104047892 */ /* 0x000fe2000f8e3c3f */
[----:B------:R1:W-:Y:S01]  /*a560*/  SYNCS.ARRIVE.TRANS64.RED.A1T0 RZ, [R16+URZ], RZ ;  /* 0x000000ff10ff79a7 */ /* 0x0003e2000810043f */
[----:B------:R-:W-:Y:S02]  /*a570*/  SEL R2, R2, RZ, P0 ;  /* 0x000000ff02027207 */ /* 0x000fe40000000000 */
[----:B------:R-:W-:Y:S02]  /*a580*/  LOP3.LUT R19, R19, R6, RZ, 0x3c, !PT ;  /* 0x0000000613137212 */ /* 0x000fe400078e3cff */
[----:B------:R-:W-:Y:S01]  /*a590*/  IMAD.U32 R228, RZ, RZ, UR4 ;  /* 0x00000004ffe47e24 */ /* 0x000fe2000f8e00ff */
[----:B------:R-:W-:Y:S06]  /*a5a0*/  @!P1 BRA `(.L_x_330) ;  /* 0xffffff7000589947 */ /* 0x000fec000383ffff */
        /* <DEDUP_REMOVED lines=82> */
.L_x_309:
[----:B------:R-:W-:Y:S05]  /*aad0*/  @P0 BRA `(.L_x_331) ;  /* 0x0000001000200947 */ /* 0x000fea0003800000 */
[----:B------:R-:W2:Y:S01]  /*aae0*/  S2UR UR4, SR_CgaCtaId ;  /* 0x00000000000479c3 */ /* 0x000ea20000008800 */
[----:B------:R-:W-:Y:S02]  /*aaf0*/  UMOV UR37, 0x400 ;  /* 0x0000040000257882 */ /* 0x000fe40000000000 */
[----:B--2---:R-:W-:-:S06]  /*ab00*/  ULEA UR37, UR4, UR37, 0x18 ;  /* 0x0000002504257291 */ /* 0x004fcc000f8ec03f */
        /* <DEDUP_REMOVED lines=19> */
.L_x_332:
[----:B------:R-:W-:-:S06]  /*ac40*/  UIADD3 UR4, UR37, 0xa000, URZ ;  /* 0x0000a00025047890 */ /* 0x000fcc000fffe03f */
[----:B------:R-:W-:-:S05]  /*ac50*/  IMAD.U32 R17, RZ, RZ, UR4 ;  /* 0x00000004ff117e24 */ /* 0x000fca000f8e00ff */
        /* <DEDUP_REMOVED lines=18> */
.L_x_333:
        /* <DEDUP_REMOVED lines=18> */
.L_x_334:
        /* <DEDUP_REMOVED lines=18> */
.L_x_335:
[----:B------:R-:W1:Y:S01]  /*afc0*/  S2R R0, SR_TID.X ;  /* 0x0000000000007919 */ /* 0x000e620000002100 */
[----:B------:R-:W-:Y:S05]  /*afd0*/  WARPSYNC.ALL ;  /* 0x0000000000007948 */ /* 0x000fea0003800000 */
[----:B------:R-:W-:Y:S01]  /*afe0*/  BAR.SYNC.DEFER_BLOCKING 0x1, 0x100 ;  /* 0x0044000000007b1d */ /* 0x000fe20000010000 */
[----:B------:R-:W-:Y:S02]  /*aff0*/  F2FP.F16.F32.PACK_AB R136, R137, R136 ;  /* 0x000000888988723e */ /* 0x000fe400000000ff */
        /* <DEDUP_REMOVED lines=31> */
[----:B------:R-:W-:-:S02]  /*b1f0*/  SHF.R.U32.HI R3, RZ, 0x3, R2 ;  /* 0x00000003ff037819 */ /* 0x000fc40000011602 */
[----:B------:R-:W-:Y:S01]  /*b200*/  SHF.R.S32.HI R6, RZ, 0x7, R6 ;  /* 0x00000007ff067819 */ /* 0x000fe20000011406 */
[----:B------:R-:W1:Y:S01]  /*b210*/  SHFL.IDX PT, R2, R8, RZ, 0x1f ;  /* 0x00001fff08027589 */ /* 0x000e6200000e0000 */
[----:B------:R-:W-:Y:S02]  /*b220*/  LOP3.LUT R0, R0, R3, RZ, 0x3c, !PT ;  /* 0x0000000300007212 */ /* 0x000fe400078e3cff */
[----:B------:R-:W-:Y:S01]  /*b230*/  F2FP.F16.F32.PACK_AB R163, R167, R166 ;  /* 0x000000a6a7a3723e */ /* 0x000fe200000000ff */
[----:B------:R-:W-:Y:S01]  /*b240*/  IMAD R5, R6, 0xa, R5 ;  /* 0x0000000a06057824 */ /* 0x000fe200078e0205 */
[----:B------:R-:W-:Y:S02]  /*b250*/  F2FP.F16.F32.PACK_AB R169, R171, R170 ;  /* 0x000000aaaba9723e */ /* 0x000fe400000000ff */
[----:B------:R-:W-:Y:S01]  /*b260*/  F2FP.F16.F32.PACK_AB R176, R177, R176 ;  /* 0x000000b0b1b0723e */ /* 0x000fe200000000ff */
[----:B------:R-:W-:Y:S01]  /*b270*/  IMAD.U32 R0, R5, 0x200, R0 ;  /* 0x0000020005007824 */ /* 0x000fe200078e0000 */
[----:B------:R-:W-:-:S02]  /*b280*/  F2FP.F16.F32.PACK_AB R170, R173, R172 ;  /* 0x000000acadaa723e */ /* 0x000fc400000000ff */
[----:B------:R-:W-:Y:S02]  /*b290*/  F2FP.F16.F32.PACK_AB R171, R175, R174 ;  /* 0x000000aeafab723e */ /* 0x000fe400000000ff */
[----:B------:R-:W-:Y:S02]  /*b2a0*/  LEA R0, R0, UR37, 0x1 ;  /* 0x0000002500007c11 */ /* 0x000fe4000f8e08ff */
[----:B------:R-:W-:Y:S02]  /*b2b0*/  F2FP.F16.F32.PACK_AB R177, R179, R178 ;  /* 0x000000b2b3b1723e */ /* 0x000fe400000000ff */
[----:B------:R-:W-:Y:S01]  /*b2c0*/  F2FP.F16.F32.PACK_AB R184, R185, R184 ;  /* 0x000000b8b9b8723e */ /* 0x000fe200000000ff */
[----:B------:R2:W-:Y:S01]  /*b2d0*/  STSM.16.MT88.4 [R0+0xa000], R136 ;  /* 0x00a0008800007844 */ /* 0x0005e20000004200 */
[----:B------:R-:W-:Y:S02]  /*b2e0*/  F2FP.F16.F32.PACK_AB R178, R181, R180 ;  /* 0x000000b4b5b2723e */ /* 0x000fe400000000ff */
[----:B------:R-:W-:Y:S01]  /*b2f0*/  F2FP.F16.F32.PACK_AB R179, R183, R182 ;  /* 0x000000b6b7b3723e */ /* 0x000fe200000000ff */
[----:B------:R2:W-:Y:S01]  /*b300*/  STSM.16.MT88.4 [R0+0xf000], R144 ;  /* 0x00f0009000007844 */ /* 0x0005e20000004200 */
[----:B------:R-:W-:-:S02]  /*b310*/  F2FP.F16.F32.PACK_AB R185, R187, R186 ;  /* 0x000000babbb9723e */ /* 0x000fc400000000ff */
[----:B------:R-:W-:Y:S01]  /*b320*/  F2FP.F16.F32.PACK_AB R192, R193, R192 ;  /* 0x000000c0c1c0723e */ /* 0x000fe200000000ff */
[----:B------:R2:W-:Y:S01]  /*b330*/  STSM.16.MT88.4 [R0+0xa800], R152 ;  /* 0x00a8009800007844 */ /* 0x0005e20000004200 */
        /* <DEDUP_REMOVED lines=20> */
[----:B------:R-:W-:Y:S01]  /*b480*/  F2FP.F16.F32.PACK_AB R4, R57, R56 ;  /* 0x000000383904723e */ /* 0x000fe200000000ff */
[----:B------:R2:W-:Y:S01]  /*b490*/  STSM.16.MT88.4 [R0+0x11000], R208 ;  /* 0x011000d000007844 */ /* 0x0005e20000004200 */
[----:B------:R-:W-:Y:S02]  /*b4a0*/  F2FP.F16.F32.PACK_AB R5, R59, R58 ;  /* 0x0000003a3b05723e */ /* 0x000fe400000000ff */
[----:B------:R-:W-:-:S02]  /*b4b0*/  F2FP.F16.F32.PACK_AB R6, R61, R60 ;  /* 0x0000003c3d06723e */ /* 0x000fc400000000ff */
[----:B------:R-:W-:Y:S02]  /*b4c0*/  F2FP.F16.F32.PACK_AB R7, R63, R62 ;  /* 0x0000003e3f07723e */ /* 0x000fe400000000ff */
[----:B------:R-:W-:Y:S02]  /*b4d0*/  F2FP.F16.F32.PACK_AB R97, R99, R98 ;  /* 0x000000626361723e */ /* 0x000fe400000000ff */
[----:B------:R-:W-:Y:S01]  /*b4e0*/  F2FP.F16.F32.PACK_AB R64, R65, R64 ;  /* 0x000000404140723e */ /* 0x000fe200000000ff */
[----:B------:R2:W-:Y:S01]  /*b4f0*/  STSM.16.MT88.4 [R0], R4 ;  /* 0x0000000400007844 */ /* 0x0005e20000004200 */
        /* <DEDUP_REMOVED lines=99> */
.L_x_337:
[----:B------:R-:W-:Y:S05]  /*bb30*/  BSYNC B0 ;  /* 0x0000000000007941 */ /* 0x000fea0003800000 */
.L_x_336:
[----:B------:R-:W-:-:S04]  /*bb40*/  DEPBAR.LE SB0, 0x0 ;  /* 0x000080000000791a */ /* 0x000fc80000000000 */
[----:B------:R-:W-:Y:S05]  /*bb50*/  EXIT ;  /* 0x000000000000794d */ /* 0x000fea0003800000 */
.L_x_331:
[----:B------:R-:W2:Y:S01]  /*bb60*/  S2R R0, SR_TID.X ;  /* 0x0000000000007919 */ /* 0x000ea20000002100 */
[----:B------:R-:W3:Y:S01]  /*bb70*/  S2UR UR8, SR_CTAID.Y ;  /* 0x00000000000879c3 */ /* 0x000ee20000002600 */
[----:B------:R-:W-:Y:S01]  /*bb80*/  BSSY B0, `(.L_x_338) ;  /* 0x0000033000007945 */ /* 0x000fe20003800000 */
[----:B------:R-:W4:Y:S06]  /*bb90*/  S2R R11, SR_CTAID.X ;  /* 0x00000000000b7919 */ /* 0x000f2c0000002500 */
[----:B------:R-:W5:Y:S08]  /*bba0*/  LDC.64 R4, c[0x0][0x820] ;  /* 0x00020800ff047b82 */ /* 0x000f700000000a00 */
[----:B------:R-:W4:Y:S08]  /*bbb0*/  LDC.64 R20, c[0x0][0x808] ;  /* 0x00020200ff147b82 */ /* 0x000f300000000a00 */
[----:B------:R-:W1:Y:S01]  /*bbc0*/  S2UR UR6, SR_CTAID.Z ;  /* 0x00000000000679c3 */ /* 0x000e620000002700 */
[----:B---3--:R-:W-:Y:S01]  /*bbd0*/  USHF.R.S32.HI UR9, URZ, 0x1f, UR8 ;  /* 0x0000001f3f097899 */ /* 0x008fe20008011408 */
[----:B--2---:R-:W-:-:S06]  /*bbe0*/  VIADD R3, R0, 0xffffff80 ;  /* 0xffffff8000037836 */ /* 0x004fcc0000000000 */
[----:B------:R-:W2:Y:S01]  /*bbf0*/  LDC.64 R12, c[0x0][0x828] ;  /* 0x00020a00ff0c7b82 */ /* 0x000ea20000000a00 */
[----:B------:R-:W-:-:S04]  /*bc00*/  SHF.R.S32.HI R0, RZ, 0x1f, R3 ;  /* 0x0000001fff007819 */ /* 0x000fc80000011403 */
[----:B------:R-:W-:Y:S01]  /*bc10*/  LEA.HI R8, R0, R3, RZ, 0x5 ;  /* 0x0000000300087211 */ /* 0x000fe200078f28ff */
[----:B----4-:R-:W-:Y:S02]  /*bc20*/  IMAD R17, R11, -0x50, R20 ;  /* 0xffffffb00b117824 */ /* 0x010fe400078e0214 */
[----:B------:R-:W3:Y:S01]  /*bc30*/  LDC.64 R18, c[0x0][0x850] ;  /* 0x00021400ff127b82 */ /* 0x000ee20000000a00 */
[----:B------:R-:W-:Y:S01]  /*bc40*/  LOP3.LUT R0, R8, 0x1fffffe0, RZ, 0xc0, !PT ;  /* 0x1fffffe008007812 */ /* 0x000fe200078ec0ff */
[----:B-1----:R-:W-:-:S04]  /*bc50*/  USHF.R.S32.HI UR7, URZ, 0x1f, UR6 ;  /* 0x0000001f3f077899 */ /* 0x002fc80008011406 */
[----:B------:R-:W-:Y:S02]  /*bc60*/  IMAD.IADD R0, R3, 0x1, -R0 ;  /* 0x0000000103007824 */ /* 0x000fe400078e0a00 */
[----:B------:R-:W1:Y:S02]  /*bc70*/  LDC.64 R22, c[0x0][0x858] ;  /* 0x00021600ff167b82 */ /* 0x000e640000000a00 */
[----:B------:R-:W-:Y:S02]  /*bc80*/  IMAD.SHL.U32 R6, R0, 0x8, RZ ;  /* 0x0000000800067824 */ /* 0x000fe400078e00ff */
[----:B-----5:R-:W-:-:S03]  /*bc90*/  IMAD R0, R4, UR9, RZ ;  /* 0x0000000904007c24 */ /* 0x020fc6000f8e02ff */
[----:B------:R-:W-:Y:S01]  /*bca0*/  SHF.R.S32.HI R7, RZ, 0x1f, R6 ;  /* 0x0000001fff077819 */ /* 0x000fe20000011406 */
[----:B------:R-:W-:Y:S02]  /*bcb0*/  IMAD R5, R5, UR8, R0 ;  /* 0x0000000805057c24 */ /* 0x000fe4000f8e0200 */
[----:B------:R-:W-:Y:S01]  /*bcc0*/  IMAD.WIDE.U32 R2, R4, UR8, R6 ;  /* 0x0000000804027c25 */ /* 0x000fe2000f8e0006 */
[----:B------:R-:W-:-:S03]  /*bcd0*/  SHF.R.S32.HI R4, RZ, 0x5, R8 ;  /* 0x00000005ff047819 */ /* 0x000fc60000011408 */
[----:B------:R-:W-:Y:S01]  /*bce0*/  IMAD.IADD R3, R3, 0x1, R5 ;  /* 0x0000000103037824 */ /* 0x000fe200078e0205 */
[C---:B------:R-:W-:Y:S01]  /*bcf0*/  ISETP.GE.AND P6, PT, R4.reuse, R17, PT ;  /* 0x000000110400720c */ /* 0x040fe20003fc6270 */
[C---:B------:R-:W-:Y:S01]  /*bd00*/  VIADD R0, R4.reuse, 0x8 ;  /* 0x0000000804007836 */ /* 0x040fe20000000000 */
[----:B------:R-:W-:Y:S01]  /*bd10*/  SHF.R.S32.HI R5, RZ, 0x1f, R4 ;  /* 0x0000001fff057819 */ /* 0x000fe20000011404 */
[----:B------:R-:W-:Y:S01]  /*bd20*/  VIADD R8, R4, 0x18 ;  /* 0x0000001804087836 */ /* 0x000fe20000000000 */
[----:B------:R-:W-:Y:S01]  /*bd30*/  ISETP.GE.OR P2, PT, R6, R21, P6 ;  /* 0x000000150600720c */ /* 0x000fe20003746670 */
[----:B------:R-:W-:Y:S01]  /*bd40*/  VIADD R10, R4, 0x20 ;  /* 0x00000020040a7836 */ /* 0x000fe20000000000 */
[-C--:B------:R-:W-:Y:S01]  /*bd50*/  ISETP.GE.AND P5, PT, R0, R17.reuse, PT ;  /* 0x000000110000720c */ /* 0x080fe20003fa6270 */
[----:B------:R-:W-:Y:S01]  /*bd60*/  VIADD R0, R4, 0x10 ;  /* 0x0000001004007836 */ /* 0x000fe20000000000 */
[-C--:B------:R-:W-:Y:S01]  /*bd70*/  ISETP.GE.AND P3, PT, R8, R17.reuse, PT ;  /* 0x000000110800720c */ /* 0x080fe20003f66270 */
[----:B--2---:R-:W-:Y:S01]  /*bd80*/  IMAD.WIDE.U32 R8, R12, UR6, R2 ;  /* 0x000000060c087c25 */ /* 0x004fe2000f8e0002 */
[----:B------:R-:W-:-:S02]  /*bd90*/  ISETP.GE.AND P0, PT, R10, R17, PT ;  /* 0x000000110a00720c */ /* 0x000fc40003f06270 */
[----:B------:R-:W-:Y:S01]  /*bda0*/  ISETP.GE.AND P4, PT, R0, R17, PT ;  /* 0x000000110000720c */ /* 0x000fe20003f86270 */
[----:B------:R-:W-:Y:S01]  /*bdb0*/  IMAD R0, R12, UR7, RZ ;  /* 0x000000070c007c24 */ /* 0x000fe2000f8e02ff */
[----:B------:R-:W-:Y:S01]  /*bdc0*/  ISETP.GE.OR P1, PT, R6, R21, P5 ;  /* 0x000000150600720c */ /* 0x000fe20002f26670 */
[----:B------:R-:W-:-:S04]  /*bdd0*/  IMAD.WIDE R2, R11, 0x50, R4 ;  /* 0x000000500b027825 */ /* 0x000fc800078e0204 */
[----:B------:R-:W-:-:S04]  /*bde0*/  IMAD R13, R13, UR6, R0 ;  /* 0x000000060d0d7c24 */ /* 0x000fc8000f8e0200 */
[----:B------:R-:W-:Y:S01]  /*bdf0*/  IMAD.IADD R13, R9, 0x1, R13 ;  /* 0x00000001090d7824 */ /* 0x000fe200078e020d */
[----:B------:R-:W-:Y:S06]  /*be00*/  @P2 BRA `(.L_x_339) ;  /* 0x0000000000282947 */ /* 0x000fec0003800000 */
[----:B------:R-:W-:Y:S01]  /*be10*/  ULDC.64 UR4, c[0x0][0x818] ;  /* 0x0002060000047ab9 */ /* 0x000fe20000000a00 */
        /* <DEDUP_REMOVED lines=9> */
.L_x_339:
[----:B------:R-:W-:Y:S05]  /*beb0*/  BSYNC B0 ;  /* 0x0000000000007941 */ /* 0x000fea0003800000 */
.L_x_338:
[----:B------:R-:W-:Y:S01]  /*bec0*/  BSSY B0, `(.L_x_340) ;  /* 0x0000010000007945 */ /* 0x000fe20003800000 */
[----:B------:R-:W-:-:S03]  /*bed0*/  ISETP.GE.OR P2, PT, R6, R21, P4 ;  /* 0x000000150600720c */ /* 0x000fc60002746670 */
[----:B------:R-:W-:Y:S10]  /*bee0*/  @P1 BRA `(.L_x_341) ;  /* 0x0000000000341947 */ /* 0x000ff40003800000 */
[----:B--2---:R-:W-:Y:S01]  /*bef0*/  IADD3 R15, P1, R2, 0x8, RZ ;  /* 0x00000008020f7810 */ /* 0x004fe20007f3e0ff */
[----:B------:R-:W-:Y:S01]  /*bf00*/  ULDC.64 UR4, c[0x0][0x818] ;  /* 0x0002060000047ab9 */ /* 0x000fe20000000a00 */
[----:B------:R-:W-:Y:S02]  /*bf10*/  IMAD.MOV.U32 R10, RZ, RZ, R8 ;  /* 0x000000ffff0a7224 */ /* 0x000fe400078e0008 */
        /* <DEDUP_REMOVED lines=10> */
.L_x_341:
[----:B------:R-:W-:Y:S05]  /*bfc0*/  BSYNC B0 ;  /* 0x0000000000007941 */ /* 0x000fea0003800000 */
.L_x_340:
[----:B------:R-:W-:Y:S01]  /*bfd0*/  BSSY B0, `(.L_x_342) ;  /* 0x0000010000007945 */ /* 0x000fe20003800000 */
[----:B------:R-:W-:-:S03]  /*bfe0*/  ISETP.GE.OR P1, PT, R6, R21, P3 ;  /* 0x000000150600720c */ /* 0x000fc60001f26670 */
[----:B------:R-:W-:Y:S10]  /*bff0*/  @P2 BRA `(.L_x_343) ;  /* 0x0000000000342947 */ /* 0x000ff40003800000 */
[----:B--2-4-:R-:W-:Y:S01]  /*c000*/  IADD3 R15, P2, R2, 0x10, RZ ;  /* 0x00000010020f7810 */ /* 0x014fe20007f5e0ff */
        /* <DEDUP_REMOVED lines=12> */
.L_x_343:
[----:B------:R-:W-:Y:S05]  /*c0d0*/  BSYNC B0 ;  /* 0x0000000000007941 */ /* 0x000fea0003800000 */
.L_x_342:
[----:B------:R-:W-:Y:S01]  /*c0e0*/  BSSY B0, `(.L_x_344) ;  /* 0x0000011000007945 */ /* 0x000fe20003800000 */
[----:B------:R-:W-:Y:S01]  /*c0f0*/  ISETP.GE.OR P2, PT, R6, R21, P0 ;  /* 0x000000150600720c */ /* 0x000fe20000746670 */
[----:B------:R-:W-:Y:S02]  /*c100*/  VIADD R0, R4, 0x28 ;  /* 0x0000002804007836 */ /* 0x000fe40000000000 */
[----:B------:R-:W-:Y:S10]  /*c110*/  @P1 BRA `(.L_x_345) ;  /* 0x0000000000341947 */ /* 0x000ff40003800000 */
[----:B--2-4-:R-:W-:Y:S01]  /*c120*/  IADD3 R15, P1, R2, 0x18, RZ ;  /* 0x00000018020f7810 */ /* 0x014fe20007f3e0ff */
[----:B------:R-:W-:Y:S01]  /*c130*/  ULDC.64 UR4, c[0x0][0x818] ;  /* 0x0002060000047ab9 */ /* 0x000fe20000000a00 */
[----:B------:R-:W-:-:S03]  /*c140*/  IMAD.MOV.U32 R11, RZ, RZ, R13 ;  /* 0x000000ffff0b7224 */ /* 0x000fc600078e000d */
        /* <DEDUP_REMOVED lines=9> */
[----:B------:R2:W-:Y:S02]  /*c1e0*/  STG.E.128 desc[UR60][R14.64], RZ ;  /* 0x000000ff0e007986 */ /* 0x0005e4000c101d3c */
.L_x_345:
[----:B------:R-:W-:Y:S05]  /*c1f0*/  BSYNC B0 ;  /* 0x0000000000007941 */ /* 0x000fea0003800000 */
.L_x_344:
[----:B------:R-:W-:Y:S01]  /*c200*/  BSSY B0, `(.L_x_346) ;  /* 0x0000010000007945 */ /* 0x000fe20003800000 */
[----:B------:R-:W-:-:S03]  /*c210*/  ISETP.GE.AND P1, PT, R0, R17, PT ;  /* 0x000000110000720c */ /* 0x000fc60003f26270 */
        /* <DEDUP_REMOVED lines=14> */
.L_x_347:
[----:B------:R-:W-:Y:S05]  /*c300*/  BSYNC B0 ;  /* 0x0000000000007941 */ /* 0x000fea0003800000 */
.L_x_346:
[----:B------:R-:W-:Y:S01]  /*c310*/  ISETP.GE.OR P2, PT, R6, R21, P1 ;  /* 0x000000150600720c */ /* 0x000fe20000f46670 */
[----:B------:R-:W-:Y:S01]  /*c320*/  ULDC UR4, c[0x0][0x83c] ;  /* 0x00020f0000047ab9 */ /* 0x000fe20000000800 */
[----:B------:R-:W-:Y:S01]  /*c330*/  BSSY B0, `(.L_x_348) ;  /* 0x0000010000007945 */ /* 0x000fe20003800000 */
[----:B------:R-:W-:-:S10]  /*c340*/  VIADD R0, R4, 0x30 ;  /* 0x0000003004007836 */ /* 0x000fd40000000000 */
[----:B------:R-:W-:Y:S05]  /*c350*/  @P2 BRA `(.L_x_349) ;  /* 0x0000000000342947 */ /* 0x000fea0003800000 */
        /* <DEDUP_REMOVED lines=13> */
.L_x_349:
[----:B------:R-:W-:Y:S05]  /*c430*/  BSYNC B0 ;  /* 0x0000000000007941 */ /* 0x000fea0003800000 */
.L_x_348:
[----:B------:R-:W-:Y:S01]  /*c440*/  ISETP.GE.OR P3, PT, R6, UR4, P3 ;  /* 0x0000000406007c0c */ /* 0x000fe20009f66670 */
[----:B------:R-:W-:Y:S01]  /*c450*/  BSSY B0, `(.L_x_350) ;  /* 0x000001c000007945 */ /* 0x000fe20003800000 */
[----:B------:R-:W-:Y:S01]  /*c460*/  ISETP.GE.AND P2, PT, R0, R17, PT ;  /* 0x000000110000720c */ /* 0x000fe20003f46270 */
[----:B------:R-:W-:Y:S01]  /*c470*/  VIADD R0, R4, 0x38 ;  /* 0x0000003804007836 */ /* 0x000fe20000000000 */
[----:B------:R-:W-:Y:S02]  /*c480*/  P2R R26, PR, RZ, 0x8 ;  /* 0x00000008ff1a7803 */ /* 0x000fe40000000000 */
[C---:B------:R-:W-:Y:S02]  /*c490*/  ISETP.GE.OR P3, PT, R6.reuse, R21, P2 ;  /* 0x000000150600720c */ /* 0x040fe40001766670 */
[C---:B------:R-:W-:Y:S02]  /*c4a0*/  ISETP.GE.OR P6, PT, R6.reuse, UR4, P6 ;  /* 0x0000000406007c0c */ /* 0x040fe4000b7c6670 */
[----:B------:R-:W-:-:S02]  /*c4b0*/  ISETP.GE.OR P5, PT, R6, UR4, P5 ;  /* 0x0000000406007c0c */ /* 0x000fc4000afa6670 */
[C---:B------:R-:W-:Y:S02]  /*c4c0*/  ISETP.GE.OR P4, PT, R6.reuse, UR4, P4 ;  /* 0x0000000406007c0c */ /* 0x040fe4000a786670 */
[----:B------:R-:W-:Y:S02]  /*c4d0*/  P2R R20, PR, RZ, 0x40 ;  /* 0x00000040ff147803 */ /* 0x000fe40000000000 */
[----:B------:R-:W-:Y:S02]  /*c4e0*/  P2R R24, PR, RZ, 0x20 ;  /* 0x00000020ff187803 */ /* 0x000fe40000000000 */
[C---:B------:R-:W-:Y:S02]  /*c4f0*/  ISETP.GE.OR P0, PT, R6.reuse, UR4, P0 ;  /* 0x0000000406007c0c */ /* 0x040fe40008706670 */
[----:B------:R-:W-:Y:S02]  /*c500*/  P2R R25, PR, RZ, 0x10 ;  /* 0x00000010ff197803 */ /* 0x000fe40000000000 */
[----:B------:R-:W-:-:S02]  /*c510*/  ISETP.GE.OR P1, PT, R6, UR4, P1 ;  /* 0x0000000406007c0c */ /* 0x000fc40008f26670 */
[----:B------:R-:W-:Y:S01]  /*c520*/  ISETP.GE.OR P2, PT, R6, UR4, P2 ;  /* 0x0000000406007c0c */ /* 0x000fe20009746670 */
[----:B------:R-:W-:-:S12]  /*c530*/  @P3 BRA `(.L_x_351) ;  /* 0x0000000000343947 */ /* 0x000fd80003800000 */
        /* <DEDUP_REMOVED lines=13> */
.L_x_351:
[----:B------:R-:W-:Y:S05]  /*c610*/  BSYNC B0 ;  /* 0x0000000000007941 */ /* 0x000fea0003800000 */
.L_x_350:
[----:B------:R-:W-:Y:S01]  /*c620*/  ISETP.GE.AND P3, PT, R0, R17, PT ;  /* 0x000000110000720c */ /* 0x000fe20003f66270 */
[----:B---3--:R-:W-:Y:S01]  /*c630*/  IMAD R0, R18, UR9, RZ ;  /* 0x0000000912007c24 */ /* 0x008fe2000f8e02ff */
[----:B------:R-:W-:Y:S02]  /*c640*/  BSSY B0, `(.L_x_352) ;  /* 0x0000013000007945 */ /* 0x000fe40003800000 */
[C---:B------:R-:W-:Y:S01]  /*c650*/  ISETP.GE.OR P4, PT, R6.reuse, R21, P3 ;  /* 0x000000150600720c */ /* 0x040fe20001f86670 */
[----:B------:R-:W-:Y:S01]  /*c660*/  IMAD R19, R19, UR8, R0 ;  /* 0x0000000813137c24 */ /* 0x000fe2000f8e0200 */
[----:B------:R-:W-:Y:S01]  /*c670*/  ISETP.GE.OR P3, PT, R6, UR4, P3 ;  /* 0x0000000406007c0c */ /* 0x000fe20009f66670 */
        /* <DEDUP_REMOVED lines=15> */
.L_x_353:
[----:B------:R-:W-:Y:S05]  /*c770*/  BSYNC B0 ;  /* 0x0000000000007941 */ /* 0x000fea0003800000 */
.L_x_352:
[----:B------:R-:W-:Y:S01]  /*c780*/  ISETP.GE.AND P4, PT, R0, R17, PT ;  /* 0x000000110000720c */ /* 0x000fe20003f86270 */
[----:B------:R-:W-:Y:S01]  /*c790*/  IMAD.WIDE.U32 R10, R18, UR8, R6 ;  /* 0x00000008120a7c25 */ /* 0x000fe2000f8e0006 */
[----:B------:R-:W-:Y:S02]  /*c7a0*/  BSSY B0, `(.L_x_354) ;  /* 0x0000013000007945 */ /* 0x000fe40003800000 */
[----:B------:R-:W-:Y:S01]  /*c7b0*/  ISETP.GE.OR P5, PT, R6, R21, P4 ;  /* 0x000000150600720c */ /* 0x000fe200027a6670 */
[----:B------:R-:W-:Y:S01]  /*c7c0*/  VIADD R0, R4, 0x48 ;  /* 0x0000004804007836 */ /* 0x000fe20000000000 */
[----:B------:R-:W-:Y:S01]  /*c7d0*/  ISETP.GE.OR P4, PT, R6, UR4, P4 ;  /* 0x0000000406007c0c */ /* 0x000fe2000a786670 */
[----:B--234-:R-:W-:-:S10]  /*c7e0*/  IMAD.IADD R15, R11, 0x1, R19 ;  /* 0x000000010b0f7824 */ /* 0x01cfd400078e0213 */
[----:B------:R-:W-:Y:S05]  /*c7f0*/  @P5 BRA `(.L_x_355) ;  /* 0x0000000000345947 */ /* 0x000fea0003800000 */
[----:B------:R-:W-:Y:S01]  /*c800*/  IADD3 R19, P5, R2, 0x40, RZ ;  /* 0x0000004002137810 */ /* 0x000fe20007fbe0ff */
        /* <DEDUP_REMOVED lines=12> */
.L_x_355:
[----:B------:R-:W-:Y:S05]  /*c8d0*/  BSYNC B0 ;  /* 0x0000000000007941 */ /* 0x000fea0003800000 */
.L_x_354:
[----:B------:R-:W-:Y:S01]  /*c8e0*/  ISETP.GE.AND P6, PT, R0, R17, PT ;  /* 0x000000110000720c */ /* 0x000fe20003fc6270 */
[----:B-1----:R-:W-:Y:S01]  /*c8f0*/  IMAD R0, R22, UR7, RZ ;  /* 0x0000000716007c24 */ /* 0x002fe2000f8e02ff */
[----:B------:R-:W-:Y:S01]  /*c900*/  BSSY B0, `(.L_x_356) ;  /* 0x0000014000007945 */ /* 0x000fe20003800000 */
[----:B------:R-:W-:Y:S01]  /*c910*/  IMAD.MOV.U32 R14, RZ, RZ, R10 ;  /* 0x000000ffff0e7224 */ /* 0x000fe200078e000a */
[C---:B------:R-:W-:Y:S01]  /*c920*/  ISETP.GE.OR P5, PT, R6.reuse, R21, P6 ;  /* 0x000000150600720c */ /* 0x040fe200037a6670 */
[----:B------:R-:W-:Y:S01]  /*c930*/  IMAD R11, R23, UR6, R0 ;  /* 0x00000006170b7c24 */ /* 0x000fe2000f8e0200 */
[----:B------:R-:W-:Y:S01]  /*c940*/  ISETP.GE.OR P6, PT, R6, UR4, P6 ;  /* 0x0000000406007c0c */ /* 0x000fe2000b7c6670 */
[----:B------:R-:W-:-:S10]  /*c950*/  IMAD.WIDE.U32 R6, R22, UR6, R14 ;  /* 0x0000000616067c25 */ /* 0x000fd4000f8e000e */
[----:B------:R-:W-:Y:S05]  /*c960*/  @P5 BRA `(.L_x_357) ;  /* 0x0000000000345947 */ /* 0x000fea0003800000 */
[----:B------:R-:W-:Y:S01]  /*c970*/  IADD3 R9, P5, R2, 0x48, RZ ;  /* 0x0000004802097810 */ /* 0x000fe20007fbe0ff */
        /* <DEDUP_REMOVED lines=12> */
.L_x_357:
[----:B------:R-:W-:Y:S05]  /*ca40*/  BSYNC B0 ;  /* 0x0000000000007941 */ /* 0x000fea0003800000 */
.L_x_356:
[----:B------:R-:W-:Y:S01]  /*ca50*/  ISETP.NE.AND P5, PT, R20, RZ, PT ;  /* 0x000000ff1400720c */ /* 0x000fe20003fa5270 */
[----:B------:R-:W-:Y:S01]  /*ca60*/  BSSY B0, `(.L_x_358) ;  /* 0x000000d000007945 */ /* 0x000fe20003800000 */
[----:B-1----:R-:W-:-:S11]  /*ca70*/  IMAD.IADD R9, R7, 0x1, R11 ;  /* 0x0000000107097824 */ /* 0x002fd600078e020b */
[----:B------:R-:W-:Y:S05]  /*ca80*/  @P5 BRA `(.L_x_359) ;  /* 0x0000000000285947 */ /* 0x000fea0003800000 */
        /* <DEDUP_REMOVED lines=10> */
.L_x_359:
[----:B------:R-:W-:Y:S05]  /*cb30*/  BSYNC B0 ;  /* 0x0000000000007941 */ /* 0x000fea0003800000 */
.L_x_358:
[----:B------:R-:W-:Y:S01]  /*cb40*/  ISETP.NE.AND P5, PT, R24, RZ, PT ;  /* 0x000000ff1800720c */ /* 0x000fe20003fa5270 */
[----:B------:R-:W-:-:S12]  /*cb50*/  BSSY B0, `(.L_x_360) ;  /* 0x000000f000007945 */ /* 0x000fd80003800000 */
[----:B------:R-:W-:Y:S05]  /*cb60*/  @P5 BRA `(.L_x_361) ;  /* 0x0000000000345947 */ /* 0x000fea0003800000 */
[----:B-1----:R-:W-:Y:S01]  /*cb70*/  IADD3 R11, P5, R2, 0x8, RZ ;  /* 0x00000008020b7810 */ /* 0x002fe20007fbe0ff */
        /* <DEDUP_REMOVED lines=12> */
.L_x_361:
[----:B------:R-:W-:Y:S05]  /*cc40*/  BSYNC B0 ;  /* 0x0000000000007941 */ /* 0x000fea0003800000 */
.L_x_360:
[----:B------:R-:W-:Y:S01]  /*cc50*/  ISETP.NE.AND P5, PT, R25, RZ, PT ;  /* 0x000000ff1900720c */ /* 0x000fe20003fa5270 */
[----:B------:R-:W-:-:S12]  /*cc60*/  BSSY B0, `(.L_x_362) ;  /* 0x000000f000007945 */ /* 0x000fd80003800000 */
[----:B------:R-:W-:Y:S05]  /*cc70*/  @P5 BRA `(.L_x_363) ;  /* 0x0000000000345947 */ /* 0x000fea0003800000 */
[----:B-1-3--:R-:W-:Y:S01]  /*cc80*/  IADD3 R11, P5, R2, 0x10, RZ ;  /* 0x00000010020b7810 */ /* 0x00afe20007fbe0ff */
        /* <DEDUP_REMOVED lines=12> */
.L_x_363:
[----:B------:R-:W-:Y:S05]  /*cd50*/  BSYNC B0 ;  /* 0x0000000000007941 */ /* 0x000fea0003800000 */
.L_x_362:
[----:B------:R-:W-:Y:S01]  /*cd60*/  ISETP.NE.AND P5, PT, R26, RZ, PT ;  /* 0x000000ff1a00720c */ /* 0x000fe20003fa5270 */
[----:B------:R-:W-:-:S12]  /*cd70*/  BSSY B0, `(.L_x_364) ;  /* 0x000000f000007945 */ /* 0x000fd80003800000 */
[----:B------:R-:W-:Y:S05]  /*cd80*/  @P5 BRA `(.L_x_365) ;  /* 0x0000000000345947 */ /* 0x000fea0003800000 */
[----:B-1-34-:R-:W-:Y:S01]  /*cd90*/  IADD3 R11, P5, R2, 0x18, RZ ;  /* 0x00000018020b7810 */ /* 0x01afe20007fbe0ff */
        /* <DEDUP_REMOVED lines=12> */
.L_x_365:
[----:B------:R-:W-:Y:S05]  /*ce60*/  BSYNC B0 ;  /* 0x0000000000007941 */ /* 0x000fea0003800000 */
.L_x_364:
[----:B------:R-:W-:Y:S04]  /*ce70*/  BSSY B0, `(.L_x_366) ;  /* 0x000000f000007945 */ /* 0x000fe80003800000 */
        /* <DEDUP_REMOVED lines=14> */
.L_x_367:
[----:B------:R-:W-:Y:S05]  /*cf60*/  BSYNC B0 ;  /* 0x0000000000007941 */ /* 0x000fea0003800000 */
.L_x_366:
        /* <DEDUP_REMOVED lines=15> */
.L_x_369:
[----:B------:R-:W-:Y:S05]  /*d060*/  BSYNC B0 ;  /* 0x0000000000007941 */ /* 0x000fea0003800000 */
.L_x_368:
        /* <DEDUP_REMOVED lines=15> */
.L_x_371:
[----:B------:R-:W-:Y:S05]  /*d160*/  BSYNC B0 ;  /* 0x0000000000007941 */ /* 0x000fea0003800000 */
.L_x_370:
        /* <DEDUP_REMOVED lines=15> */
.L_x_373:
[----:B------:R-:W-:Y:S05]  /*d260*/  BSYNC B0 ;  /* 0x0000000000007941 */ /* 0x000fea0003800000 */
.L_x_372:
        /* <DEDUP_REMOVED lines=15> */
.L_x_375:
[----:B------:R-:W-:Y:S05]  /*d360*/  BSYNC B0 ;  /* 0x0000000000007941 */ /* 0x000fea0003800000 */
.L_x_374:
[----:B------:R-:W-:Y:S04]  /*d370*/  BSSY B0, `(.L_x_376) ;  /* 0x000000f000007945 */ /* 0x000fe80003800000 */
[----:B------:R-:W-:Y:S05]  /*d380*/  @P6 BRA `(.L_x_377) ;  /* 0x0000000000346947 */ /* 0x000fea0003800000 */
[----:B------:R-:W-:Y:S01]  /*d390*/  IADD3 R5, P0, R2, 0x48, RZ ;  /* 0x0000004802057810 */ /* 0x000fe20007f1e0ff */
[----:B------:R-:W-:Y:S01]  /*d3a0*/  ULDC.64 UR4, c[0x0][0x848] ;  /* 0x0002120000047ab9 */ /* 0x000fe20000000a00 */
[----:B------:R-:W-:-:S03]  /*d3b0*/  IMAD.MOV.U32 R2, RZ, RZ, R6 ;  /* 0x000000ffff027224 */ /* 0x000fc600078e0006 */
        /* <DEDUP_REMOVED lines=10> */
.L_x_377:
[----:B------:R-:W-:Y:S05]  /*d460*/  BSYNC B0 ;  /* 0x0000000000007941 */ /* 0x000fea0003800000 */
.L_x_376:
[----:B------:R-:W-:Y:S05]  /*d470*/  EXIT ;  /* 0x000000000000794d */ /* 0x000fea0003800000 */
.L_x_306:
[----:B------:R-:W-:-:S08]  /*d480*/  NOP ;  /* 0x0000000000007918 */ /* 0x000fd00000000000 */
[----:B------:R-:W1:-:S00]  /*d490*/  USETMAXREG.DEALLOC.CTAPOOL 0x18 ;  /* 0x00000018000079c8 */ /* 0x000e4000080e0500 */
[----:B-1----:R-:W-:Y:S01]  /*d4a0*/  LOP3.LUT R2, R2, 0x3, RZ, 0xc0, !PT ;  /* 0x0000000302027812 */ /* 0x002fe200078ec0ff */
[----:B------:R-:W-:Y:S05]  /*d4b0*/  BSSY B0, `(.L_x_378) ;  /* 0x00001af000007945 */ /* 0x000fea0003800000 */
        /* <DEDUP_REMOVED lines=9> */
[----:B------:R-:W1:Y:S01]  /*d550*/  S2UR UR9, SR_CTAID.X ;  /* 0x00000000000979c3 */ /* 0x000e620000002500 */
[----:B------:R-:W-:Y:S01]  /*d560*/  ULDC UR6, c[0x0][0x280] ;  /* 0x0000a00000067ab9 */ /* 0x000fe20000000800 */
[----:B------:R-:W-:Y:S01]  /*d570*/  ULDC UR4, c[0x0][0x290] ;  /* 0x0000a40000047ab9 */ /* 0x000fe20000000800 */
[----:B------:R-:W-:Y:S01]  /*d580*/  ULDC UR5, c[0x0][0x74c] ;  /* 0x0001d30000057ab9 */ /* 0x000fe20000000800 */
[----:B------:R-:W-:-:S04]  /*d590*/  UIADD3 UR7, UR6, 0x3f, URZ ;  /* 0x0000003f06077890 */ /* 0x000fc8000fffe03f */
[----:B------:R-:W2:Y:S01]  /*d5a0*/  S2UR UR20, SR_CTAID.Y ;  /* 0x00000000001479c3 */ /* 0x000ea20000002600 */
[----:B-1----:R-:W-:Y:S02]  /*d5b0*/  UIMAD UR11, UR9, 0x50, URZ ;  /* 0x00000050090b78a4 */ /* 0x002fe4000f8e023f */
[----:B------:R-:W-:Y:S02]  /*d5c0*/  ISETP.LE.AND P0, PT, RZ, UR9, PT ;  /* 0x00000009ff007c0c */ /* 0x000fe4000bf03270 */
[----:B------:R-:W-:-:S04]  /*d5d0*/  UIADD3 UR4, -UR4, UR11, UR6 ;  /* 0x0000000b04047290 */ /* 0x000fc8000fffe106 */
[----:B------:R-:W-:-:S04]  /*d5e0*/  UIADD3 UR4, UR4, -UR5, URZ ;  /* 0x8000000504047290 */ /* 0x000fc8000fffe03f */
[----:B------:R-:W-:-:S04]  /*d5f0*/  USHF.R.S32.HI UR5, URZ, 0x1f, UR4 ;  /* 0x0000001f3f057899 */ /* 0x000fc80008011404 */
[----:B------:R-:W-:Y:S02]  /*d600*/  ULEA.HI UR5, UR5, UR4, URZ, 0x6 ;  /* 0x0000000405057291 */ /* 0x000fe4000f8f303f */
[----:B------:R-:W-:Y:S02]  /*d610*/  USHF.R.S32.HI UR4, URZ, 0x1f, UR7 ;  /* 0x0000001f3f047899 */ /* 0x000fe40008011407 */
[----:B------:R-:W-:Y:S02]  /*d620*/  USHF.R.S32.HI UR5, URZ, 0x6, UR5 ;  /* 0x000000063f057899 */ /* 0x000fe40008011405 */
[----:B------:R-:W-:Y:S02]  /*d630*/  ULEA.HI UR4, UR4, UR7, URZ, 0x6 ;  /* 0x0000000704047291 */ /* 0x000fe4000f8f303f */
[----:B------:R-:W-:Y:S02]  /*d640*/  UISETP.LT.AND UP0, UPT, URZ, UR5, UPT ;  /* 0x000000053f00728c */ /* 0x000fe4000bf01270 */
[----:B------:R-:W-:-:S02]  /*d650*/  USHF.R.S32.HI UR4, URZ, 0x6, UR4 ;  /* 0x000000063f047899 */ /* 0x000fc40008011404 */
[----:B------:R-:W-:-:S04]  /*d660*/  USEL UR8, URZ, UR5, !UP0 ;  /* 0x000000053f087287 */ /* 0x000fc8000c000000 */
[----:B------:R-:W-:Y:S01]  /*d670*/  IMAD.U32 R10, RZ, RZ, UR4 ;  /* 0x00000004ff0a7e24 */ /* 0x000fe2000f8e00ff */
[----:B--2---:R-:W-:Y:S07]  /*d680*/  @!P0 BRA `(.L_x_381) ;  /* 0x0000000000248947 */ /* 0x004fee0003800000 */
[----:B------:R-:W1:Y:S01]  /*d690*/  LDC R3, c[0x0][0x748] ;  /* 0x0001d200ff037b82 */ /* 0x000e620000000800 */
[----:B------:R-:W-:Y:S01]  /*d6a0*/  UIMAD UR6, UR9, 0x50, UR6 ;  /* 0x00000050090678a4 */ /* 0x000fe2000f8e0206 */
[----:B------:R-:W-:-:S03]  /*d6b0*/  ULDC UR4, c[0x0][0x290] ;  /* 0x0000a40000047ab9 */ /* 0x000fc60000000800 */
[----:B------:R-:W-:-:S06]  /*d6c0*/  UIADD3 UR4, -UR4, 0x8f, UR6 ;  /* 0x0000008f04047890 */ /* 0x000fcc000fffe106 */
[----:B-1----:R-:W-:-:S05]  /*d6d0*/  VIADD R3, R3, UR4 ;  /* 0x0000000403037c36 */ /* 0x002fca0008000000 */
[----:B------:R-:W-:-:S04]  /*d6e0*/  SHF.R.S32.HI R4, RZ, 0x1f, R3 ;  /* 0x0000001fff047819 */ /* 0x000fc80000011403 */
[----:B------:R-:W-:-:S04]  /*d6f0*/  LEA.HI R4, R4, R3, RZ, 0x6 ;  /* 0x0000000304047211 */ /* 0x000fc800078f30ff */
[----:B------:R-:W-:-:S04]  /*d700*/  SHF.R.S32.HI R3, RZ, 0x6, R4 ;  /* 0x00000006ff037819 */ /* 0x000fc80000011404 */
[----:B------:R-:W-:-:S07]  /*d710*/  VIMNMX R10, R3, R10, PT ;  /* 0x0000000a030a7248 */ /* 0x000fce0003fe0100 */
.L_x_381:
[----:B------:R-:W-:Y:S01]  /*d720*/  ISETP.GT.AND P0, PT, R10, UR8, PT ;  /* 0x000000080a007c0c */ /* 0x000fe2000bf04270 */
[----:B------:R-:W-:-:S12]  /*d730*/  IMAD.MOV.U32 R11, RZ, RZ, 0x1 ;  /* 0x00000001ff0b7424 */ /* 0x000fd800078e00ff */
[----:B------:R-:W-:Y:S05]  /*d740*/  @!P0 BRA `(.L_x_380) ;  /* 0x0000001400888947 */ /* 0x000fea0003800000 */
[----:B------:R-:W-:Y:S01]  /*d750*/  USHF.R.S32.HI UR10, URZ, 0x1f, UR20 ;  /* 0x0000001f3f0a7899 */ /* 0x000fe20008011414 */
[----:B------:R-:W-:Y:S01]  /*d760*/  IMAD.U32 R4, RZ, RZ, UR8 ;  /* 0x00000008ff047e24 */ /* 0x000fe2000f8e00ff */
[----:B------:R-:W-:Y:S01]  /*d770*/  ULDC.64 UR6, c[0x0][0x718] ;  /* 0x0001c60000067ab9 */ /* 0x000fe20000000a00 */
[----:B------:R-:W-:Y:S01]  /*d780*/  ULDC.64 UR12, c[0x0][0x730] ;  /* 0x0001cc00000c7ab9 */ /* 0x000fe20000000a00 */
[----:B------:R-:W-:Y:S01]  /*d790*/  UIMAD.WIDE.U32 UR4, UR20, UR6, URZ ;  /* 0x00000006140472a5 */ /* 0x000fe2000f8e003f */
[----:B------:R-:W-:Y:S01]  /*d7a0*/  BSSY B1, `(.L_x_380) ;  /* 0x000015c000017945 */ /* 0x000fe20003800000 */
[----:B------:R-:W-:Y:S01]  /*d7b0*/  UIMAD UR6, UR10, UR6, URZ ;  /* 0x000000060a0672a4 */ /* 0x000fe2000f8e023f */
[----:B------:R-:W-:Y:S01]  /*d7c0*/  IMAD.MOV.U32 R2, RZ, RZ, RZ ;  /* 0x000000ffff027224 */ /* 0x000fe200078e00ff */
[----:B------:R-:W-:Y:S01]  /*d7d0*/  UIMAD UR10, UR10, UR12, URZ ;  /* 0x0000000c0a0a72a4 */ /* 0x000fe2000f8e023f */
[----:B------:R-:W-:Y:S01]  /*d7e0*/  IMAD.MOV.U32 R11, RZ, RZ, 0x1 ;  /* 0x00000001ff0b7424 */ /* 0x000fe200078e00ff */
[----:B------:R-:W-:-:S02]  /*d7f0*/  UIMAD UR9, UR20, UR7, UR6 ;  /* 0x00000007140972a4 */ /* 0x000fc4000f8e0206 */
[----:B------:R-:W-:Y:S02]  /*d800*/  UIMAD.WIDE.U32 UR6, UR20, UR12, URZ ;  /* 0x0000000c140672a5 */ /* 0x000fe4000f8e003f */
[----:B------:R-:W-:Y:S01]  /*d810*/  USHF.R.S32.HI UR39, URZ, 0x1f, UR21 ;  /* 0x0000001f3f277899 */ /* 0x000fe20008011415 */
[----:B------:R-:W-:Y:S01]  /*d820*/  ULDC UR12, c[0x0][0x2e8] ;  /* 0x0000ba00000c7ab9 */ /* 0x000fe20000000800 */
[----:B------:R-:W-:Y:S01]  /*d830*/  ULDC.64 UR30, c[0x0][0x720] ;  /* 0x0001c800001e7ab9 */ /* 0x000fe20000000a00 */
[----:B------:R-:W-:Y:S02]  /*d840*/  UISETP.NE.AND UP0, UPT, UR12, 0x1, UPT ;  /* 0x000000010c00788c */ /* 0x000fe4000bf05270 */
[----:B------:R-:W-:Y:S01]  /*d850*/  UIMAD UR46, UR39, UR30, URZ ;  /* 0x0000001e272e72a4 */ /* 0x000fe2000f8e023f */
[----:B------:R-:W-:Y:S01]  /*d860*/  ELECT P0, URZ, PT ;  /* 0x00000000003f782f */ /* 0x000fe20003800000 */
[----:B------:R-:W-:Y:S02]  /*d870*/  UIMAD UR10, UR20, UR13, UR10 ;  /* 0x0000000d140a72a4 */ /* 0x000fe4000f8e020a */
[----:B------:R-:W-:Y:S01]  /*d880*/  UIADD3 UR5, UR5, UR9, URZ ;  /* 0x0000000905057290 */ /* 0x000fe2000fffe03f */
[----:B------:R-:W-:Y:S01]  /*d890*/  ULDC.64 UR22, c[0x0][0x738] ;  /* 0x0001ce0000167ab9 */ /* 0x000fe20000000a00 */
[----:B------:R-:W-:-:S02]  /*d8a0*/  UIMAD UR46, UR21, UR31, UR46 ;  /* 0x0000001f152e72a4 */ /* 0x000fc4000f8e022e */
[----:B------:R-:W-:Y:S02]  /*d8b0*/  UIMAD UR39, UR39, UR22, URZ ;  /* 0x00000016272772a4 */ /* 0x000fe4000f8e023f */
[----:B------:R-:W-:Y:S02]  /*d8c0*/  UIADD3 UR7, UR7, UR10, URZ ;  /* 0x0000000a07077290 */ /* 0x000fe4000fffe03f */
[----:B------:R-:W-:Y:S02]  /*d8d0*/  UIMAD.WIDE.U32 UR30, UR21, UR30, UR4 ;  /* 0x0000001e151e72a5 */ /* 0x000fe4000f8e0004 */
[----:B------:R-:W-:Y:S01]  /*d8e0*/  UIMAD UR39, UR21, UR23, UR39 ;  /* 0x00000017152772a4 */ /* 0x000fe2000f8e0227 */
[----:B------:R-:W-:Y:S01]  /*d8f0*/  @UP0 ULDC UR4, c[0x0][0x2ec] ;  /* 0x0000bb0000040ab9 */ /* 0x000fe20000000800 */
[----:B------:R-:W-:Y:S02]  /*d900*/  UIMAD.WIDE.U32 UR22, UR21, UR22, UR6 ;  /* 0x00000016151672a5 */ /* 0x000fe4000f8e0006 */
[----:B------:R-:W-:Y:S01]  /*d910*/  UIMAD.WIDE.U32 UR4, UR20, UR4, URZ ;  /* 0x00000004140472a5 */ /* 0x000fe2000f8e003f */
[----:B------:R-:W-:Y:S01]  /*d920*/  @UP0 ULDC UR6, c[0x0][0x2f0] ;  /* 0x0000bc0000060ab9 */ /* 0x000fe20000000800 */
[----:B------:R-:W-:-:S02]  /*d930*/  UMOV UR12, UR20 ;  /* 0x00000014000c7c82 */ /* 0x000fc40008000000 */
[----:B------:R-:W-:Y:S01]  /*d940*/  @UP0 USHF.R.U32.HI UR12, URZ, UR6, UR5 ;  /* 0x000000063f0c0299 */ /* 0x000fe20008011605 */
[----:B------:R-:W-:Y:S11]  /*d950*/  @!P0 BRA `(.L_x_382) ;  /* 0x0000001400008947 */ /* 0x000ff60003800000 */
[----:B------:R-:W1:Y:S01]  /*d960*/  S2R R2, SR_CgaCtaId ;  /* 0x0000000000027919 */ /* 0x000e620000008800 */
[----:B------:R-:W-:-:S04]  /*d970*/  MOV R5, 0x400 ;  /* 0x0000040000057802 */ /* 0x000fc80000000f00 */
[----:B-1----:R-:W-:Y:S01]  /*d980*/  LEA R5, R2, R5, 0x18 ;  /* 0x0000000502057211 */ /* 0x002fe200078ec0ff */
[----:B------:R-:W-:-:S05]  /*d990*/  IMAD.MOV.U32 R2, RZ, RZ, 0x1 ;  /* 0x00000001ff027424 */ /* 0x000fca00078e00ff */
[----:B------:R-:W-:-:S04]  /*d9a0*/  SHF.L.U32 R2, R2, 0x1f, RZ ;  /* 0x0000001f02027819 */ /* 0x000fc800000006ff */
[----:B------:R-:W1:Y:S02]  /*d9b0*/  SYNCS.PHASECHK.TRANS64.TRYWAIT P0, [R5+URZ+0x31820], R2 ;  /* 0x03182002050075a7 */ /* 0x000e64000800017f */
[----:B-1----:R-:W-:Y:S05]  /*d9c0*/  @!P0 BRA `(.L_x_383) ;  /* 0x0000001400b88947 */ /* 0x002fea0003800000 */
.L_x_399:
[----:B------:R-:W-:Y:S01]  /*d9d0*/  ISETP.NE.AND P0, PT, R0, RZ, PT ;  /* 0x000000ff0000720c */ /* 0x000fe20003f05270 */
[----:B------:R-:W-:Y:S02]  /*d9e0*/  IMAD.U32 R8, RZ, RZ, UR31 ;  /* 0x0000001fff087e24 */ /* 0x000fe4000f8e00ff */
[----:B------:R-:W-:Y:S02]  /*d9f0*/  IMAD.U32 R6, RZ, RZ, UR23 ;  /* 0x00000017ff067e24 */ /* 0x000fe4000f8e00ff */
[----:B------:R-:W-:Y:S02]  /*da00*/  VIADD R8, R8, UR46 ;  /* 0x0000002e08087c36 */ /* 0x000fe40008000000 */
[----:B------:R-:W-:Y:S02]  /*da10*/  VIADD R6, R6, UR39 ;  /* 0x0000002706067c36 */ /* 0x000fe40008000000 */
[----:B------:R-:W-:-:S04]  /*da20*/  IMAD.MOV.U32 R7, RZ, RZ, 0x1 ;  /* 0x00000001ff077424 */ /* 0x000fc800078e00ff */
[----:B------:R-:W-:Y:S05]  /*da30*/  @P0 BRA `(.L_x_384) ;  /* 0x0000000000140947 */ /* 0x000fea0003800000 */
[----:B------:R-:W-:Y:S01]  /*da40*/  LOP3.LUT P1, RZ, R21, 0x1f, RZ, 0xc0, !PT ;  /* 0x0000001f15ff7812 */ /* 0x000fe2000782c0ff */
[----:B-1----:R-:W-:-:S04]  /*da50*/  IMAD.MOV.U32 R2, RZ, RZ, 0x8100 ;  /* 0x00008100ff027424 */ /* 0x002fc800078e00ff */
[----:B------:R2:W-:Y:S08]  /*da60*/  SYNCS.ARRIVE.TRANS64 RZ, [R5+URZ+0x31810], R2 ;  /* 0x0318100205ff79a7 */ /* 0x0005f0000800003f */
[----:B------:R-:W-:Y:S05]  /*da70*/  @!P1 BRA `(.L_x_384) ;  /* 0x0000000000049947 */ /* 0x000fea0003800000 */
[----:B------:R-:W-:Y:S01]  /*da80*/  BPT.TRAP 0x1 ;  /* 0x000000040000795c */ /* 0x000fe20000300000 */
.L_x_384:
[----:B-12---:R-:W1:Y:S01]  /*da90*/  LDC.64 R2, c[0x0][0x198] ;  /* 0x00006600ff027b82 */ /* 0x006e620000000a00 */
[----:B------:R-:W-:Y:S01]  /*daa0*/  R2UR UR38, R8 ;  /* 0x00000000082672ca */ /* 0x000fe200000e0000 */
[----:B------:R-:W-:Y:S01]  /*dab0*/  ULDC.64 UR14, c[0x0][0x700] ;  /* 0x0001c000000e7ab9 */ /* 0x000fe20000000a00 */
[----:B------:R-:W-:Y:S01]  /*dac0*/  R2UR UR19, R4 ;  /* 0x00000000041372ca */ /* 0x000fe200000e0000 */
[----:B------:R-:W-:Y:S01]  /*dad0*/  UMOV UR50, 0x0 ;  /* 0x0000000000327882 */ /* 0x000fe20000000000 */
[----:B------:R-:W-:Y:S01]  /*dae0*/  R2UR UR8, R5 ;  /* 0x00000000050872ca */ /* 0x000fe200000e0000 */
[----:B------:R-:W-:Y:S01]  /*daf0*/  UMOV UR51, 0x14f00000 ;  /* 0x14f0000000337882 */ /* 0x000fe20000000000 */
[----:B------:R-:W-:Y:S01]  /*db00*/  UMOV UR18, URZ ;  /* 0x0000003f00127c82 */ /* 0x000fe20008000000 */
        /* <DEDUP_REMOVED lines=8> */
[----:B------:R-:W-:Y:S01]  /*db90*/  USHF.L.U32 UR19, UR19, 0x6, URZ ;  /* 0x0000000613137899 */ /* 0x000fe2000800063f */
[----:B------:R-:W-:Y:S01]  /*dba0*/  IMAD.MOV.U32 R12, RZ, RZ, 0x14000 ;  /* 0x00014000ff0c7424 */ /* 0x000fe200078e00ff */
[----:B------:R-:W-:Y:S01]  /*dbb0*/  UIADD3 UR17, UR8, 0x31810, URZ ;  /* 0x0003181008117890 */ /* 0x000fe2000fffe03f */
[----:B------:R-:W-:Y:S01]  /*dbc0*/  VIADD R10, R10, 0xffffffff ;  /* 0xffffffff0a0a7836 */ /* 0x000fe20000000000 */
[----:B------:R-:W-:-:S02]  /*dbd0*/  UIADD3 UR9, UP0, UR19, UR30, URZ ;  /* 0x0000001e13097290 */ /* 0x000fc4000ff1e03f */
[----:B------:R-:W-:Y:S01]  /*dbe0*/  UIADD3 UR16, UR8, 0x14100, URZ ;  /* 0x0001410008107890 */ /* 0x000fe2000fffe03f */
[----:B-1----:R-:W-:Y:S01]  /*dbf0*/  IMAD.MOV.U32 R8, RZ, RZ, R2 ;  /* 0x000000ffff087224 */ /* 0x002fe200078e0002 */
[----:B------:R-:W-:Y:S02]  /*dc00*/  ULEA.HI.X.SX32 UR10, UR19, UR38, 0x1, UP0 ;  /* 0x00000026130a7291 */ /* 0x000fe400080f0e3f */
[----:B------:R-:W-:Y:S02]  /*dc10*/  ULEA UR54, UP0, UR9, UR14, 0x2 ;  /* 0x0000000e09367291 */ /* 0x000fe4000f80103f */
[C---:B------:R-:W-:Y:S01]  /*dc20*/  IADD3 R9, P1, R8.reuse, 0xf0, RZ ;  /* 0x000000f008097810 */ /* 0x040fe20007f3e0ff */
[----:B------:R-:W-:Y:S02]  /*dc30*/  UIADD3 UR40, UR8, 0x16100, URZ ;  /* 0x0001610008287890 */ /* 0x000fe4000fffe03f */
[----:B------:R-:W-:Y:S01]  /*dc40*/  UIADD3 UR32, UR8, 0x18100, URZ ;  /* 0x0001810008207890 */ /* 0x000fe2000fffe03f */
[----:B------:R-:W-:Y:S01]  /*dc50*/  R2UR UR48, R9 ;  /* 0x00000000093072ca */ /* 0x000fe200000e0000 */
[----:B------:R-:W-:Y:S01]  /*dc60*/  UIADD3 UR24, UR8, 0x1a100, URZ ;  /* 0x0001a10008187890 */ /* 0x000fe2000fffe03f */
[----:B------:R-:W-:Y:S01]  /*dc70*/  IADD3 R9, P2, R8, 0x2f0, RZ ;  /* 0x000002f008097810 */ /* 0x000fe20007f5e0ff */
[----:B------:R-:W-:-:S02]  /*dc80*/  UIADD3 UR52, UR8, 0x2c100, URZ ;  /* 0x0002c10008347890 */ /* 0x000fc4000fffe03f */
[----:B------:R-:W-:Y:S01]  /*dc90*/  ULEA.HI.X UR55, UR9, UR15, UR10, 0x2, UP0 ;  /* 0x0000000f09377291 */ /* 0x000fe200080f140a */
[----:B------:R-:W-:Y:S01]  /*dca0*/  R2UR UR4, R9 ;  /* 0x00000000090472ca */ /* 0x000fe200000e0000 */
[----:B------:R-:W-:Y:S01]  /*dcb0*/  UMOV UR41, UR17 ;  /* 0x0000001100297c82 */ /* 0x000fe20008000000 */
[----:B------:R-:W-:Y:S01]  /*dcc0*/  IADD3 R9, P3, R8, 0x3f0, RZ ;  /* 0x000003f008097810 */ /* 0x000fe20007f7e0ff */
[----:B------:R-:W-:Y:S01]  /*dcd0*/  UMOV UR43, UR19 ;  /* 0x00000013002b7c82 */ /* 0x000fe20008000000 */
[----:B------:R-:W-:Y:S01]  /*dce0*/  UMOV UR33, UR17 ;  /* 0x0000001100217c82 */ /* 0x000fe20008000000 */
[----:B------:R-:W-:Y:S01]  /*dcf0*/  UMOV UR35, UR19 ;  /* 0x0000001300237c82 */ /* 0x000fe20008000000 */
[----:B------:R-:W-:Y:S01]  /*dd00*/  R2UR UR6, R9 ;  /* 0x00000000090672ca */ /* 0x000fe200000e0000 */
[----:B------:R-:W-:Y:S01]  /*dd10*/  IMAD.MOV.U32 R9, RZ, RZ, R3 ;  /* 0x000000ffff097224 */ /* 0x000fe200078e0003 */
[----:B------:R-:W-:Y:S01]  /*dd20*/  UMOV UR29, UR21 ;  /* 0x00000015001d7c82 */ /* 0x000fe20008000000 */
[----:B------:R-:W-:Y:S01]  /*dd30*/  UMOV UR25, UR17 ;  /* 0x0000001100197c82 */ /* 0x000fe20008000000 */
[----:B------:R-:W-:Y:S01]  /*dd40*/  UMOV UR27, UR19 ;  /* 0x00000013001b7c82 */ /* 0x000fe20008000000 */
[--C-:B------:R-:W-:Y:S01]  /*dd50*/  IMAD.X R11, RZ, RZ, R9.reuse, P1 ;  /* 0x000000ffff0b7224 */ /* 0x100fe200008e0609 */
[----:B------:R-:W-:Y:S01]  /*dd60*/  UMOV UR9, 0x10 ;  /* 0x0000001000097882 */ /* 0x000fe20000000000 */
[----:B------:R-:W-:Y:S01]  /*dd70*/  UMOV UR53, UR17 ;  /* 0x0000001100357c82 */ /* 0x000fe20008000000 */
[----:B------:R-:W-:Y:S01]  /*dd80*/  UMOV UR13, UR21 ;  /* 0x00000015000d7c82 */ /* 0x000fe20008000000 */
[----:B------:R-:W-:Y:S01]  /*dd90*/  UMOV UR10, UR18 ;  /* 0x00000012000a7c82 */ /* 0x000fe20008000000 */
[----:B------:R-:W-:Y:S01]  /*dda0*/  R2UR UR49, R11 ;  /* 0x000000000b3172ca */ /* 0x000fe200000e0000 */
[--C-:B------:R-:W-:Y:S01]  /*ddb0*/  IMAD.X R11, RZ, RZ, R9.reuse, P2 ;  /* 0x000000ffff0b7224 */ /* 0x100fe200010e0609 */
[----:B------:R-:W-:Y:S01]  /*ddc0*/  UIADD3 UR56, UR8, 0x5000, URZ ;  /* 0x0000500008387890 */ /* 0x000fe2000fffe03f */
[----:B------:R-:W-:Y:S01]  /*ddd0*/  ISETP.GE.AND P1, PT, R4, R10, PT ;  /* 0x0000000a0400720c */ /* 0x000fe20003f26270 */
[----:B------:R-:W-:Y:S01]  /*dde0*/  UMOV UR58, 0x80 ;  /* 0x00000080003a7882 */ /* 0x000fe20000000000 */
[----:B------:R-:W-:Y:S01]  /*ddf0*/  UMOV UR59, UR11 ;  /* 0x0000000b003b7c82 */ /* 0x000fe20008000000 */
[----:B------:R-:W-:Y:S01]  /*de00*/  R2UR UR5, R11 ;  /* 0x000000000b0572ca */ /* 0x000fe200000e0000 */
[----:B------:R-:W-:Y:S01]  /*de10*/  IMAD.X R11, RZ, RZ, R9, P3 ;  /* 0x000000ffff0b7224 */ /* 0x000fe200018e0609 */
[----:B------:R-:W-:Y:S01]  /*de20*/  UMOV UR60, UR12 ;  /* 0x0000000c003c7c82 */ /* 0x000fe20008000000 */
[----:B------:R-:W-:-:S03]  /*de30*/  UMOV UR61, UR21 ;  /* 0x00000015003d7c82 */ /* 0x000fc60008000000 */
[----:B------:R-:W-:Y:S01]  /*de40*/  R2UR UR7, R11 ;  /* 0x000000000b0772ca */ /* 0x000fe200000e0000 */
[----:B------:R1:W-:Y:S01]  /*de50*/  UTMALDG.4D [UR16], [UR48], desc[UR50] ;  /* 0x00003210300075b4 */ /* 0x0003e20008019000 */
[----:B------:R-:W-:Y:S01]  /*de60*/  IMAD.MOV.U32 R11, RZ, RZ, 0x1 ;  /* 0x00000001ff0b7424 */ /* 0x000fe200078e00ff */
[----:B------:R2:W-:Y:S01]  /*de70*/  UTMALDG.4D [UR40], [UR48], desc[UR50] ;  /* 0x00003228300075b4 */ /* 0x0005e20008019000 */
[----:B------:R3:W-:Y:S01]  /*de80*/  UTMALDG.4D [UR32], [UR48], desc[UR50] ;  /* 0x00003220300075b4 */ /* 0x0007e20008019000 */
[----:B------:R-:W-:Y:S01]  /*de90*/  UTMALDG.4D [UR24], [UR48], desc[UR50] ;  /* 0x00003218300075b4 */ /* 0x000fe20008019000 */
[----:B-1----:R-:W-:Y:S01]  /*dea0*/  UMOV UR16, 0x0 ;  /* 0x0000000000107882 */ /* 0x002fe20000000000 */
[----:B------:R-:W-:Y:S01]  /*deb0*/  UMOV UR17, 0x10000000 ;  /* 0x1000000000117882 */ /* 0x000fe20000000000 */
[----:B------:R1:W-:Y:S01]  /*dec0*/  UBLKCP.S.G [UR52], [UR54], UR9 ;  /* 0x00000034360073ba */ /* 0x0003e20008000209 */
[----:B------:R4:W-:Y:S01]  /*ded0*/  SYNCS.ARRIVE.TRANS64 RZ, [R5+URZ+0x31800], R12 ;  /* 0x0318000c05ff79a7 */ /* 0x0009e2000800003f */
[----:B--2---:R-:W-:Y:S01]  /*dee0*/  UIADD3 UR40, UR8, 0xa000, URZ ;  /* 0x0000a00008287890 */ /* 0x004fe2000fffe03f */
[----:B------:R-:W-:Y:S01]  /*def0*/  UMOV UR43, UR11 ;  /* 0x0000000b002b7c82 */ /* 0x000fe20008000000 */
[----:B------:R-:W-:Y:S01]  /*df00*/  UMOV UR44, UR12 ;  /* 0x0000000c002c7c82 */ /* 0x000fe20008000000 */
[----:B------:R-:W-:Y:S01]  /*df10*/  UMOV UR42, UR18 ;  /* 0x00000012002a7c82 */ /* 0x000fe20008000000 */
[----:B---3--:R-:W-:Y:S01]  /*df20*/  UIADD3 UR32, UR8, 0xc800, URZ ;  /* 0x0000c80008207890 */ /* 0x008fe2000fffe03f */
[----:B----4-:R-:W-:Y:S01]  /*df30*/  IMAD.MOV.U32 R12, RZ, RZ, 0x1 ;  /* 0x00000001ff0c7424 */ /* 0x010fe200078e00ff */
[----:B------:R-:W-:Y:S01]  /*df40*/  UMOV UR34, 0x40 ;  /* 0x0000004000227882 */ /* 0x000fe20000000000 */
[----:B------:R-:W-:Y:S01]  /*df50*/  UMOV UR35, UR11 ;  /* 0x0000000b00237c82 */ /* 0x000fe20008000000 */
[----:B------:R-:W-:Y:S01]  /*df60*/  UMOV UR36, UR12 ;  /* 0x0000000c00247c82 */ /* 0x000fe20008000000 */
[----:B-1----:R-:W-:-:S02]  /*df70*/  UIADD3 UR9, UR8, 0x31800, URZ ;  /* 0x0003180008097890 */ /* 0x002fc4000fffe03f */
[----:B------:R-:W-:Y:S01]  /*df80*/  UIADD3 UR24, UR8, 0x2800, URZ ;  /* 0x0000280008187890 */ /* 0x000fe2000fffe03f */
[----:B------:R-:W-:Y:S01]  /*df90*/  UMOV UR26, 0x40 ;  /* 0x00000040001a7882 */ /* 0x000fe20000000000 */
[----:B------:R-:W-:Y:S01]  /*dfa0*/  UMOV UR27, UR11 ;  /* 0x0000000b001b7c82 */ /* 0x000fe20008000000 */
[----:B------:R-:W-:Y:S02]  /*dfb0*/  UMOV UR28, UR12 ;  /* 0x0000000c001c7c82 */ /* 0x000fe40008000000 */
[----:B------:R-:W-:Y:S01]  /*dfc0*/  UMOV UR25, UR9 ;  /* 0x0000000900197c82 */ /* 0x000fe20008000000 */
[----:B------:R-:W-:Y:S02]  /*dfd0*/  UIADD3 UR48, UR8, 0x7800, URZ ;  /* 0x0000780008307890 */ /* 0x000fe4000fffe03f */
[----:B------:R1:W-:Y:S01]  /*dfe0*/  UTMALDG.4D [UR8], [UR4], desc[UR16] ;  /* 0x00001008040075b4 */ /* 0x0003e20008019000 */
[----:B------:R-:W-:Y:S01]  /*dff0*/  UMOV UR57, UR9 ;  /* 0x0000000900397c82 */ /* 0x000fe20008000000 */
[----:B------:R-:W-:Y:S01]  /*e000*/  UMOV UR50, 0xc0 ;  /* 0x000000c000327882 */ /* 0x000fe20000000000 */
[----:B------:R-:W-:Y:S01]  /*e010*/  UMOV UR51, UR11 ;  /* 0x0000000b00337c82 */ /* 0x000fe20008000000 */
[----:B------:R-:W-:Y:S01]  /*e020*/  UMOV UR52, UR12 ;  /* 0x0000000c00347c82 */ /* 0x000fe20008000000 */
[----:B------:R-:W-:Y:S01]  /*e030*/  UMOV UR53, UR21 ;  /* 0x0000001500357c82 */ /* 0x000fe20008000000 */
[----:B------:R-:W-:Y:S01]  /*e040*/  UMOV UR49, UR9 ;  /* 0x0000000900317c82 */ /* 0x000fe20008000000 */
[----:B------:R-:W-:Y:S01]  /*e050*/  UMOV UR41, UR9 ;  /* 0x0000000900297c82 */ /* 0x000fe20008000000 */
[----:B------:R2:W-:Y:S01]  /*e060*/  UTMALDG.4D [UR24], [UR4], desc[UR16] ;  /* 0x00001018040075b4 */ /* 0x0005e20008019000 */
[----:B------:R-:W-:Y:S01]  /*e070*/  UMOV UR33, UR9 ;  /* 0x0000000900217c82 */ /* 0x000fe20008000000 */
[----:B------:R3:W-:Y:S01]  /*e080*/  UTMALDG.4D [UR56], [UR4], desc[UR16] ;  /* 0x00001038040075b4 */ /* 0x0007e20008019000 */
[----:B------:R3:W-:Y:S01]  /*e090*/  UTMALDG.4D [UR48], [UR4], desc[UR16] ;  /* 0x00001030040075b4 */ /* 0x0007e20008019000 */
[----:B-1----:R-:W-:Y:S01]  /*e0a0*/  UMOV UR10, 0xc0 ;  /* 0x000000c0000a7882 */ /* 0x002fe20000000000 */
[----:B------:R3:W-:Y:S01]  /*e0b0*/  UTMALDG.4D [UR40], [UR6], desc[UR16] ;  /* 0x00001028060075b4 */ /* 0x0007e20008019000 */
[----:B--2---:R-:W-:-:S02]  /*e0c0*/  UIADD3 UR24, UR8, 0xf000, URZ ;  /* 0x0000f00008187890 */ /* 0x004fc4000fffe03f */
[----:B------:R-:W-:Y:S01]  /*e0d0*/  UIADD3 UR8, UR8, 0x11800, URZ ;  /* 0x0001180008087890 */ /* 0x000fe2000fffe03f */
[----:B------:R-:W-:Y:S01]  /*e0e0*/  UMOV UR26, 0x80 ;  /* 0x00000080001a7882 */ /* 0x000fe20000000000 */
[----:B------:R3:W-:Y:S05]  /*e0f0*/  UTMALDG.4D [UR32], [UR6], desc[UR16] ;  /* 0x00001020060075b4 */ /* 0x0007ea0008019000 */
[----:B------:R3:W-:Y:S02]  /*e100*/  UTMALDG.4D [UR24], [UR6], desc[UR16] ;  /* 0x00001018060075b4 */ /* 0x0007e40008019000 */
[----:B------:R3:W-:Y:S02]  /*e110*/  UTMALDG.4D [UR8], [UR6], desc[UR16] ;  /* 0x00001008060075b4 */ /* 0x0007e40008019000 */
[----:B---3--:R-:W-:Y:S05]  /*e120*/  @P1 BRA `(.L_x_385) ;  /* 0x0000000800201947 */ /* 0x008fea0003800000 */
[----:B------:R-:W-:Y:S01]  /*e130*/  R2UR UR6, R6 ;  /* 0x00000000060672ca */ /* 0x000fe200000e0000 */
[----:B------:R-:W-:Y:S01]  /*e140*/  UIADD3 UR10, UR19, 0x40, URZ ;  /* 0x00000040130a7890 */ /* 0x000fe2000fffe03f */
[----:B------:R-:W-:Y:S01]  /*e150*/  IMAD.MOV.U32 R12, RZ, RZ, RZ ;  /* 0x000000ffff0c7224 */ /* 0x000fe200078e00ff */
[----:B------:R-:W-:Y:S01]  /*e160*/  UIADD3 UR5, UP1, UR19, UR22, URZ ;  /* 0x0000001613057290 */ /* 0x000fe2000ff3e03f */
[----:B------:R-:W-:Y:S01]  /*e170*/  LOP3.LUT R13, R21, 0x1f, RZ, 0xc0, !PT ;  /* 0x0000001f150d7812 */ /* 0x000fe200078ec0ff */
[----:B------:R-:W-:Y:S01]  /*e180*/  UIADD3 UR7, UP0, UR10, UR30, URZ ;  /* 0x0000001e0a077290 */ /* 0x000fe2000ff1e03f */
[----:B------:R-:W-:Y:S01]  /*e190*/  IMAD.MOV.U32 R11, RZ, RZ, 0x1 ;  /* 0x00000001ff0b7424 */ /* 0x000fe200078e00ff */
[----:B------:R-:W-:Y:S01]  /*e1a0*/  ULDC.64 UR8, c[0x0][0x728] ;  /* 0x0001ca0000087ab9 */ /* 0x000fe20000000a00 */
[----:B------:R-:W-:Y:S01]  /*e1b0*/  IMAD.MOV.U32 R7, RZ, RZ, 0x1 ;  /* 0x00000001ff077424 */ /* 0x000fe200078e00ff */
[----:B------:R-:W-:Y:S02]  /*e1c0*/  ULEA.HI.X.SX32 UR38, UR10, UR38, 0x1, UP0 ;  /* 0x000000260a267291 */ /* 0x000fe400080f0e3f */
[----:B------:R-:W-:Y:S01]  /*e1d0*/  IMAD.U32 R14, RZ, RZ, UR10 ;  /* 0x0000000aff0e7e24 */ /* 0x000fe2000f8e00ff */
[----:B------:R-:W-:-:S02]  /*e1e0*/  ULEA UR14, UP0, UR7, UR14, 0x2 ;  /* 0x0000000e070e7291 */ /* 0x000fc4000f80103f */
[----:B------:R-:W-:Y:S02]  /*e1f0*/  UIADD3.X UR6, URZ, UR6, URZ, UP1, !UPT ;  /* 0x000000063f067290 */ /* 0x000fe40008ffe43f */
[----:B------:R-:W-:Y:S02]  /*e200*/  ULEA UR4, UP1, UR5, UR8, 0x2 ;  /* 0x0000000805047291 */ /* 0x000fe4000f82103f */
[----:B------:R-:W-:Y:S01]  /*e210*/  ULEA.HI.X UR15, UR7, UR15, UR38, 0x2, UP0 ;  /* 0x0000000f070f7291 */ /* 0x000fe200080f1426 */
[----:B------:R-:W-:Y:S01]  /*e220*/  IMAD.U32 R16, RZ, RZ, UR14 ;  /* 0x0000000eff107e24 */ /* 0x000fe2000f8e00ff */
[----:B------:R-:W-:Y:S02]  /*e230*/  ULEA.HI.X UR5, UR5, UR9, UR6, 0x2, UP1 ;  /* 0x0000000905057291 */ /* 0x000fe400088f1406 */
[----:B------:R-:W-:Y:S02]  /*e240*/  IMAD.U32 R15, RZ, RZ, UR4 ;  /* 0x00000004ff0f7e24 */ /* 0x000fe4000f8e00ff */
[----:B------:R-:W-:-:S02]  /*e250*/  IMAD.U32 R18, RZ, RZ, UR15 ;  /* 0x0000000fff127e24 */ /* 0x000fc4000f8e00ff */
[----:B------:R-:W-:-:S07]  /*e260*/  IMAD.U32 R17, RZ, RZ, UR5 ;  /* 0x00000005ff117e24 */ /* 0x000fce000f8e00ff */
.L_x_390:
[----:B------:R-:W-:-:S04]  /*e270*/  SHF.L.U32 R8, R11, 0x1f, RZ ;  /* 0x0000001f0b087819 */ /* 0x000fc800000006ff */
[----:B------:R-:W1:Y:S02]  /*e280*/  SYNCS.PHASECHK.TRANS64.TRYWAIT P1, [R5+URZ+0x31838], R8 ;  /* 0x03183808050075a7 */ /* 0x000e64000802017f */
[----:B-1----:R-:W-:Y:S05]  /*e290*/  @!P1 BRA `(.L_x_386) ;  /* 0x0000000c00989947 */ /* 0x002fea0003800000 */
.L_x_400:
[----:B------:R-:W-:Y:S05]  /*e2a0*/  @P0 BRA `(.L_x_387) ;  /* 0x0000000000140947 */ /* 0x000fea0003800000 */
[----:B------:R-:W-:Y:S01]  /*e2b0*/  ISETP.NE.AND P1, PT, R13, RZ, PT ;  /* 0x000000ff0d00720c */ /* 0x000fe20003f25270 */
[----:B-1----:R-:W-:-:S04]  /*e2c0*/  IMAD.MOV.U32 R8, RZ, RZ, 0x8100 ;  /* 0x00008100ff087424 */ /* 0x002fc800078e00ff */
[----:B------:R2:W-:Y:S08]  /*e2d0*/  SYNCS.ARRIVE.TRANS64 RZ, [R5+URZ+0x31830], R8 ;  /* 0x0318300805ff79a7 */ /* 0x0005f0000800003f */
[----:B------:R-:W-:Y:S05]  /*e2e0*/  @!P1 BRA `(.L_x_387) ;  /* 0x0000000000049947 */ /* 0x000fea0003800000 */
[----:B------:R-:W-:Y:S01]  /*e2f0*/  BPT.TRAP 0x1 ;  /* 0x000000040000795c */ /* 0x000fe20000300000 */
.L_x_387:
[----:B-12---:R-:W-:Y:S01]  /*e300*/  IMAD.MOV.U32 R8, RZ, RZ, R2 ;  /* 0x000000ffff087224 */ /* 0x006fe200078e0002 */
[----:B------:R-:W-:Y:S01]  /*e310*/  R2UR UR19, R14 ;  /* 0x000000000e1372ca */ /* 0x000fe200000e0000 */
[----:B------:R-:W-:Y:S01]  /*e320*/  VIADD R12, R12, 0x1 ;  /* 0x000000010c0c7836 */ /* 0x000fe20000000000 */
[----:B------:R-:W-:Y:S01]  /*e330*/  R2UR UR14, R5 ;  /* 0x00000000050e72ca */ /* 0x000fe200000e0000 */
[----:B------:R-:W-:Y:S01]  /*e340*/  UMOV UR8, 0x0 ;  /* 0x0000000000087882 */ /* 0x000fe20000000000 */
[----:B------:R-:W-:Y:S01]  /*e350*/  IADD3 R9, P2, R8, 0x1f0, RZ ;  /* 0x000001f008097810 */ /* 0x000fe20007f5e0ff */
[----:B------:R-:W-:Y:S01]  /*e360*/  UMOV UR9, 0x14f00000 ;  /* 0x14f0000000097882 */ /* 0x000fe20000000000 */
[C---:B------:R-:W-:Y:S01]  /*e370*/  ISETP.NE.AND P1, PT, R12.reuse, 0x2, PT ;  /* 0x000000020c00780c */ /* 0x040fe20003f25270 */
[----:B------:R-:W-:Y:S01]  /*e380*/  UMOV UR18, URZ ;  /* 0x0000003f00127c82 */ /* 0x000fe20008000000 */
[----:B------:R-:W-:Y:S01]  /*e390*/  R2UR UR6, R9 ;  /* 0x00000000090672ca */ /* 0x000fe200000e0000 */
[----:B------:R-:W-:Y:S01]  /*e3a0*/  IMAD.MOV.U32 R9, RZ, RZ, R3 ;  /* 0x000000ffff097224 */ /* 0x000fe200078e0003 */
[----:B------:R-:W-:Y:S01]  /*e3b0*/  R2UR UR4, R15 ;  /* 0x000000000f0472ca */ /* 0x000fe200000e0000 */
[----:B------:R-:W-:Y:S01]  /*e3c0*/  UMOV UR34, 0x40 ;  /* 0x0000004000227882 */ /* 0x000fe20000000000 */
[----:B------:R-:W-:Y:S01]  /*e3d0*/  R2UR UR5, R17 ;  /* 0x00000000110572ca */ /* 0x000fe200000e0000 */
[----:B------:R-:W-:Y:S01]  /*e3e0*/  IMAD.X R19, RZ, RZ, R9, P2 ;  /* 0x000000ffff137224 */ /* 0x000fe200010e0609 */
[----:B------:R-:W-:Y:S01]  /*e3f0*/  UIADD3 UR19, UR19, -0x40, URZ ;  /* 0xffffffc013137890 */ /* 0x000fe2000fffe03f */
[----:B------:R-:W-:Y:S01]  /*e400*/  SEL R20, RZ, 0x1, P1 ;  /* 0x00000001ff147807 */ /* 0x000fe20000800000 */
[----:B------:R-:W-:Y:S01]  /*e410*/  UIADD3 UR16, UR14, 0x24100, URZ ;  /* 0x000241000e107890 */ /* 0x000fe2000fffe03f */
[----:B------:R-:W-:Y:S01]  /*e420*/  SEL R12, R12, RZ, P1 ;  /* 0x000000ff0c0c7207 */ /* 0x000fe20000800000 */
[----:B------:R-:W-:Y:S01]  /*e430*/  UIADD3 UR17, UR14, 0x31830, URZ ;  /* 0x000318300e117890 */ /* 0x000fe2000fffe03f */
[----:B------:R-:W-:Y:S01]  /*e440*/  R2UR UR7, R19 ;  /* 0x00000000130772ca */ /* 0x000fe200000e0000 */
[----:B------:R-:W-:Y:S01]  /*e450*/  UIADD3 UR32, UR14, 0x26100, URZ ;  /* 0x000261000e207890 */ /* 0x000fe2000fffe03f */
[----:B------:R-:W-:Y:S01]  /*e460*/  LOP3.LUT R7, R7, R20, RZ, 0x3c, !PT ;  /* 0x0000001407077212 */ /* 0x000fe200078e3cff */
[----:B------:R-:W-:Y:S01]  /*e470*/  UIADD3 UR24, UR14, 0x28100, URZ ;  /* 0x000281000e187890 */ /* 0x000fe2000fffe03f */
[----:B------:R-:W-:Y:S01]  /*e480*/  IMAD R19, R12, 0x8, R5 ;  /* 0x000000080c137824 */ /* 0x000fe200078e0205 */
        /* <DEDUP_REMOVED lines=8> */
[----:B------:R1:W-:Y:S01]  /*e510*/  UTMALDG.4D [UR16], [UR6], desc[UR8] ;  /* 0x00000810060075b4 */ /* 0x0003e20008019000 */
[----:B------:R-:W-:Y:S01]  /*e520*/  UMOV UR27, UR19 ;  /* 0x00000013001b7c82 */ /* 0x000fe20008000000 */
[----:B------:R-:W-:Y:S01]  /*e530*/  SHF.L.U32 R20, R7, 0x1f, RZ ;  /* 0x0000001f07147819 */ /* 0x000fe200000006ff */
[----:B------:R-:W-:Y:S01]  /*e540*/  UMOV UR10, 0x10 ;  /* 0x00000010000a7882 */ /* 0x000fe20000000000 */
[----:B------:R-:W-:Y:S01]  /*e550*/  UMOV UR15, UR17 ;  /* 0x00000011000f7c82 */ /* 0x000fe20008000000 */
[----:B------:R-:W-:Y:S01]  /*e560*/  ISETP.NE.AND P2, PT, R0, RZ, PT ;  /* 0x000000ff0000720c */ /* 0x000fe20003f45270 */
[----:B------:R2:W-:Y:S01]  /*e570*/  UTMALDG.4D [UR32], [UR6], desc[UR8] ;  /* 0x00000820060075b4 */ /* 0x0005e20008019000 */
[----:B------:R2:W-:Y:S01]  /*e580*/  UTMALDG.4D [UR24], [UR6], desc[UR8] ;  /* 0x00000818060075b4 */ /* 0x0005e20008019000 */
[----:B-1----:R-:W-:-:S02]  /*e590*/  UIADD3 UR16, UR14, 0x2a100, URZ ;  /* 0x0002a1000e107890 */ /* 0x002fc4000fffe03f */
[----:B------:R-:W-:Y:S01]  /*e5a0*/  UIADD3 UR14, UR14, 0x2c300, URZ ;  /* 0x0002c3000e0e7890 */ /* 0x000fe2000fffe03f */
[----:B------:R-:W-:-:S06]  /*e5b0*/  UMOV UR18, 0xc0 ;  /* 0x000000c000127882 */ /* 0x000fcc0000000000 */
[----:B------:R2:W-:Y:S02]  /*e5c0*/  UTMALDG.4D [UR16], [UR6], desc[UR8] ;  /* 0x00000810060075b4 */ /* 0x0005e40008019000 */
[----:B------:R2:W-:Y:S01]  /*e5d0*/  UBLKCP.S.G [UR14], [UR4], UR10 ;  /* 0x0000000e040073ba */ /* 0x0005e2000800020a */
[----:B------:R-:W1:Y:S02]  /*e5e0*/  SYNCS.PHASECHK.TRANS64.TRYWAIT P1, [R19+URZ+0x31820], R20 ;  /* 0x03182014130075a7 */ /* 0x000e64000802017f */
[----:B-12---:R-:W-:Y:S05]  /*e5f0*/  @!P1 BRA `(.L_x_388) ;  /* 0x0000000800d49947 */ /* 0x006fea0003800000 */
.L_x_402:
[----:B------:R-:W-:Y:S01]  /*e600*/  LOP3.LUT R11, R11, 0x1, RZ, 0x3c, !PT ;  /* 0x000000010b0b7812 */ /* 0x000fe200078e3cff */
[----:B------:R-:W-:Y:S06]  /*e610*/  @P2 BRA `(.L_x_389) ;  /* 0x0000000000142947 */ /* 0x000fec0003800000 */
[----:B------:R-:W-:Y:S01]  /*e620*/  ISETP.NE.AND P1, PT, R13, RZ, PT ;  /* 0x000000ff0d00720c */ /* 0x000fe20003f25270 */
[----:B-1----:R-:W-:-:S04]  /*e630*/  IMAD.MOV.U32 R20, RZ, RZ, 0x8100 ;  /* 0x00008100ff147424 */ /* 0x002fc800078e00ff */
[----:B------:R2:W-:Y:S08]  /*e640*/  SYNCS.ARRIVE.TRANS64 RZ, [R19+URZ+0x31810], R20 ;  /* 0x0318101413ff79a7 */ /* 0x0005f0000800003f */
[----:B------:R-:W-:Y:S05]  /*e650*/  @!P1 BRA `(.L_x_389) ;  /* 0x0000000000049947 */ /* 0x000fea0003800000 */
[----:B------:R-:W-:Y:S01]  /*e660*/  BPT.TRAP 0x1 ;  /* 0x000000040000795c */ /* 0x000fe20000300000 */
.L_x_389:
[----:B------:R-:W-:Y:S01]  /*e670*/  R2UR UR41, R19 ;  /* 0x00000000132972ca */ /* 0x000fe200000e0000 */
[----:B-12---:R-:W-:Y:S01]  /*e680*/  IMAD R19, R12, 0x8000, R5 ;  /* 0x000080000c137824 */ /* 0x006fe200078e0205 */
        /* <DEDUP_REMOVED lines=14> */
[----:B------:R-:W-:Y:S01]  /*e770*/  UMOV UR45, UR21 ;  /* 0x00000015002d7c82 */ /* 0x000fe20008000000 */
[----:B------:R-:W-:Y:S01]  /*e780*/  UMOV UR34, 0x40 ;  /* 0x0000004000227882 */ /* 0x000fe20000000000 */
[----:B------:R-:W-:Y:S01]  /*e790*/  R2UR UR5, R19 ;  /* 0x00000000130572ca */ /* 0x000fe200000e0000 */
[----:B------:R-:W-:Y:S01]  /*e7a0*/  IMAD R19, R12, 0x100, R5 ;  /* 0x000001000c137824 */ /* 0x000fe200078e0205 */
[----:B------:R-:W-:Y:S01]  /*e7b0*/  UIADD3 UR40, UR16, 0x14100, URZ ;  /* 0x0001410010287890 */ /* 0x000fe2000fffe03f */
[----:B------:R-:W-:Y:S01]  /*e7c0*/  IADD3 R15, P3, R15, 0x100, RZ ;  /* 0x000001000f0f7810 */ /* 0x000fe20007f7e0ff */
[----:B------:R-:W-:Y:S01]  /*e7d0*/  UIADD3 UR32, UR16, 0x16100, URZ ;  /* 0x0001610010207890 */ /* 0x000fe2000fffe03f */
[----:B------:R-:W-:Y:S01]  /*e7e0*/  IADD3 R16, P2, R16, 0x100, RZ ;  /* 0x0000010010107810 */ /* 0x000fe20007f5e0ff */
[----:B------:R-:W-:Y:S01]  /*e7f0*/  UIADD3 UR24, UR16, 0x18100, URZ ;  /* 0x0001810010187890 */ /* 0x000fe2000fffe03f */
[----:B------:R-:W-:Y:S01]  /*e800*/  R2UR UR8, R19 ;  /* 0x00000000130872ca */ /* 0x000fe200000e0000 */
[----:B------:R-:W-:Y:S01]  /*e810*/  UIADD3 UR16, UR16, 0x1a100, URZ ;  /* 0x0001a10010107890 */ /* 0x000fe2000fffe03f */
[----:B------:R-:W-:Y:S01]  /*e820*/  VIADD R14, R14, 0x40 ;  /* 0x000000400e0e7836 */ /* 0x000fe20000000000 */
        /* <DEDUP_REMOVED lines=10> */
[----:B------:R-:W-:Y:S01]  /*e8d0*/  UIADD3 UR8, UR8, 0x2c100, URZ ;  /* 0x0002c10008087890 */ /* 0x000fe2000fffe03f */
[----:B------:R-:W-:Y:S01]  /*e8e0*/  IMAD.X R17, RZ, RZ, R17, P3 ;  /* 0x000000ffff117224 */ /* 0x000fe200018e0611 */
[----:B------:R-:W-:Y:S01]  /*e8f0*/  UMOV UR18, 0xc0 ;  /* 0x000000c000127882 */ /* 0x000fe20000000000 */
[----:B------:R-:W-:Y:S01]  /*e900*/  UMOV UR19, UR43 ;  /* 0x0000002b00137c82 */ /* 0x000fe20008000000 */
[----:B------:R-:W-:Y:S01]  /*e910*/  UMOV UR17, UR41 ;  /* 0x0000002900117c82 */ /* 0x000fe20008000000 */
[----:B------:R-:W-:Y:S01]  /*e920*/  UMOV UR9, UR41 ;  /* 0x0000002900097c82 */ /* 0x000fe20008000000 */
[----:B------:R1:W-:Y:S01]  /*e930*/  UTMALDG.4D [UR32], [UR4], desc[UR6] ;  /* 0x00000620040075b4 */ /* 0x0003e20008019000 */
[----:B------:R-:W-:Y:S01]  /*e940*/  UMOV UR10, 0x10 ;  /* 0x00000010000a7882 */ /* 0x000fe20000000000 */
[----:B------:R-:W-:Y:S01]  /*e950*/  IMAD.X R18, RZ, RZ, R18, P2 ;  /* 0x000000ffff127224 */ /* 0x000fe200010e0612 */
[----:B------:R1:W-:Y:S01]  /*e960*/  UTMALDG.4D [UR24], [UR4], desc[UR6] ;  /* 0x00000618040075b4 */ /* 0x0003e20008019000 */
[----:B------:R1:W-:Y:S01]  /*e970*/  UTMALDG.4D [UR16], [UR4], desc[UR6] ;  /* 0x00000610040075b4 */ /* 0x0003e20008019000 */
[----:B------:R1:W-:Y:S02]  /*e980*/  UBLKCP.S.G [UR8], [UR14], UR10 ;  /* 0x000000080e0073ba */ /* 0x0003e4000800020a */
[----:B-1----:R-:W-:Y:S05]  /*e990*/  @!P1 BRA `(.L_x_390) ;  /* 0xfffffff800349947 */ /* 0x002fea000383ffff */
[----:B------:R-:W-:-:S07]  /*e9a0*/  VIADD R12, R12, 0x1 ;  /* 0x000000010c0c7836 */ /* 0x000fce0000000000 */
.L_x_385:
[----:B------:R-:W-:-:S04]  /*e9b0*/  SHF.L.U32 R0, R11, 0x1f, RZ ;  /* 0x0000001f0b007819 */ /* 0x000fc800000006ff */
[----:B------:R-:W1:Y:S02]  /*e9c0*/  SYNCS.PHASECHK.TRANS64.TRYWAIT P1, [R5+URZ+0x31838], R0 ;  /* 0x03183800050075a7 */ /* 0x000e64000802017f */
[----:B-1----:R-:W-:Y:S05]  /*e9d0*/  @!P1 BRA `(.L_x_391) ;  /* 0x0000000400f49947 */ /* 0x002fea0003800000 */
.L_x_403:
[----:B------:R-:W-:Y:S05]  /*e9e0*/  @P0 BRA `(.L_x_392) ;  /* 0x0000000000140947 */ /* 0x000fea0003800000 */
[----:B------:R-:W-:Y:S01]  /*e9f0*/  LOP3.LUT P0, RZ, R21, 0x1f, RZ, 0xc0, !PT ;  /* 0x0000001f15ff7812 */ /* 0x000fe2000780c0ff */
[----:B-1----:R-:W-:-:S04]  /*ea00*/  IMAD.MOV.U32 R0, RZ, RZ, 0x8100 ;  /* 0x00008100ff007424 */ /* 0x002fc800078e00ff */
[----:B------:R2:W-:Y:S08]  /*ea10*/  SYNCS.ARRIVE.TRANS64 RZ, [R5+URZ+0x31830], R0 ;  /* 0x0318300005ff79a7 */ /* 0x0005f0000800003f */
[----:B------:R-:W-:Y:S05]  /*ea20*/  @!P0 BRA `(.L_x_392) ;  /* 0x0000000000048947 */ /* 0x000fea0003800000 */
[----:B------:R-:W-:Y:S01]  /*ea30*/  BPT.TRAP 0x1 ;  /* 0x000000040000795c */ /* 0x000fe20000300000 */
.L_x_392:
[----:B------:R-:W-:Y:S01]  /*ea40*/  R2UR UR43, R4 ;  /* 0x00000000042b72ca */ /* 0x000fe200000e0000 */
[----:B------:R-:W-:Y:S01]  /*ea50*/  ULDC.64 UR8, c[0x0][0x728] ;  /* 0x0001ca0000087ab9 */ /* 0x000fe20000000a00 */
[----:B------:R-:W-:Y:S01]  /*ea60*/  R2UR UR5, R6 ;  /* 0x00000000060572ca */ /* 0x000fe200000e0000 */
[----:B------:R-:W-:Y:S01]  /*ea70*/  UMOV UR42, URZ ;  /* 0x0000003f002a7c82 */ /* 0x000fe20008000000 */
[----:B------:R-:W-:Y:S01]  /*ea80*/  IADD3 R8, P0, R8, 0x1f0, RZ ;  /* 0x000001f008087810 */ /* 0x000fe20007f1e0ff */
[----:B------:R-:W-:Y:S01]  /*ea90*/  UMOV UR44, UR20 ;  /* 0x00000014002c7c82 */ /* 0x000fe20008000000 */
[----:B------:R-:W-:Y:S01]  /*eaa0*/  R2UR UR14, R5 ;  /* 0x00000000050e72ca */ /* 0x000fe200000e0000 */
[----:B------:R-:W-:Y:S01]  /*eab0*/  UMOV UR45, UR21 ;  /* 0x00000015002d7c82 */ /* 0x000fe20008000000 */
[----:B------:R-:W-:Y:S01]  /*eac0*/  R2UR UR6, R8 ;  /* 0x00000000080672ca */ /* 0x000fe200000e0000 */
[----:B------:R-:W-:Y:S01]  /*ead0*/  IMAD.X R9, RZ, RZ, R9, P0 ;  /* 0x000000ffff097224 */ /* 0x000fe200000e0609 */
[----:B------:R-:W-:Y:S01]  /*eae0*/  UMOV UR34, 0x40 ;  /* 0x0000004000227882 */ /* 0x000fe20000000000 */
[----:B------:R-:W-:Y:S01]  /*eaf0*/  UMOV UR36, UR20 ;  /* 0x0000001400247c82 */ /* 0x000fe20008000000 */
[----:B------:R-:W-:Y:S01]  /*eb00*/  UMOV UR37, UR21 ;  /* 0x0000001500257c82 */ /* 0x000fe20008000000 */
[----:B------:R-:W-:Y:S01]  /*eb10*/  USHF.L.U32 UR43, UR43, 0x6, URZ ;  /* 0x000000062b2b7899 */ /* 0x000fe2000800063f */
[----:B------:R-:W-:Y:S01]  /*eb20*/  R2UR UR7, R9 ;  /* 0x00000000090772ca */ /* 0x000fe200000e0000 */
[----:B------:R-:W-:Y:S01]  /*eb30*/  UMOV UR26, 0x80 ;  /* 0x00000080001a7882 */ /* 0x000fe20000000000 */
[----:B------:R-:W-:Y:S01]  /*eb40*/  UMOV UR28, UR20 ;  /* 0x00000014001c7c82 */ /* 0x000fe20008000000 */
[----:B------:R-:W-:Y:S01]  /*eb50*/  UIADD3 UR10, UP0, UR43, UR22, URZ ;  /* 0x000000162b0a7290 */ /* 0x000fe2000ff1e03f */
[C---:B------:R-:W-:Y:S01]  /*eb60*/  ISETP.NE.AND P0, PT, R12.reuse, 0x2, PT ;  /* 0x000000020c00780c */ /* 0x040fe20003f05270 */
[----:B------:R-:W-:Y:S01]  /*eb70*/  UIADD3 UR40, UR14, 0x24100, URZ ;  /* 0x000241000e287890 */ /* 0x000fe2000fffe03f */
[----:B------:R-:W-:Y:S01]  /*eb80*/  LOP3.LUT R11, R11, 0x1, RZ, 0x3c, !PT ;  /* 0x000000010b0b7812 */ /* 0x000fe200078e3cff */
[----:B------:R-:W-:Y:S01]  /*eb90*/  ULEA.HI.X.SX32 UR5, UR43, UR5, 0x1, UP0 ;  /* 0x000000052b057291 */ /* 0x000fe200080f0e3f */
[----:B-12---:R-:W-:Y:S01]  /*eba0*/  SEL R0, RZ, 0x1, P0 ;  /* 0x00000001ff007807 */ /* 0x006fe20000000000 */
[----:B------:R-:W-:Y:S01]  /*ebb0*/  ULEA UR4, UP0, UR10, UR8, 0x2 ;  /* 0x000000080a047291 */ /* 0x000fe2000f80103f */
[----:B------:R-:W-:Y:S01]  /*ebc0*/  SEL R2, R12, RZ, P0 ;  /* 0x000000ff0c027207 */ /* 0x000fe20000000000 */
[----:B------:R-:W-:Y:S01]  /*ebd0*/  UIADD3 UR41, UR14, 0x31830, URZ ;  /* 0x000318300e297890 */ /* 0x000fe2000fffe03f */
[----:B------:R-:W-:Y:S01]  /*ebe0*/  LOP3.LUT R7, R7, R0, RZ, 0x3c, !PT ;  /* 0x0000000007077212 */ /* 0x000fe200078e3cff */
[----:B------:R-:W-:-:S02]  /*ebf0*/  UIADD3 UR32, UR14, 0x26100, URZ ;  /* 0x000261000e207890 */ /* 0x000fc4000fffe03f */
[----:B------:R-:W-:Y:S02]  /*ec00*/  UIADD3 UR24, UR14, 0x28100, URZ ;  /* 0x000281000e187890 */ /* 0x000fe4000fffe03f */
[----:B------:R-:W-:Y:S02]  /*ec10*/  UIADD3 UR16, UR14, 0x2a100, URZ ;  /* 0x0002a1000e107890 */ /* 0x000fe4000fffe03f */
[----:B------:R-:W-:Y:S02]  /*ec20*/  ULEA.HI.X UR5, UR10, UR9, UR5, 0x2, UP0 ;  /* 0x000000090a057291 */ /* 0x000fe400080f1405 */
[----:B------:R-:W-:Y:S01]  /*ec30*/  UIADD3 UR14, UR14, 0x2c300, URZ ;  /* 0x0002c3000e0e7890 */ /* 0x000fe2000fffe03f */
[----:B------:R-:W-:Y:S01]  /*ec40*/  UMOV UR8, 0x0 ;  /* 0x0000000000087882 */ /* 0x000fe20000000000 */
[----:B------:R-:W-:Y:S01]  /*ec50*/  UMOV UR9, 0x14f00000 ;  /* 0x14f0000000097882 */ /* 0x000fe20000000000 */
[----:B------:R-:W-:Y:S01]  /*ec60*/  UMOV UR33, UR41 ;  /* 0x0000002900217c82 */ /* 0x000fe20008000000 */
[----:B------:R-:W-:Y:S01]  /*ec70*/  UMOV UR35, UR43 ;  /* 0x0000002b00237c82 */ /* 0x000fe20008000000 */
[----:B------:R-:W-:Y:S01]  /*ec80*/  UMOV UR29, UR21 ;  /* 0x00000015001d7c82 */ /* 0x000fe20008000000 */
[----:B------:R1:W-:Y:S01]  /*ec90*/  UTMALDG.4D [UR40], [UR6], desc[UR8] ;  /* 0x00000828060075b4 */ /* 0x0003e20008019000 */
[----:B------:R-:W-:Y:S01]  /*eca0*/  UMOV UR25, UR41 ;  /* 0x0000002900197c82 */ /* 0x000fe20008000000 */
[----:B------:R-:W-:Y:S01]  /*ecb0*/  UMOV UR27, UR43 ;  /* 0x0000002b001b7c82 */ /* 0x000fe20008000000 */
[----:B------:R-:W-:Y:S01]  /*ecc0*/  UMOV UR18, 0xc0 ;  /* 0x000000c000127882 */ /* 0x000fe20000000000 */
[----:B------:R-:W-:Y:S01]  /*ecd0*/  UMOV UR17, UR41 ;  /* 0x0000002900117c82 */ /* 0x000fe20008000000 */
[----:B------:R-:W-:Y:S01]  /*ece0*/  UMOV UR19, UR43 ;  /* 0x0000002b00137c82 */ /* 0x000fe20008000000 */
[----:B------:R-:W-:Y:S01]  /*ecf0*/  UMOV UR15, UR41 ;  /* 0x00000029000f7c82 */ /* 0x000fe20008000000 */
[----:B------:R-:W-:Y:S01]  /*ed00*/  UMOV UR10, 0x10 ;  /* 0x00000010000a7882 */ /* 0x000fe20000000000 */
[----:B------:R1:W-:Y:S01]  /*ed10*/  UTMALDG.4D [UR32], [UR6], desc[UR8] ;  /* 0x00000820060075b4 */ /* 0x0003e20008019000 */
[----:B------:R1:W-:Y:S01]  /*ed20*/  UTMALDG.4D [UR24], [UR6], desc[UR8] ;  /* 0x00000818060075b4 */ /* 0x0003e20008019000 */
[----:B------:R1:W-:Y:S01]  /*ed30*/  UTMALDG.4D [UR16], [UR6], desc[UR8] ;  /* 0x00000810060075b4 */ /* 0x0003e20008019000 */
[----:B------:R1:W-:Y:S02]  /*ed40*/  UBLKCP.S.G [UR14], [UR4], UR10 ;  /* 0x0000000e040073ba */ /* 0x0003e4000800020a */
[----:B-1----:R-:W-:Y:S01]  /*ed50*/  NOP ;  /* 0x0000000000007918 */ /* 0x002fe20000000000 */
.L_x_382:
[----:B------:R-:W-:Y:S05]  /*ed60*/  BSYNC B1 ;  /* 0x0000000000017941 */ /* 0x000fea0003800000 */
.L_x_380:
[----:B------:R-:W-:-:S03]  /*ed70*/  UMOV UR4, 0xffffffff ;  /* 0xffffffff00047882 */ /* 0x000fc60000000000 */
[----:B------:R-:W-:Y:S05]  /*ed80*/  BRA.DIV UR4, `(.L_x_393) ;  /* 0x00000006041c7947 */ /* 0x000fea000b800000 */
[----:B------:R-:W-:-:S13]  /*ed90*/  ELECT P6, URZ, PT ;  /* 0x00000000003f782f */ /* 0x000fda00038c0000 */
.L_x_406:
[----:B------:R-:W-:Y:S05]  /*eda0*/  @!P6 BRA `(.L_x_379) ;  /* 0x00000000007ce947 */ /* 0x000fea0003800000 */
[----:B------:R-:W2:Y:S02]  /*edb0*/  LDL R0, [R1] ;  /* 0x0000000001007983 */ /* 0x000ea40000100800 */
[----:B--2---:R-:W-:-:S13]  /*edc0*/  R2UR UR4, R0 ;  /* 0x00000000000472ca */ /* 0x004fda00000e0000 */
[----:B------:R-:W-:-:S06]  /*edd0*/  ULOP3.LUT UR4, UR4, 0x2, URZ, 0xfc, !UPT ;  /* 0x0000000204047892 */ /* 0x000fcc000f8efc3f */
[----:B------:R-:W-:-:S05]  /*ede0*/  IMAD.U32 R0, RZ, RZ, UR4 ;  /* 0x00000004ff007e24 */ /* 0x000fca000f8e00ff */
[----:B------:R-:W-:-:S13]  /*edf0*/  ISETP.NE.AND P1, PT, R0, 0x3, PT ;  /* 0x000000030000780c */ /* 0x000fda0003f25270 */
[----:B------:R-:W-:Y:S05]  /*ee00*/  @!P1 BRA `(.L_x_394) ;  /* 0x0000000000049947 */ /* 0x000fea0003800000 */
[----:B------:R-:W-:Y:S01]  /*ee10*/  BPT.TRAP 0x1 ;  /* 0x000000040000795c */ /* 0x000fe20000300000 */
.L_x_394:
        /* <DEDUP_REMOVED lines=8> */
.L_x_407:
        /* <DEDUP_REMOVED lines=9> */
.L_x_408:
[----:B------:R-:W-:Y:S05]  /*ef30*/  @!P1 BRA `(.L_x_397) ;  /* 0x0000000000049947 */ /* 0x000fea0003800000 */
[----:B------:R-:W-:Y:S01]  /*ef40*/  BPT.TRAP 0x1 ;  /* 0x000000040000795c */ /* 0x000fe20000300000 */
.L_x_397:
[----:B------:R-:W-:-:S07]  /*ef50*/  SHF.L.U32 R11, R11, 0x1f, RZ ;  /* 0x0000001f0b0b7819 */ /* 0x000fce00000006ff */
.L_x_398:
[----:B--2---:R2:W3:Y:S02]  /*ef60*/  SYNCS.PHASECHK.TRANS64.TRYWAIT P0, [R4+URZ+0x31838], R11 ;  /* 0x0318380b040075a7 */ /* 0x0044e4000800017f */
[----:B---3--:R-:W-:Y:S05]  /*ef70*/  @!P0 NANOSLEEP.SYNCS 0x989680 ;  /* 0x009896800000895d */ /* 0x008fea0003900000 */
[----:B------:R-:W3:Y:S02]  /*ef80*/  @!P0 SYNCS.PHASECHK.TRANS64 P0, [R4+URZ+0x31838], R11 ;  /* 0x0318380b040085a7 */ /* 0x000ee4000800007f */
[----:B---3--:R-:W-:Y:S05]  /*ef90*/  @!P0 BRA `(.L_x_398) ;  /* 0xfffffffc00f08947 */ /* 0x008fea000383ffff */
.L_x_379:
[----:B------:R-:W-:Y:S05]  /*efa0*/  BSYNC B0 ;  /* 0x0000000000007941 */ /* 0x000fea0003800000 */
.L_x_378:
[----:B------:R-:W-:Y:S05]  /*efb0*/  EXIT ;  /* 0x000000000000794d */ /* 0x000fea0003800000 */
.L_x_311:
[----:B-1----:R1:W2:Y:S02]  /*efc0*/  SYNCS.PHASECHK.TRANS64.TRYWAIT P0, [R17+URZ+0x31800], R8 ;  /* 0x03180008110075a7 */ /* 0x0022a4000800017f */
[----:B--2---:R-:W-:Y:S05]  /*efd0*/  @!P0 NANOSLEEP.SYNCS 0x989680 ;  /* 0x009896800000895d */ /* 0x004fea0003900000 */
[----:B------:R-:W2:Y:S02]  /*efe0*/  @!P0 SYNCS.PHASECHK.TRANS64 P0, [R17+URZ+0x31800], R8 ;  /* 0x03180008110085a7 */ /* 0x000ea4000800007f */
[----:B--2---:R-:W-:Y:S05]  /*eff0*/  @!P0 BRA `(.L_x_311) ;  /* 0xfffffffc00f08947 */ /* 0x004fea000383ffff */
[----:B------:R-:W-:Y:S05]  /*f000*/  BRA `(.L_x_310) ;  /* 0xffffff1c008c7947 */ /* 0x000fea000383ffff */
.L_x_315:
[----:B--2---:R2:W3:Y:S02]  /*f010*/  SYNCS.PHASECHK.TRANS64.TRYWAIT P0, [R16+URZ+0x31810], R9 ;  /* 0x03181009100075a7 */ /* 0x0044e4000800017f */
[----:B---3--:R-:W-:Y:S05]  /*f020*/  @!P0 NANOSLEEP.SYNCS 0x989680 ;  /* 0x009896800000895d */ /* 0x008fea0003900000 */
[----:B------:R-:W3:Y:S02]  /*f030*/  @!P0 SYNCS.PHASECHK.TRANS64 P0, [R16+URZ+0x31810], R9 ;  /* 0x03181009100085a7 */ /* 0x000ee4000800007f */
[----:B---3--:R-:W-:Y:S05]  /*f040*/  @!P0 BRA `(.L_x_315) ;  /* 0xfffffffc00f08947 */ /* 0x008fea000383ffff */
[----:B------:R-:W-:Y:S05]  /*f050*/  BRA `(.L_x_314) ;  /* 0xffffff2800087947 */ /* 0x000fea000383ffff */
.L_x_319:
[----:B------:R1:W1:Y:S02]  /*f060*/  SYNCS.PHASECHK.TRANS64.TRYWAIT P0, [R17+URZ+0x31830], R10 ;  /* 0x0318300a110075a7 */ /* 0x000264000800017f */
[----:B-1----:R-:W-:Y:S05]  /*f070*/  @!P0 NANOSLEEP.SYNCS 0x989680 ;  /* 0x009896800000895d */ /* 0x002fea0003900000 */
[----:B------:R-:W1:Y:S02]  /*f080*/  @!P0 SYNCS.PHASECHK.TRANS64 P0, [R17+URZ+0x31830], R10 ;  /* 0x0318300a110085a7 */ /* 0x000e64000800007f */
[----:B-1----:R-:W-:Y:S05]  /*f090*/  @!P0 BRA `(.L_x_319) ;  /* 0xfffffffc00f08947 */ /* 0x002fea000383ffff */
[----:B------:R-:W-:Y:S05]  /*f0a0*/  BRA `(.L_x_318) ;  /* 0xffffff4c00907947 */ /* 0x000fea000383ffff */
.L_x_383:
[----:B-1----:R1:W2:Y:S02]  /*f0b0*/  SYNCS.PHASECHK.TRANS64.TRYWAIT P0, [R5+URZ+0x31820], R2 ;  /* 0x03182002050075a7 */ /* 0x0022a4000800017f */
[----:B--2---:R-:W-:Y:S05]  /*f0c0*/  @!P0 NANOSLEEP.SYNCS 0x989680 ;  /* 0x009896800000895d */ /* 0x004fea0003900000 */
[----:B------:R-:W2:Y:S02]  /*f0d0*/  @!P0 SYNCS.PHASECHK.TRANS64 P0, [R5+URZ+0x31820], R2 ;  /* 0x03182002050085a7 */ /* 0x000ea4000800007f */
[----:B--2---:R-:W-:Y:S05]  /*f0e0*/  @!P0 BRA `(.L_x_383) ;  /* 0xfffffffc00f08947 */ /* 0x004fea000383ffff */
[----:B------:R-:W-:Y:S05]  /*f0f0*/  BRA `(.L_x_399) ;  /* 0xffffffe800347947 */ /* 0x000fea000383ffff */
.L_x_386:
[----:B-1----:R1:W2:Y:S02]  /*f100*/  SYNCS.PHASECHK.TRANS64.TRYWAIT P1, [R5+URZ+0x31838], R8 ;  /* 0x03183808050075a7 */ /* 0x0022a4000802017f */
[----:B--2---:R-:W-:Y:S05]  /*f110*/  @!P1 NANOSLEEP.SYNCS 0x989680 ;  /* 0x009896800000995d */ /* 0x004fea0003900000 */
[----:B------:R-:W2:Y:S02]  /*f120*/  @!P1 SYNCS.PHASECHK.TRANS64 P1, [R5+URZ+0x31838], R8 ;  /* 0x03183808050095a7 */ /* 0x000ea4000802007f */
[----:B--2---:R-:W-:Y:S05]  /*f130*/  @!P1 BRA `(.L_x_386) ;  /* 0xfffffffc00f09947 */ /* 0x004fea000383ffff */
[----:B------:R-:W-:Y:S05]  /*f140*/  BRA `(.L_x_400) ;  /* 0xfffffff000547947 */ /* 0x000fea000383ffff */
.L_x_388:
[----:B------:R-:W-:-:S07]  /*f150*/  SHF.L.U32 R20, R7, 0x1f, RZ ;  /* 0x0000001f07147819 */ /* 0x000fce00000006ff */
.L_x_401:
[----:B-1----:R1:W2:Y:S02]  /*f160*/  SYNCS.PHASECHK.TRANS64.TRYWAIT P1, [R19+URZ+0x31820], R20 ;  /* 0x03182014130075a7 */ /* 0x0022a4000802017f */
[----:B--2---:R-:W-:Y:S05]  /*f170*/  @!P1 NANOSLEEP.SYNCS 0x989680 ;  /* 0x009896800000995d */ /* 0x004fea0003900000 */
[----:B------:R-:W2:Y:S02]  /*f180*/  @!P1 SYNCS.PHASECHK.TRANS64 P1, [R19+URZ+0x31820], R20 ;  /* 0x03182014130095a7 */ /* 0x000ea4000802007f */
[----:B--2---:R-:W-:Y:S05]  /*f190*/  @!P1 BRA `(.L_x_401) ;  /* 0xfffffffc00f09947 */ /* 0x004fea000383ffff */
[----:B------:R-:W-:Y:S05]  /*f1a0*/  BRA `(.L_x_402) ;  /* 0xfffffff400147947 */ /* 0x000fea000383ffff */
.L_x_391:
[----:B-1----:R1:W2:Y:S02]  /*f1b0*/  SYNCS.PHASECHK.TRANS64.TRYWAIT P1, [R5+URZ+0x31838], R0 ;  /* 0x03183800050075a7 */ /* 0x0022a4000802017f */
[----:B--2---:R-:W-:Y:S05]  /*f1c0*/  @!P1 NANOSLEEP.SYNCS 0x989680 ;  /* 0x009896800000995d */ /* 0x004fea0003900000 */
[----:B------:R-:W2:Y:S02]  /*f1d0*/  @!P1 SYNCS.PHASECHK.TRANS64 P1, [R5+URZ+0x31838], R0 ;  /* 0x03183800050095a7 */ /* 0x000ea4000802007f */
[----:B--2---:R-:W-:Y:S05]  /*f1e0*/  @!P1 BRA `(.L_x_391) ;  /* 0xfffffffc00f09947 */ /* 0x004fea000383ffff */
[----:B------:R-:W-:Y:S05]  /*f1f0*/  BRA `(.L_x_403) ;  /* 0xfffffff400f87947 */ /* 0x000fea000383ffff */
.L_x_393:
[----:B------:R-:W-:Y:S01]  /*f200*/  BSSY B1, `(.L_x_404) ;  /* 0x0000006000017945 */ /* 0x000fe20003800000 */
[----:B------:R-:W-:-:S07]  /*f210*/  IMAD.MOV.U32 R15, RZ, RZ, -0x1 ;  /* 0xffffffffff0f7424 */ /* 0x000fce00078e00ff */
[----:B------:R-:W-:Y:S05]  /*f220*/  WARPSYNC.COLLECTIVE R15, `(.L_x_405) ;  /* 0x000000000f0c7348 */ /* 0x000fea0003c00000 */
[----:B------:R-:W-:Y:S02]  /*f230*/  ELECT P6, UR62, PT ;  /* 0x00000000003e782f */ /* 0x000fe400038c0000 */
[----:B------:R-:W-:Y:S01]  /*f240*/  MOV R14, UR62 ;  /* 0x0000003e000e7c02 */ /* 0x000fe20008000f00 */
[----:B------:R-:W-:Y:S10]  /*f250*/  ENDCOLLECTIVE ;  /* 0x000000000000791b */ /* 0x000ff40003800000 */
.L_x_405:
[----:B------:R-:W-:Y:S05]  /*f260*/  BSYNC B1 ;  /* 0x0000000000017941 */ /* 0x000fea0003800000 */
.L_x_404:
[----:B------:R-:W-:Y:S05]  /*f270*/  BRA `(.L_x_406) ;  /* 0xfffffff800c87947 */ /* 0x000fea000383ffff */
.L_x_395:
[----:B-1----:R1:W2:Y:S02]  /*f280*/  SYNCS.PHASECHK.TRANS64.TRYWAIT P0, [R5+URZ], R0 ;  /* 0x00000000050075a7 */ /* 0x0022a4000800017f */
[----:B--2---:R-:W-:Y:S05]  /*f290*/  @!P0 NANOSLEEP.SYNCS 0x989680 ;  /* 0x009896800000895d */ /* 0x004fea0003900000 */
[----:B------:R-:W2:Y:S02]  /*f2a0*/  @!P0 SYNCS.PHASECHK.TRANS64 P0, [R5+URZ], R0 ;  /* 0x00000000050085a7 */ /* 0x000ea4000800007f */
[----:B--2---:R-:W-:Y:S05]  /*f2b0*/  @!P0 BRA `(.L_x_395) ;  /* 0xfffffffc00f08947 */ /* 0x004fea000383ffff */
[----:B------:R-:W-:Y:S05]  /*f2c0*/  BRA `(.L_x_407) ;  /* 0xfffffff800f47947 */ /* 0x000fea000383ffff */
.L_x_396:
[----:B-1----:R1:W2:Y:S02]  /*f2d0*/  SYNCS.PHASECHK.TRANS64.TRYWAIT P0, [R3+URZ], R0 ;  /* 0x00000000030075a7 */ /* 0x0022a4000800017f */
[----:B--2---:R-:W-:Y:S05]  /*f2e0*/  @!P0 NANOSLEEP.SYNCS 0x989680 ;  /* 0x009896800000895d */ /* 0x004fea0003900000 */
[----:B------:R-:W2:Y:S02]  /*f2f0*/  @!P0 SYNCS.PHASECHK.TRANS64 P0, [R3+URZ], R0 ;  /* 0x00000000030085a7 */ /* 0x000ea4000800007f */
[----:B--2---:R-:W-:Y:S05]  /*f300*/  @!P0 BRA `(.L_x_396) ;  /* 0xfffffffc00f08947 */ /* 0x004fea000383ffff */
[----:B------:R-:W-:Y:S05]  /*f310*/  BRA `(.L_x_408) ;  /* 0xfffffffc00047947 */ /* 0x000fea000383ffff */
.L_x_409:
        /* <DEDUP_REMOVED lines=14> */
.L_x_1149:


//--------------------- .text._ZN7cutlass13device_kernelIN5flash11enable_sm90INS1_16FlashAttnBwdSm90INS1_25CollectiveMainloopBwdSm90ILi2ELi1ELi1EN4cute5tupleIJNS5_1CILi1EEES8_S8_EEENS6_IJNS7_ILi64EEENS7_ILi80EEENS7_ILi256EEEEEENS_6half_tEfNS_4arch4Sm90ELb0ELb1ELb0ELb0ELb0ELb0ELb1ELb1ELi2ELi1ELi1ELi1ELb0EEENS1_24CollectiveEpilogueBwdGQAISD_fSG_Li256ELb0ELb0EEENS1_19SingleTileSchedulerILb0ELb0ELb0ELi80EEEEEEEEEvNT_6ParamsE --------------------------
	.section	.text._ZN7cutlass13device_kernelIN5flash11enable_sm90INS1_16FlashAttnBwdSm90INS1_25CollectiveMainloopBwdSm90ILi2ELi1ELi1EN4cute5tupleIJNS5_1CILi1EEES8_S8_EEENS6_IJNS7_ILi64EEENS7_ILi80EEENS7_ILi256EEEEEENS_6half_tEfNS_4arch4Sm90ELb0ELb1ELb0ELb0ELb0ELb0ELb1ELb1ELi2ELi1ELi1ELi1ELb0EEENS1_24CollectiveEpilogueBwdGQAISD_fSG_Li256ELb0ELb0EEENS1_19SingleTileSchedulerILb0ELb0ELb0ELi80EEEEEEEEEvNT_6ParamsE,"ax",@progbits
	.align	128
.text._ZN7cutlass13device_kernelIN5flash11enable_sm90INS1_16FlashAttnBwdSm90INS1_25CollectiveMainloopBwdSm90ILi2ELi1ELi1EN4cute5tupleIJNS5_1CILi1EEES8_S8_EEENS6_IJNS7_ILi64EEENS7_ILi80EEENS7_ILi256EEEEEENS_6half_tEfNS_4arch4Sm90ELb0ELb1ELb0ELb0ELb0ELb0ELb1ELb1ELi2ELi1ELi1ELi1ELb0EEENS1_24CollectiveEpilogueBwdGQAISD_fSG_Li256ELb0ELb0EEENS1_19SingleTileSchedulerILb0ELb0ELb0ELi80EEEEEEEEEvNT_6ParamsE:
        .type           _ZN7cutlass13device_kernelIN5flash11enable_sm90INS1_16FlashAttnBwdSm90INS1_25CollectiveMainloopBwdSm90ILi2ELi1ELi1EN4cute5tupleIJNS5_1CILi1EEES8_S8_EEENS6_IJNS7_ILi64EEENS7_ILi80EEENS7_ILi256EEEEEENS_6half_tEfNS_4arch4Sm90ELb0ELb1ELb0ELb0ELb0ELb0ELb1ELb1ELi2ELi1ELi1ELi1ELb0EEENS1_24CollectiveEpilogueBwdGQAISD_fSG_Li256ELb0ELb0EEENS1_19SingleTileSchedulerILb0ELb0ELb0ELi80EEEEEEEEEvNT_6ParamsE,@function
        .size           _ZN7cutlass13device_kernelIN5flash11enable_sm90INS1_16FlashAttnBwdSm90INS1_25CollectiveMainloopBwdSm90ILi2ELi1ELi1EN4cute5tupleIJNS5_1CILi1EEES8_S8_EEENS6_IJNS7_ILi64EEENS7_ILi80EEENS7_ILi256EEEEEENS_6half_tEfNS_4arch4Sm90ELb0ELb1ELb0ELb0ELb0ELb0ELb1ELb1ELi2ELi1ELi1ELi1ELb0EEENS1_24CollectiveEpilogueBwdGQAISD_fSG_Li256ELb0ELb0EEENS1_19SingleTileSchedulerILb0ELb0ELb0ELi80EEEEEEEEEvNT_6ParamsE,(.L_x_1150 - _ZN7cutlass13device_kernelIN5flash11enable_sm90INS1_16FlashAttnBwdSm90INS1_25CollectiveMainloopBwdSm90ILi2ELi1ELi1EN4cute5tupleIJNS5_1CILi1EEES8_S8_EEENS6_IJNS7_ILi64EEENS7_ILi80EEENS7_ILi256EEEEEENS_6half_tEfNS_4arch4Sm90ELb0ELb1ELb0ELb0ELb0ELb0ELb1ELb1ELi2ELi1ELi1ELi1ELb0EEENS1_24CollectiveEpilogueBwdGQAISD_fSG_Li256ELb0ELb0EEENS1_19SingleTileSchedulerILb0ELb0ELb0ELi80EEEEEEEEEvNT_6ParamsE)
        .other          _ZN7cutlass13device_kernelIN5flash11enable_sm90INS1_16FlashAttnBwdSm90INS1_25CollectiveMainloopBwdSm90ILi2ELi1ELi1EN4cute5tupleIJNS5_1CILi1EEES8_S8_EEENS6_IJNS7_ILi64EEENS7_ILi80EEENS7_ILi256EEEEEENS_6half_tEfNS_4arch4Sm90ELb0ELb1ELb0ELb0ELb0ELb0ELb1ELb1ELi2ELi1ELi1ELi1ELb0EEENS1_24CollectiveEpilogueBwdGQAISD_fSG_Li256ELb0ELb0EEENS1_19SingleTileSchedulerILb0ELb0ELb0ELi80EEEEEEEEEvNT_6ParamsE,@"STO_CUDA_ENTRY STV_DEFAULT"
_ZN7cutlass13device_kernelIN5flash11enable_sm90INS1_16FlashAttnBwdSm90INS1_25CollectiveMainloopBwdSm90ILi2ELi1ELi1EN4cute5tupleIJNS5_1CILi1EEES8_S8_EEENS6_IJNS7_ILi64EEENS7_ILi80EEENS7_ILi256EEEEEENS_6half_tEfNS_4arch4Sm90ELb0ELb1ELb0ELb0ELb0ELb0ELb1ELb1ELi2ELi1ELi1ELi1ELb0EEENS1_24CollectiveEpilogueBwdGQAISD_fSG_Li256ELb0ELb0EEENS1_19SingleTileSchedulerILb0ELb0ELb0ELi80EEEEEEEEEvNT_6ParamsE:
        /* <DEDUP_REMOVED lines=24> */
.L_x_411:
[----:B------:R-:W-:Y:S05]  /*0180*/  BSYNC B0 ;  /* 0x0000000000007941 */ /* 0x000fea0003800000 */
.L_x_410:
        /* <DEDUP_REMOVED lines=39> */
.L_x_412:
        /* <DEDUP_REMOVED lines=20> */
.L_x_413:
[----:B------:R-:W-:Y:S01]  /*0540*/  PLOP3.LUT P0, PT, PT, PT, UP0, 0x80, 0x0 ;  /* 0x000000000000781c */ /* 0x000fe20003f0f008 */
[----:B------:R-:W-:Y:S01]  /*0550*/  NOP ;  /* 0x0000000000007918 */ /* 0x000fe20000000000 */
[----:B------:R-:W-:Y:S01]  /*0560*/  BSSY B0, `(.L_x_414) ;  /* 0x0000a97000007945 */ /* 0x000fe20003800000 */
[----:B------:R-:W-:Y:S01]  /*0570*/  LOP3.LUT R4, R21, 0x7f, RZ, 0xc0, !PT ;  /* 0x0000007f15047812 */ /* 0x000fe200078ec0ff */
[----:B-1234-:R-:W-:Y:S09]  /*0580*/  BAR.SYNC.DEFER_BLOCKING 0x0 ;  /* 0x0000000000007b1d */ /* 0x01eff20000010000 */
[----:B------:R-:W-:Y:S05]  /*0590*/  @!P0 BRA `(.L_x_415) ;  /* 0x0000008c00948947 */ /* 0x000fea0003800000 */
.L_x_416:
[----:B------:R-:W-:-:S08]  /*05a0*/  NOP ;  /* 0x0000000000007918 */ /* 0x000fd00000000000 */
[----:B------:R-:W1:Y:S02]  /*05b0*/  USETMAXREG.TRY_ALLOC.CTAPOOL UP0, 0xf0 ;  /* 0x000000f0000079c8 */ /* 0x000e640008000600 */
[----:B-1----:R-:W-:-:S13]  /*05c0*/  PLOP3.LUT P0, PT, PT, PT, UP0, 0x80, 0x0 ;  /* 0x000000000000781c */ /* 0x002fda0003f0f008 */
[----:B------:R-:W-:Y:S05]  /*05d0*/  @!P0 BRA `(.L_x_416) ;  /* 0xfffffffc00f08947 */ /* 0x000fea000383ffff */
[----:B------:R-:W1:Y:S02]  /*05e0*/  S2UR UR4, SR_CTAID.Z ;  /* 0x00000000000479c3 */ /* 0x000e640000002700 */
[----:B-1----:R-:W-:-:S13]  /*05f0*/  ISETP.LE.AND P0, PT, RZ, UR4, PT ;  /* 0x00000004ff007c0c */ /* 0x002fda000bf03270 */
[----:B------:R-:W-:Y:S05]  /*0600*/  @!P0 BRA `(.L_x_417) ;  /* 0x000000a800308947 */ /* 0x000fea0003800000 */
        /* <DEDUP_REMOVED lines=103> */
.L_x_418:
[----:B------:R-:W-:Y:S02]  /*0c80*/  ISETP.GT.AND P1, PT, R234, R5, PT ;  /* 0x00000005ea00720c */ /* 0x000fe40003f24270 */
        /* <DEDUP_REMOVED lines=21> */
.L_x_420:
        /* <DEDUP_REMOVED lines=97> */
[----:B------:R-:W-:Y:S01]  /*13f0*/  ULDC.64 UR60, c[0x0][0x208] ;  /* 0x00008200003c7ab9 */ /* 0x000fe20000000a00 */
        /* <DEDUP_REMOVED lines=44> */
.L_x_440:
[----:B------:R-:W-:-:S13]  /*16c0*/  R2UR UR4, R236 ;  /* 0x00000000ec0472ca */ /* 0x000fda00000e0000 */
[----:B------:R-:W-:-:S06]  /*16d0*/  UISETP.NE.AND UP0, UPT, UR4, 0x3, UPT ;  /* 0x000000030400788c */ /* 0x000fcc000bf05270 */
[----:B------:R-:W-:-:S13]  /*16e0*/  PLOP3.LUT P0, PT, PT, PT, UP0, 0x40, 0x0 ;  /* 0x000000000000781c */ /* 0x000fda0003f0e808 */
[----:B-1----:R-:W-:Y:S05]  /*16f0*/  @P0 BRA `(.L_x_422) ;  /* 0x0000000000040947 */ /* 0x002fea0003800000 */
[----:B------:R-:W-:Y:S01]  /*1700*/  BPT.TRAP 0x1 ;  /* 0x000000040000795c */ /* 0x000fe20000300000 */
.L_x_422:
[----:B------:R-:W-:Y:S01]  /*1710*/  PLOP3.LUT P1, PT, PT, PT, UP0, 0x40, 0x0 ;  /* 0x000000000000781c */ /* 0x000fe20003f2e808 */
[----:B------:R-:W-:Y:S01]  /*1720*/  IMAD R16, R2, 0x8, R17 ;  /* 0x0000000802107824 */ /* 0x000fe200078e0211 */
[----:B------:R-:W-:-:S04]  /*1730*/  SHF.L.U32 R9, R19, 0x1f, RZ ;  /* 0x0000001f13097819 */ /* 0x000fc800000006ff */
[----:B------:R1:W2:Y:S07]  /*1740*/  SYNCS.PHASECHK.TRANS64.TRYWAIT P0, [R16+URZ+0x31810], R9 ;  /* 0x03181009100075a7 */ /* 0x0002ae000800017f */
[----:B------:R-:W-:Y:S05]  /*1750*/  @P1 BRA `(.L_x_423) ;  /* 0x0000000000041947 */ /* 0x000fea0003800000 */
[----:B------:R-:W-:Y:S01]  /*1760*/  BPT.TRAP 0x1 ;  /* 0x000000040000795c */ /* 0x000fe20000300000 */
.L_x_423:
        /* <DEDUP_REMOVED lines=11> */
.L_x_424:
[----:B------:R-:W-:Y:S01]  /*1820*/  IMAD R7, R2, 0x800, R11 ;  /* 0x0000080002077824 */ /* 0x000fe200078e020b */
[C---:B------:R-:W-:Y:S01]  /*1830*/  R2UR UR6, R5.reuse ;  /* 0x00000000050672ca */ /* 0x040fe200000e0000 */
[C---:B------:R-:W-:Y:S01]  /*1840*/  VIADD R8, R5.reuse, 0x80 ;  /* 0x0000008005087836 */ /* 0x040fe20000000000 */
[----:B------:R-:W-:Y:S01]  /*1850*/  WARPGROUP.ARRIVE ;  /* 0x00000000000079c5 */ /* 0x000fe20000000000 */
[----:B-12---:R-:W-:Y:S01]  /*1860*/  VIADD R9, R5, 0x100 ;  /* 0x0000010005097836 */ /* 0x006fe20000000000 */
[----:B------:R-:W-:Y:S01]  /*1870*/  R2UR UR4, R7 ;  /* 0x00000000070472ca */ /* 0x000fe200000e0000 */
[----:B------:R-:W-:Y:S01]  /*1880*/  UMOV UR7, 0x40000000 ;  /* 0x4000000000077882 */ /* 0x000fe20000000000 */
[----:B------:R-:W-:Y:S01]  /*1890*/  R2UR UR8, R8 ;  /* 0x00000000080872ca */ /* 0x000fe200000e0000 */
[----:B------:R-:W-:Y:S01]  /*18a0*/  VIADD R8, R5, 0x180 ;  /* 0x0000018005087836 */ /* 0x000fe20000000000 */
[----:B------:R-:W-:Y:S01]  /*18b0*/  R2UR UR9, R9 ;  /* 0x00000000090972ca */ /* 0x000fe200000e0000 */
[----:B------:R-:W-:Y:S01]  /*18c0*/  VIADD R9, R5, 0x200 ;  /* 0x0000020005097836 */ /* 0x000fe20000000000 */
[----:B------:R-:W-:Y:S01]  /*18d0*/  UMOV UR5, 0x40000040 ;  /* 0x4000004000057882 */ /* 0x000fe20000000000 */
[----:B------:R-:W-:-:S02]  /*18e0*/  PLOP3.LUT P0, PT, PT, PT, UP0, 0x40, 0x0 ;  /* 0x000000000000781c */ /* 0x000fc40003f0e808 */
[----:B------:R-:W-:Y:S01]  /*18f0*/  R2UR UR10, R8 ;  /* 0x00000000080a72ca */ /* 0x000fe200000e0000 */
[----:B------:R-:W-:Y:S01]  /*1900*/  VIADD R8, R7, 0x2 ;  /* 0x0000000207087836 */ /* 0x000fe20000000000 */
[----:B------:R-:W-:Y:S01]  /*1910*/  R2UR UR11, R9 ;  /* 0x00000000090b72ca */ /* 0x000fe200000e0000 */
[----:B------:R-:W-:Y:S01]  /*1920*/  VIADD R9, R5, 0x2 ;  /* 0x0000000205097836 */ /* 0x000fe20000000000 */
        /* <DEDUP_REMOVED lines=402> */
[----:B------:R-:W-:Y:S01]  /*3250*/  IMAD R8, R2, 0x40, R18 ;  /* 0x0000004002087824 */ /* 0x000fe200078e0212 */
[----:B------:R-:W-:-:S03]  /*3260*/  R2UR UR11, R5 ;  /* 0x00000000050b72ca */ /* 0x000fc600000e0000 */
[----:B------:R-:W-:-:S05]  /*3270*/  IMAD R8, R8, 0x4, R17 ;  /* 0x0000000408087824 */ /* 0x000fca00078e0211 */
[----:B------:R1:W2:Y:S04]  /*3280*/  LDS R7, [R8+0x2c100] ;  /* 0x02c1000008077984 */ /* 0x0002a80000000800 */
[----:B------:R1:W3:Y:S01]  /*3290*/  LDS R5, [R8+0x2c120] ;  /* 0x02c1200008057984 */ /* 0x0002e20000000800 */
        /* <DEDUP_REMOVED lines=13> */
[----:B-1----:R-:W-:Y:S05]  /*3370*/  @P0 BRA `(.L_x_426) ;  /* 0x0000000000040947 */ /* 0x002fea0003800000 */
[----:B------:R-:W-:Y:S01]  /*3380*/  BPT.TRAP 0x1 ;  /* 0x000000040000795c */ /* 0x000fe20000300000 */
.L_x_426:
[----:B------:R-:W-:Y:S02]  /*3390*/  R2UR UR4, R228 ;  /* 0x00000000e40472ca */ /* 0x000fe400000e0000 */
[----:B------:R-:W-:-:S11]  /*33a0*/  PLOP3.LUT P1, PT, PT, PT, UP0, 0x40, 0x0 ;  /* 0x000000000000781c */ /* 0x000fd60003f2e808 */
[----:B------:R-:W-:-:S05]  /*33b0*/  IMAD.U32 R10, RZ, RZ, UR4 ;  /* 0x00000004ff0a7e24 */ /* 0x000fca000f8e00ff */
[----:B------:R-:W-:-:S04]  /*33c0*/  SHF.L.U32 R10, R10, 0x1f, RZ ;  /* 0x0000001f0a0a7819 */ /* 0x000fc800000006ff */
[----:B------:R1:W4:Y:S01]  /*33d0*/  SYNCS.PHASECHK.TRANS64.TRYWAIT P0, [R17+URZ+0x31830], R10 ;  /* 0x0318300a110075a7 */ /* 0x000322000800017f */
[----:B------:R-:W-:Y:S05]  /*33e0*/  @P1 BRA `(.L_x_427) ;  /* 0x0000000000041947 */ /* 0x000fea0003800000 */
[----:B------:R-:W-:Y:S01]  /*33f0*/  BPT.TRAP 0x1 ;  /* 0x000000040000795c */ /* 0x000fe20000300000 */
.L_x_427:
        /* <DEDUP_REMOVED lines=11> */
.L_x_428:
[----:B------:R-:W-:Y:S01]  /*34b0*/  VIADD R9, R6, 0x80 ;  /* 0x0000008006097836 */ /* 0x000fe20000000000 */
[----:B------:R-:W-:Y:S01]  /*34c0*/  R2UR UR4, R8 ;  /* 0x00000000080472ca */ /* 0x000fe200000e0000 */
[C---:B-1--4-:R-:W-:Y:S01]  /*34d0*/  VIADD R10, R6.reuse, 0x100 ;  /* 0x00000100060a7836 */ /* 0x052fe20000000000 */
        /* <DEDUP_REMOVED lines=11> */
[----:B------:R-:W-:-:S02]  /*3590*/  IMAD R20, R3, 0x40, R18 ;  /* 0x0000004003147824 */ /* 0x000fc400078e0212 */
[----:B------:R-:W-:Y:S01]  /*35a0*/  HGMMA.64x8x16.F32 R44, gdesc[UR4], RZ, !UPT ;  /* 0x00000000042c79f0 */ /* 0x000fe2000c7008ff */
[----:B------:R-:W-:Y:S01]  /*35b0*/  UMOV UR7, 0x40000000 ;  /* 0x4000000000077882 */ /* 0x000fe20000000000 */
[----:B------:R-:W-:Y:S02]  /*35c0*/  UMOV UR6, UR8 ;  /* 0x0000000800067c82 */ /* 0x000fe40008000000 */
[----:B------:R-:W-:Y:S01]  /*35d0*/  HGMMA.64x8x16.F32 R48, gdesc[UR4], RZ, !UPT ;  /* 0x00000000043079f0 */ /* 0x000fe2000c7008ff */
[----:B------:R-:W-:Y:S01]  /*35e0*/  UMOV UR6, UR9 ;  /* 0x0000000900067c82 */ /* 0x000fe20008000000 */
[----:B------:R-:W-:Y:S02]  /*35f0*/  UMOV UR7, 0x40000000 ;  /* 0x4000000000077882 */ /* 0x000fe40000000000 */
[----:B------:R-:W-:Y:S01]  /*3600*/  HGMMA.64x8x16.F32 R52, gdesc[UR4], RZ, !UPT ;  /* 0x00000000043479f0 */ /* 0x000fe2000c7008ff */
[----:B------:R-:W-:Y:S01]  /*3610*/  UMOV UR6, UR10 ;  /* 0x0000000a00067c82 */ /* 0x000fe20008000000 */
[----:B------:R-:W-:-:S02]  /*3620*/  UMOV UR7, 0x40000000 ;  /* 0x4000000000077882 */ /* 0x000fc40000000000 */
[----:B------:R-:W-:Y:S01]  /*3630*/  HGMMA.64x8x16.F32 R216, gdesc[UR4], RZ, !UPT ;  /* 0x0000000004d879f0 */ /* 0x000fe2000c7008ff */
[----:B------:R-:W-:Y:S01]  /*3640*/  UMOV UR6, UR11 ;  /* 0x0000000b00067c82 */ /* 0x000fe20008000000 */
[----:B------:R-:W-:Y:S02]  /*3650*/  UMOV UR7, 0x40000000 ;  /* 0x4000000000077882 */ /* 0x000fe40000000000 */
[----:B------:R-:W-:Y:S01]  /*3660*/  HGMMA.64x8x16.F32 R220, gdesc[UR4], RZ, !UPT ;  /* 0x0000000004dc79f0 */ /* 0x000fe2000c7008ff */
        /* <DEDUP_REMOVED lines=374> */
[----:B------:R-:W-:Y:S01]  /*4dd0*/  UMOV UR7, 0x40000000 ;  /* 0x4000000000077882 */ /* 0x000fe20000000000 */
[----:B------:R-:W-:Y:S01]  /*4de0*/  R2UR UR9, R9 ;  /* 0x00000000090972ca */ /* 0x000fe200000e0000 */
[----:B------:R-:W-:Y:S01]  /*4df0*/  HGMMA.64x8x16.F32 R216, gdesc[UR4], R216 ;  /* 0x0000000004d879f0 */ /* 0x000fe200087008d8 */
[----:B------:R-:W-:Y:S01]  /*4e00*/  UMOV UR6, UR11 ;  /* 0x0000000b00067c82 */ /* 0x000fe20008000000 */
[----:B------:R-:W-:-:S02]  /*4e10*/  UMOV UR7, 0x40000000 ;  /* 0x4000000000077882 */ /* 0x000fc40000000000 */
        /* <DEDUP_REMOVED lines=25> */
[----:B------:R-:W-:Y:S01]  /*4fb0*/  ULDC UR6, c[0x0][0x750] ;  /* 0x0001d40000067ab9 */ /* 0x000fe20000000800 */
[----:B------:R-:W-:Y:S01]  /*4fc0*/  ULDC.64 UR4, c[0x0][0x748] ;  /* 0x0001d20000047ab9 */ /* 0x000fe20000000a00 */
[----:B------:R-:W-:Y:S01]  /*4fd0*/  UISETP.GE.AND UP2, UPT, UR6, 0x1, UPT ;  /* 0x000000010600788c */ /* 0x000fe2000bf46270 */
[----:B------:R-:W-:Y:S01]  /*4fe0*/  VIADD R12, R232, UR5 ;  /* 0x00000005e80c7c36 */ /* 0x000fe20008000000 */
[----:B------:R-:W-:Y:S01]  /*4ff0*/  ULOP3.LUT UR4, URZ, UR4, URZ, 0x33, !UPT ;  /* 0x000000043f047292 */ /* 0x000fe2000f8e333f */
[----:B------:R-:W-:-:S03]  /*5000*/  WARPGROUP.DEPBAR.LE gsb0, 0x1 ;  /* 0x00008000000079c5 */ /* 0x000fc60000010100 */
[----:B------:R-:W-:Y:S02]  /*5010*/  PLOP3.LUT P0, PT, PT, PT, UP2, 0x40, 0x0 ;  /* 0x000000000000781c */ /* 0x000fe40003f0e828 */
[----:B------:R-:W-:Y:S01]  /*5020*/  VIADD R9, R232, UR4 ;  /* 0x00000004e8097c36 */ /* 0x000fe20008000000 */
[----:B------:R-:W-:-:S03]  /*5030*/  VIADDMNMX R13, R20, R12, R233, PT ;  /* 0x0000000c140d7246 */ /* 0x000fc600038001e9 */
[----:B------:R-:W-:-:S07]  /*5040*/  IMAD.IADD R11, R20, 0x1, R9 ;  /* 0x00000001140b7824 */ /* 0x000fce00078e0209 */
        /* <DEDUP_REMOVED lines=16> */
.L_x_432:
[----:B------:R-:W-:-:S06]  /*5150*/  UISETP.NE.AND UP1, UPT, UR6, 0x1, UPT ;  /* 0x000000010600788c */ /* 0x000fcc000bf25270 */
[----:B------:R-:W-:-:S05]  /*5160*/  PLOP3.LUT P0, PT, PT, PT, UP1, 0x80, 0x0 ;  /* 0x000000000000781c */ /* 0x000fca0003f0f018 */
[----:B------:R-:W-:-:S08]  /*5170*/  @UP1 ULDC UR4, c[0x0][0x754] ;  /* 0x0001d50000041ab9 */ /* 0x000fd00000000800 */
[----:B------:R-:W-:Y:S01]  /*5180*/  @P0 IMAD.HI.U32 R8, R6, UR4, RZ ;  /* 0x0000000406080c27 */ /* 0x000fe2000f8e00ff */
[----:B------:R-:W-:-:S04]  /*5190*/  @UP1 ULDC UR4, c[0x0][0x758] ;  /* 0x0001d60000041ab9 */ /* 0x000fc80000000800 */
[----:B------:R-:W-:-:S07]  /*51a0*/  @P0 SHF.R.U32.HI R6, RZ, UR4, R8 ;  /* 0x00000004ff060c19 */ /* 0x000fce0008011608 */
.L_x_433:
[----:B------:R-:W-:Y:S05]  /*51b0*/  BSYNC B1 ;  /* 0x0000000000017941 */ /* 0x000fea0003800000 */
.L_x_431:
[----:B------:R-:W-:-:S05]  /*51c0*/  IMAD R6, R6, UR6, R229 ;  /* 0x0000000606067c24 */ /* 0x000fca000f8e02e5 */
[----:B------:R-:W-:Y:S02]  /*51d0*/  VIMNMX R11, R11, R6, !PT ;  /* 0x000000060b0b7248 */ /* 0x000fe40007fe0100 */
[----:B------:R-:W-:-:S07]  /*51e0*/  VIADDMNMX R13, R6, UR6, R13, PT ;  /* 0x00000006060d7c46 */ /* 0x000fce000b80010d */
.L_x_430:
        /* <DEDUP_REMOVED lines=18> */
[C---:B------:R-:W-:Y:S02]  /*5310*/  ISETP.GT.AND P5, PT, R11.reuse, 0x11, !P3 ;  /* 0x000000110b00780c */ /* 0x040fe40005fa4270 */
        /* <DEDUP_REMOVED lines=44> */
.L_x_436:
[----:B------:R-:W-:-:S06]  /*55e0*/  UISETP.NE.AND UP1, UPT, UR6, 0x1, UPT ;  /* 0x000000010600788c */ /* 0x000fcc000bf25270 */
[----:B------:R-:W-:-:S05]  /*55f0*/  PLOP3.LUT P6, PT, PT, PT, UP1, 0x80, 0x0 ;  /* 0x000000000000781c */ /* 0x000fca0003fcf018 */
[----:B------:R-:W-:-:S08]  /*5600*/  @UP1 ULDC UR4, c[0x0][0x754] ;  /* 0x0001d50000041ab9 */ /* 0x000fd00000000800 */
[----:B------:R-:W-:Y:S01]  /*5610*/  @P6 IMAD.HI.U32 R9, R12, UR4, RZ ;  /* 0x000000040c096c27 */ /* 0x000fe2000f8e00ff */
[----:B------:R-:W-:Y:S01]  /*5620*/  PLOP3.LUT P6, PT, PT, PT, UP1, 0x80, 0x0 ;  /* 0x000000000000781c */ /* 0x000fe20003fcf018 */
[----:B------:R-:W-:-:S12]  /*5630*/  @UP1 ULDC UR4, c[0x0][0x758] ;  /* 0x0001d60000041ab9 */ /* 0x000fd80000000800 */
[----:B------:R-:W-:-:S07]  /*5640*/  @P6 SHF.R.U32.HI R12, RZ, UR4, R9 ;  /* 0x00000004ff0c6c19 */ /* 0x000fce0008011609 */
.L_x_437:
[----:B------:R-:W-:Y:S05]  /*5650*/  BSYNC B1 ;  /* 0x0000000000017941 */ /* 0x000fea0003800000 */
.L_x_435:
[----:B------:R-:W-:-:S05]  /*5660*/  IMAD R12, R12, UR6, R229 ;  /* 0x000000060c0c7c24 */ /* 0x000fca000f8e02e5 */
[----:B------:R-:W-:Y:S02]  /*5670*/  VIMNMX R23, R23, R12, !PT ;  /* 0x0000000c17177248 */ /* 0x000fe40007fe0100 */
[----:B------:R-:W-:-:S07]  /*5680*/  VIADDMNMX R21, R12, UR6, R21, PT ;  /* 0x000000060c157c46 */ /* 0x000fce000b800115 */
.L_x_434:
[----:B------:R-:W-:Y:S01]  /*5690*/  ISETP.GT.AND P2, PT, R23, 0x10, !P2 ;  /* 0x000000101700780c */ /* 0x000fe20005744270 */
[----:B------:R-:W-:Y:S01]  /*56a0*/  VIADD R29, R17, 0x2c500 ;  /* 0x0002c500111d7836 */ /* 0x000fe20000000000 */
[----:B------:R-:W-:Y:S01]  /*56b0*/  ISETP.GT.AND P1, PT, R23, 0x1, !P1 ;  /* 0x000000011700780c */ /* 0x000fe20004f24270 */
[----:B------:R-:W-:Y:S01]  /*56c0*/  ULDC UR4, c[0x0][0x744] ;  /* 0x0001d10000047ab9 */ /* 0x000fe20000000800 */
[----:B------:R-:W-:Y:S01]  /*56d0*/  ISETP.LT.OR P2, PT, R21, 0x11, P2 ;  /* 0x000000111500780c */ /* 0x000fe20001741670 */
[--C-:B--2---:R-:W-:Y:S01]  /*56e0*/  FFMA.FTZ R15, R28, UR4, -R7.reuse ;  /* 0x000000041c0f7c23 */ /* 0x104fe20008010807 */
[----:B------:R-:W-:Y:S01]  /*56f0*/  ISETP.GT.AND P3, PT, R23, 0x11, !P3 ;  /* 0x000000111700780c */ /* 0x000fe20005f64270 */
[--C-:B------:R-:W-:Y:S01]  /*5700*/  FFMA.FTZ R12, R24, UR4, -R7.reuse ;  /* 0x00000004180c7c23 */ /* 0x100fe20008010807 */
[----:B------:R-:W-:Y:S01]  /*5710*/  FSEL R30, R30, -INF , !P2 ;  /* 0xff8000001e1e7808 */ /* 0x000fe20005000000 */
[--C-:B------:R-:W-:Y:S01]  /*5720*/  FFMA.FTZ R13, R14, UR4, -R7.reuse ;  /* 0x000000040e0d7c23 */ /* 0x100fe20008010807 */
[----:B------:R-:W-:Y:S01]  /*5730*/  ISETP.LT.OR P1, PT, R21, 0x2, P1 ;  /* 0x000000021500780c */ /* 0x000fe20000f21670 */
[--C-:B------:R-:W-:Y:S01]  /*5740*/  FFMA.FTZ R9, R36, UR4, -R7.reuse ;  /* 0x0000000424097c23 */ /* 0x100fe20008010807 */
[----:B------:R-:W-:Y:S01]  /*5750*/  ISETP.GE.AND P2, PT, R225, 0x31, PT ;  /* 0x00000031e100780c */ /* 0x000fe20003f46270 */
[--C-:B------:R-:W-:Y:S01]  /*5760*/  FFMA.FTZ R14, R10, UR4, -R7.reuse ;  /* 0x000000040a0e7c23 */ /* 0x100fe20008010807 */
[----:B------:R-:W-:Y:S01]  /*5770*/  ISETP.LT.OR P3, PT, R21, 0x12, P3 ;  /* 0x000000121500780c */ /* 0x000fe20001f61670 */
[--C-:B------:R-:W-:Y:S01]  /*5780*/  FFMA.FTZ R10, R8, UR4, -R7.reuse ;  /* 0x00000004080a7c23 */ /* 0x100fe20008010807 */
[----:B------:R-:W-:Y:S01]  /*5790*/  ISETP.GE.AND P6, PT, R225, 0x32, PT ;  /* 0x00000032e100780c */ /* 0x000fe20003fc6270 */
[----:B------:R-:W-:Y:S01]  /*57a0*/  FFMA.FTZ R8, R6, UR4, -R7 ;  /* 0x0000000406087c23 */ /* 0x000fe20008010807 */
[----:B------:R-:W-:Y:S01]  /*57b0*/  FSEL R224, R27, -INF , !P1 ;  /* 0xff8000001be07808 */ /* 0x000fe20004800000 */
[----:B------:R-:W-:Y:S01]  /*57c0*/  IMAD R27, R18, 0x4, R17 ;  /* 0x00000004121b7824 */ /* 0x000fe200078e0211 */
[----:B------:R-:W-:Y:S01]  /*57d0*/  ISETP.GT.AND P1, PT, R23, 0x30, !P2 ;  /* 0x000000301700780c */ /* 0x000fe20005724270 */
[--C-:B------:R-:W-:Y:S01]  /*57e0*/  FFMA.FTZ R11, R32, UR4, -R7.reuse ;  /* 0x00000004200b7c23 */ /* 0x100fe20008010807 */
[----:B------:R-:W-:Y:S01]  /*57f0*/  FSEL R20, R31, -INF , !P3 ;  /* 0xff8000001f147808 */ /* 0x000fe20005800000 */
[--C-:B------:R-:W-:Y:S01]  /*5800*/  FFMA.FTZ R6, R40, UR4, -R7.reuse ;  /* 0x0000000428067c23 */ /* 0x100fe20008010807 */
[----:B------:R-:W-:Y:S01]  /*5810*/  ISETP.GT.AND P2, PT, R23, 0x31, !P6 ;  /* 0x000000311700780c */ /* 0x000fe20007744270 */
[----:B------:R-:W-:Y:S01]  /*5820*/  FFMA.FTZ R7, R22, UR4, -R7 ;  /* 0x0000000416077c23 */ /* 0x000fe20008010807 */
[C---:B------:R-:W-:Y:S01]  /*5830*/  ISETP.GE.AND P3, PT, R225.reuse, 0x41, PT ;  /* 0x00000041e100780c */ /* 0x040fe20003f66270 */
[--C-:B---3--:R-:W-:Y:S01]  /*5840*/  FFMA.FTZ R31, R20, UR4, -R5.reuse ;  /* 0x00000004141f7c23 */ /* 0x108fe20008010805 */
[----:B------:R-:W-:Y:S01]  /*5850*/  ISETP.GE.AND P6, PT, R225, 0x42, PT ;  /* 0x00000042e100780c */ /* 0x000fe20003fc6270 */
[----:B------:R-:W1:Y:S01]  /*5860*/  LDS R25, [R27+0x2c320] ;  /* 0x02c320001b197984 */ /* 0x000e620000000800 */
[C---:B------:R-:W-:Y:S01]  /*5870*/  ISETP.GT.AND P4, PT, R23.reuse, 0x20, !P4 ;  /* 0x000000201700780c */ /* 0x040fe20006784270 */
[--C-:B------:R-:W-:Y:S01]  /*5880*/  FFMA.FTZ R22, R224, UR4, -R5.reuse ;  /* 0x00000004e0167c23 */ /* 0x100fe20008010805 */
[C---:B------:R-:W-:Y:S01]  /*5890*/  ISETP.GT.AND P5, PT, R23.reuse, 0x21, !P5 ;  /* 0x000000211700780c */ /* 0x040fe20006fa4270 */
[----:B------:R-:W-:Y:S01]  /*58a0*/  MUFU.EX2 R12, R12 ;  /* 0x0000000c000c7308 */ /* 0x000fe20000000800 */
[C---:B------:R-:W-:Y:S01]  /*58b0*/  ISETP.GT.AND P3, PT, R23.reuse, 0x40, !P3 ;  /* 0x000000401700780c */ /* 0x040fe20005f64270 */
[----:B------:R-:W-:Y:S01]  /*58c0*/  UMOV UR57, 0x40000040 ;  /* 0x4000004000397882 */ /* 0x000fe20000000000 */
[C---:B------:R-:W-:Y:S01]  /*58d0*/  ISETP.GT.AND P0, PT, R23.reuse, RZ, !P0 ;  /* 0x000000ff1700720c */ /* 0x040fe20004704270 */
[----:B------:R-:W-:Y:S01]  /*58e0*/  UMOV UR59, 0x40 ;  /* 0x00000040003b7882 */ /* 0x000fe20000000000 */
[----:B------:R-:W-:Y:S01]  /*58f0*/  ISETP.GT.AND P6, PT, R23, 0x41, !P6 ;  /* 0x000000411700780c */ /* 0x000fe200077c4270 */
[----:B------:R-:W-:Y:S01]  /*5900*/  FFMA.FTZ R23, R30, UR4, -R5 ;  /* 0x000000041e177c23 */ /* 0x000fe20008010805 */
[C---:B------:R-:W-:Y:S01]  /*5910*/  ISETP.LT.OR P4, PT, R21.reuse, 0x21, P4 ;  /* 0x000000211500780c */ /* 0x040fe20002781670 */
[----:B------:R-:W2:Y:S01]  /*5920*/  MUFU.EX2 R13, R13 ;  /* 0x0000000d000d7308 */ /* 0x000ea20000000800 */
[C---:B------:R-:W-:Y:S01]  /*5930*/  ISETP.LT.OR P5, PT, R21.reuse, 0x22, P5 ;  /* 0x000000221500780c */ /* 0x040fe20002fa1670 */
[----:B------:R-:W-:Y:S01]  /*5940*/  UMOV UR9, UR57 ;  /* 0x0000003900097c82 */ /* 0x000fe20008000000 */
[C---:B------:R-:W-:Y:S01]  /*5950*/  ISETP.LT.OR P1, PT, R21.reuse, 0x31, P1 ;  /* 0x000000311500780c */ /* 0x040fe20000f21670 */
[----:B------:R-:W-:Y:S01]  /*5960*/  UMOV UR11, 0x40 ;  /* 0x00000040000b7882 */ /* 0x000fe20000000000 */
[C---:B------:R-:W-:Y:S01]  /*5970*/  ISETP.LT.OR P2, PT, R21.reuse, 0x32, P2 ;  /* 0x000000321500780c */ /* 0x040fe20001741670 */
[----:B------:R-:W-:Y:S01]  /*5980*/  UMOV UR13, UR11 ;  /* 0x0000000b000d7c82 */ /* 0x000fe20008000000 */
[C---:B------:R-:W-:Y:S01]  /*5990*/  ISETP.LT.OR P3, PT, R21.reuse, 0x41, P3 ;  /* 0x000000411500780c */ /* 0x040fe20001f61670 */
[----:B------:R-:W3:Y:S01]  /*59a0*/  MUFU.EX2 R14, R14 ;  /* 0x0000000e000e7308 */ /* 0x000ee20000000800 */
[C---:B------:R-:W-:Y:S01]  /*59b0*/  ISETP.LT.OR P0, PT, R21.reuse, 0x1, P0 ;  /* 0x000000011500780c */ /* 0x040fe20000701670 */
[----:B------:R-:W-:Y:S01]  /*59c0*/  UMOV UR17, UR57 ;  /* 0x0000003900117c82 */ /* 0x000fe20008000000 */
[----:B------:R-:W-:Y:S01]  /*59d0*/  ISETP.LT.OR P6, PT, R21, 0x42, P6 ;  /* 0x000000421500780c */ /* 0x000fe200037c1670 */
[----:B------:R-:W-:Y:S01]  /*59e0*/  UMOV UR19, 0x40 ;  /* 0x0000004000137882 */ /* 0x000fe20000000000 */
[----:B------:R4:W5:Y:S01]  /*59f0*/  LDS R21, [R27+0x2c300] ;  /* 0x02c300001b157984 */ /* 0x0009620000000800 */
[----:B------:R-:W-:Y:S01]  /*5a00*/  SHF.R.U32.HI R29, RZ, 0x4, R29 ;  /* 0x00000004ff1d7819 */ /* 0x000fe2000001161d */
[----:B------:R-:W-:-:S02]  /*5a10*/  WARPGROUP.DEPBAR.LE gsb0, 0x0 ;  /* 0x00008000000079c5 */ /* 0x000fc40000010000 */
[----:B------:R-:W-:Y:S01]  /*5a20*/  FSEL R28, R39, -INF , !P2 ;  /* 0xff800000271c7808 */ /* 0x000fe20005000000 */
[----:B------:R-:W3:Y:S01]  /*5a30*/  MUFU.EX2 R15, R15 ;  /* 0x0000000f000f7308 */ /* 0x000ee20000000800 */
[----:B------:R-:W-:Y:S01]  /*5a40*/  LOP3.LUT R33, R29, 0x3fff, RZ, 0xc0, !PT ;  /* 0x00003fff1d217812 */ /* 0x000fe200078ec0ff */
[----:B------:R-:W-:Y:S01]  /*5a50*/  UMOV UR49, 0x40000040 ;  /* 0x4000004000317882 */ /* 0x000fe20000000000 */
[----:B------:R-:W-:Y:S01]  /*5a60*/  FSEL R34, R34, -INF , !P4 ;  /* 0xff80000022227808 */ /* 0x000fe20006000000 */
[--C-:B------:R-:W-:Y:S01]  /*5a70*/  FFMA.FTZ R29, R28, UR4, -R5.reuse ;  /* 0x000000041c1d7c23 */ /* 0x100fe20008010805 */
[----:B------:R-:W-:Y:S01]  /*5a80*/  FSEL R24, R35, -INF , !P5 ;  /* 0xff80000023187808 */ /* 0x000fe20006800000 */
[----:B------:R-:W-:Y:S01]  /*5a90*/  UMOV UR51, 0x40 ;  /* 0x0000004000337882 */ /* 0x000fe20000000000 */
[----:B------:R-:W-:Y:S01]  /*5aa0*/  FSEL R36, R38, -INF , !P1 ;  /* 0xff80000026247808 */ /* 0x000fe20004800000 */
[--C-:B------:R-:W-:Y:S01]  /*5ab0*/  FFMA.FTZ R34, R34, UR4, -R5.reuse ;  /* 0x0000000422227c23 */ /* 0x100fe20008010805 */
[----:B------:R-:W-:Y:S01]  /*5ac0*/  FSEL R26, R26, -INF , !P0 ;  /* 0xff8000001a1a7808 */ /* 0x000fe20004000000 */
[--C-:B------:R-:W-:Y:S01]  /*5ad0*/  FFMA.FTZ R32, R24, UR4, -R5.reuse ;  /* 0x0000000418207c23 */ /* 0x100fe20008010805 */
[----:B------:R-:W-:Y:S01]  /*5ae0*/  FSEL R42, R42, -INF , !P3 ;  /* 0xff8000002a2a7808 */ /* 0x000fe20005800000 */
[--C-:B------:R-:W-:Y:S01]  /*5af0*/  FFMA.FTZ R36, R36, UR4, -R5.reuse ;  /* 0x0000000424247c23 */ /* 0x100fe20008010805 */
[----:B------:R-:W-:Y:S01]  /*5b00*/  FSEL R30, R43, -INF , !P6 ;  /* 0xff8000002b1e7808 */ /* 0x000fe20007000000 */
[----:B------:R-:W3:Y:S01]  /*5b10*/  MUFU.EX2 R10, R10 ;  /* 0x0000000a000a7308 */ /* 0x000ee20000000800 */
[----:B------:R-:W-:Y:S01]  /*5b20*/  LOP3.LUT R20, R33, 0x80000, RZ, 0xfc, !PT ;  /* 0x0008000021147812 */ /* 0x000fe200078efcff */
[--C-:B------:R-:W-:Y:S01]  /*5b30*/  FFMA.FTZ R28, R42, UR4, -R5.reuse ;  /* 0x000000042a1c7c23 */ /* 0x100fe20008010805 */
[--C-:B------:R-:W-:Y:S01]  /*5b40*/  FFMA.FTZ R33, R26, UR4, -R5.reuse ;  /* 0x000000041a217c23 */ /* 0x100fe20008010805 */
[----:B----4-:R-:W-:Y:S01]  /*5b50*/  FFMA.FTZ R27, R30, UR4, -R5 ;  /* 0x000000041e1b7c23 */ /* 0x010fe20008010805 */
[----:B-1----:R-:W-:Y:S01]  /*5b60*/  FADD.FTZ R47, R47, -R25 ;  /* 0x800000192f2f7221 */ /* 0x002fe20000010000 */
[----:B------:R-:W-:-:S02]  /*5b70*/  VIADD R5, R20, 0x80 ;  /* 0x0000008014057836 */ /* 0x000fc40000000000 */
[--C-:B------:R-:W-:Y:S01]  /*5b80*/  FADD.FTZ R46, R46, -R25.reuse ;  /* 0x800000192e2e7221 */ /* 0x100fe20000010000 */
[----:B------:R-:W-:Y:S01]  /*5b90*/  VIADD R30, R20, 0x180 ;  /* 0x00000180141e7836 */ /* 0x000fe20000000000 */
[----:B------:R-:W1:Y:S01]  /*5ba0*/  MUFU.EX2 R22, R22 ;  /* 0x0000001600167308 */ /* 0x000e620000000800 */
[--C-:B------:R-:W-:Y:S01]  /*5bb0*/  FADD.FTZ R50, R50, -R25.reuse ;  /* 0x8000001932327221 */ /* 0x100fe20000010000 */
[----:B------:R-:W-:Y:S01]  /*5bc0*/  R2UR UR4, R5 ;  /* 0x00000000050472ca */ /* 0x000fe200000e0000 */
[----:B------:R-:W-:Y:S01]  /*5bd0*/  VIADD R5, R20, 0x100 ;  /* 0x0000010014057836 */ /* 0x000fe20000000000 */
[----:B------:R-:W-:Y:S01]  /*5be0*/  R2UR UR6, R30 ;  /* 0x000000001e0672ca */ /* 0x000fe200000e0000 */
[--C-:B------:R-:W-:Y:S01]  /*5bf0*/  FADD.FTZ R51, R51, -R25.reuse ;  /* 0x8000001933337221 */ /* 0x100fe20000010000 */
[--C-:B------:R-:W-:Y:S01]  /*5c00*/  FADD.FTZ R37, R54, -R25.reuse ;  /* 0x8000001936257221 */ /* 0x100fe20000010000 */
[--C-:B------:R-:W-:Y:S01]  /*5c10*/  FADD.FTZ R218, R218, -R25.reuse ;  /* 0x80000019dada7221 */ /* 0x100fe20000010000 */
[----:B------:R-:W-:Y:S01]  /*5c20*/  R2UR UR5, R5 ;  /* 0x00000000050572ca */ /* 0x000fe200000e0000 */
[----:B------:R-:W-:Y:S01]  /*5c30*/  MUFU.EX2 R33, R33 ;  /* 0x0000002100217308 */ /* 0x000fe20000000800 */
[--C-:B------:R-:W-:Y:S01]  /*5c40*/  FADD.FTZ R219, R219, -R25.reuse ;  /* 0x80000019dbdb7221 */ /* 0x100fe20000010000 */
[----:B------:R-:W-:Y:S01]  /*5c50*/  FADD.FTZ R222, R222, -R25 ;  /* 0x80000019dede7221 */ /* 0x000fe20000010000 */
[--C-:B-----5:R-:W-:Y:S01]  /*5c60*/  FADD.FTZ R30, R45, -R21.reuse ;  /* 0x800000152d1e7221 */ /* 0x120fe20000010000 */
[--C-:B------:R-:W-:Y:S01]  /*5c70*/  FADD.FTZ R48, R48, -R21.reuse ;  /* 0x8000001530307221 */ /* 0x100fe20000010000 */
[--C-:B------:R-:W-:Y:S01]  /*5c80*/  FADD.FTZ R49, R49, -R21.reuse ;  /* 0x8000001531317221 */ /* 0x100fe20000010000 */
[--C-:B------:R-:W-:Y:S01]  /*5c90*/  FADD.FTZ R52, R52, -R21.reuse ;  /* 0x8000001534347221 */ /* 0x100fe20000010000 */
[--C-:B------:R-:W-:Y:S01]  /*5ca0*/  FADD.FTZ R53, R53, -R21.reuse ;  /* 0x8000001535357221 */ /* 0x100fe20000010000 */
[----:B------:R-:W4:Y:S01]  /*5cb0*/  MUFU.EX2 R11, R11 ;  /* 0x0000000b000b7308 */ /* 0x000f220000000800 */
[--C-:B------:R-:W-:Y:S01]  /*5cc0*/  FADD.FTZ R216, R216, -R21.reuse ;  /* 0x80000015d8d87221 */ /* 0x100fe20000010000 */
[--C-:B------:R-:W-:Y:S01]  /*5cd0*/  FADD.FTZ R217, R217, -R21.reuse ;  /* 0x80000015d9d97221 */ /* 0x100fe20000010000 */
[--C-:B------:R-:W-:Y:S01]  /*5ce0*/  FADD.FTZ R35, R220, -R21.reuse ;  /* 0x80000015dc237221 */ /* 0x100fe20000010000 */
[----:B--2---:R-:W-:Y:S01]  /*5cf0*/  FMUL.FTZ R38, R13, R30 ;  /* 0x0000001e0d267220 */ /* 0x004fe20000410000 */
[C---:B---3--:R-:W-:Y:S01]  /*5d00*/  FMUL.FTZ R49, R14.reuse, R49 ;  /* 0x000000310e317220 */ /* 0x048fe20000410000 */
[----:B------:R-:W-:Y:S01]  /*5d10*/  FMUL.FTZ R48, R15, R48 ;  /* 0x000000300f307220 */ /* 0x000fe20000410000 */
[----:B------:R-:W-:Y:S01]  /*5d20*/  F2FP.F16.F32.PACK_AB R14, R14, R15 ;  /* 0x0000000f0e0e723e */ /* 0x000fe200000000ff */
[----:B------:R-:W2:Y:S01]  /*5d30*/  MUFU.EX2 R8, R8 ;  /* 0x0000000800087308 */ /* 0x000ea20000000800 */
[----:B------:R-:W-:Y:S01]  /*5d40*/  FMUL.FTZ R53, R10, R53 ;  /* 0x000000350a357220 */ /* 0x000fe20000410000 */
[----:B-1----:R-:W-:Y:S01]  /*5d50*/  FMUL.FTZ R30, R22, R47 ;  /* 0x0000002f161e7220 */ /* 0x002fe20000410000 */
[----:B------:R-:W-:Y:S01]  /*5d60*/  F2FP.F16.F32.PACK_AB R48, R49, R48 ;  /* 0x000000303130723e */ /* 0x000fe200000000ff */
[----:B------:R-:W-:Y:S01]  /*5d70*/  UMOV UR10, UR4 ;  /* 0x00000004000a7c82 */ /* 0x000fe20008000000 */
[----:B------:R-:W-:Y:S01]  /*5d80*/  R2UR UR58, R20 ;  /* 0x00000000143a72ca */ /* 0x000fe200000e0000 */
[----:B------:R-:W-:Y:S01]  /*5d90*/  UMOV UR12, UR10 ;  /* 0x0000000a000c7c82 */ /* 0x000fe20008000000 */
[----:B------:R-:W-:Y:S01]  /*5da0*/  UMOV UR18, UR6 ;  /* 0x0000000600127c82 */ /* 0x000fe20008000000 */
[----:B------:R-:W1:Y:S01]  /*5db0*/  MUFU.EX2 R23, R23 ;  /* 0x0000001700177308 */ /* 0x000e620000000800 */
[----:B----4-:R-:W-:Y:S01]  /*5dc0*/  FMUL.FTZ R52, R11, R52 ;  /* 0x000000340b347220 */ /* 0x010fe20000410000 */
[----:B------:R-:W-:Y:S01]  /*5dd0*/  F2FP.F16.F32.PACK_AB R10, R10, R11 ;  /* 0x0000000b0a0a723e */ /* 0x000fe200000000ff */
[----:B------:R-:W-:Y:S01]  /*5de0*/  UMOV UR53, UR49 ;  /* 0x0000003100357c82 */ /* 0x000fe20008000000 */
[----:B------:R-:W-:Y:S01]  /*5df0*/  UMOV UR55, 0x40 ;  /* 0x0000004000377882 */ /* 0x000fe20000000000 */
[----:B------:R-:W-:Y:S01]  /*5e00*/  UMOV UR45, UR49 ;  /* 0x00000031002d7c82 */ /* 0x000fe20008000000 */
[----:B------:R-:W-:Y:S01]  /*5e10*/  F2FP.F16.F32.PACK_AB R52, R53, R52 ;  /* 0x000000343534723e */ /* 0x000fe200000000ff */
[----:B------:R-:W-:Y:S01]  /*5e20*/  UMOV UR47, 0x40 ;  /* 0x00000040002f7882 */ /* 0x000fe20000000000 */
[----:B------:R3:W4:Y:S01]  /*5e30*/  MUFU.EX2 R24, R31 ;  /* 0x0000001f00187308 */ /* 0x0007220000000800 */
[----:B--2---:R-:W-:Y:S01]  /*5e40*/  FMUL.FTZ R217, R8, R217 ;  /* 0x000000d908d97220 */ /* 0x004fe20000410000 */
[----:B------:R-:W-:Y:S01]  /*5e50*/  UMOV UR29, 0x40000040 ;  /* 0x40000040001d7882 */ /* 0x000fe20000000000 */
[----:B------:R-:W-:Y:S01]  /*5e60*/  UMOV UR31, 0x40 ;  /* 0x00000040001f7882 */ /* 0x000fe20000000000 */
[----:B------:R-:W-:Y:S01]  /*5e70*/  UMOV UR41, UR29 ;  /* 0x0000001d00297c82 */ /* 0x000fe20008000000 */
[----:B------:R-:W-:Y:S01]  /*5e80*/  UMOV UR43, 0x40 ;  /* 0x00000040002b7882 */ /* 0x000fe20000000000 */
[----:B------:R-:W-:Y:S01]  /*5e90*/  UMOV UR37, UR29 ;  /* 0x0000001d00257c82 */ /* 0x000fe20008000000 */
[----:B------:R-:W-:Y:S01]  /*5ea0*/  UMOV UR39, 0x40 ;  /* 0x0000004000277882 */ /* 0x000fe20000000000 */
[----:B------:R2:W-:Y:S01]  /*5eb0*/  MUFU.EX2 R5, R32 ;  /* 0x0000002000057308 */ /* 0x0005e20000000800 */
[--C-:B---3--:R-:W-:Y:S01]  /*5ec0*/  FADD.FTZ R31, R44, -R21.reuse ;  /* 0x800000152c1f7221 */ /* 0x108fe20000010000 */
[----:B-1----:R-:W-:Y:S01]  /*5ed0*/  FMUL.FTZ R50, R23, R50 ;  /* 0x0000003217327220 */ /* 0x002fe20000410000 */
[----:B------:R-:W-:Y:S01]  /*5ee0*/  UMOV UR33, UR29 ;  /* 0x0000001d00217c82 */ /* 0x000fe20008000000 */
[----:B------:R-:W-:Y:S01]  /*5ef0*/  UMOV UR35, 0x40 ;  /* 0x0000004000237882 */ /* 0x000fe20000000000 */
[----:B------:R-:W-:Y:S01]  /*5f00*/  FMUL.FTZ R31, R12, R31 ;  /* 0x0000001f0c1f7220 */ /* 0x000fe20000410000 */
[----:B------:R-:W-:Y:S01]  /*5f10*/  F2FP.F16.F32.PACK_AB R12, R13, R12 ;  /* 0x0000000c0d0c723e */ /* 0x000fe200000000ff */
[----:B------:R-:W-:Y:S01]  /*5f20*/  UMOV UR25, UR29 ;  /* 0x0000001d00197c82 */ /* 0x000fe20008000000 */
[----:B------:R-:W1:Y:S01]  /*5f30*/  MUFU.EX2 R9, R9 ;  /* 0x0000000900097308 */ /* 0x000e620000000800 */
[----:B--2---:R-:W-:Y:S01]  /*5f40*/  FADD.FTZ R32, R221, -R21 ;  /* 0x80000015dd207221 */ /* 0x004fe20000010000 */
[----:B------:R-:W-:Y:S01]  /*5f50*/  F2FP.F16.F32.PACK_AB R13, R22, R33 ;  /* 0x00000021160d723e */ /* 0x000fe200000000ff */
[----:B------:R-:W-:Y:S01]  /*5f60*/  BAR.SYNC.DEFER_BLOCKING 0x9, 0x100 ;  /* 0x0244000000007b1d */ /* 0x000fe20000010000 */
[----:B----4-:R-:W-:Y:S01]  /*5f70*/  F2FP.F16.F32.PACK_AB R15, R24, R23 ;  /* 0x00000017180f723e */ /* 0x010fe200000000ff */
[----:B------:R-:W-:-:S02]  /*5f80*/  IMAD R22, R4, 0x2000, R17 ;  /* 0x0000200004167824 */ /* 0x000fc400078e0211 */
[----:B------:R-:W-:Y:S01]  /*5f90*/  FMUL.FTZ R33, R33, R46 ;  /* 0x0000002e21217220 */ /* 0x000fe20000410000 */
[----:B------:R-:W-:Y:S01]  /*5fa0*/  FMUL.FTZ R51, R24, R51 ;  /* 0x0000003318337220 */ /* 0x000fe20000410000 */
[----:B------:R-:W2:Y:S01]  /*5fb0*/  MUFU.EX2 R6, R6 ;  /* 0x0000000600067308 */ /* 0x000ea20000000800 */
[----:B------:R-:W-:Y:S02]  /*5fc0*/  UMOV UR27, 0x40 ;  /* 0x00000040001b7882 */ /* 0x000fe40000000000 */
[----:B------:R-:W-:Y:S01]  /*5fd0*/  F2FP.F16.F32.PACK_AB R33, R30, R33 ;  /* 0x000000211e21723e */ /* 0x000fe200000000ff */
[----:B------:R-:W-:Y:S01]  /*5fe0*/  UMOV UR23, 0x40 ;  /* 0x0000004000177882 */ /* 0x000fe20000000000 */
[----:B------:R-:W-:Y:S01]  /*5ff0*/  F2FP.F16.F32.PACK_AB R49, R51, R50 ;  /* 0x000000323331723e */ /* 0x000fe200000000ff */
[----:B------:R-:W-:Y:S02]  /*6000*/  UMOV UR15, 0x40 ;  /* 0x00000040000f7882 */ /* 0x000fe40000000000 */
[----:B------:R3:W4:Y:S01]  /*6010*/  MUFU.EX2 R26, R34 ;  /* 0x00000022001a7308 */ /* 0x0007220000000800 */
[----:B-1----:R-:W-:Y:S01]  /*6020*/  FMUL.FTZ R216, R9, R216 ;  /* 0x000000d809d87220 */ /* 0x002fe20000410000 */
[----:B------:R-:W-:-:S06]  /*6030*/  F2FP.F16.F32.PACK_AB R8, R8, R9 ;  /* 0x000000090808723e */ /* 0x000fcc00000000ff */
[----:B------:R-:W1:Y:S01]  /*6040*/  MUFU.EX2 R7, R7 ;  /* 0x0000000700077308 */ /* 0x000e620000000800 */
[----:B--2---:R-:W-:Y:S01]  /*6050*/  FMUL.FTZ R35, R6, R35 ;  /* 0x0000002306237220 */ /* 0x004fe20000410000 */
[----:B------:R-:W-:Y:S01]  /*6060*/  STSM.16.M88.2 [R0+0x2c500], R12 ;  /* 0x02c5000c00007844 */ /* 0x000fe20000000100 */
[--C-:B---3--:R-:W-:Y:S01]  /*6070*/  FADD.FTZ R34, R55, -R25.reuse ;  /* 0x8000001937227221 */ /* 0x108fe20000010000 */
[----:B------:R-:W-:Y:S02]  /*6080*/  FADD.FTZ R25, R223, -R25 ;  /* 0x80000019df197221 */ /* 0x000fe40000010000 */
[----:B------:R2:W-:Y:S01]  /*6090*/  STSM.16.M88.2 [R0+0x2cd00], R14 ;  /* 0x02cd000e00007844 */ /* 0x0005e20000000100 */
[C---:B------:R-:W-:Y:S01]  /*60a0*/  FMUL.FTZ R34, R5.reuse, R34 ;  /* 0x0000002205227220 */ /* 0x040fe20000410000 */
[----:B------:R-:W3:Y:S01]  /*60b0*/  MUFU.EX2 R21, R36 ;  /* 0x0000002400157308 */ /* 0x000ee20000000800 */
[----:B----4-:R-:W-:Y:S01]  /*60c0*/  F2FP.F16.F32.PACK_AB R11, R5, R26 ;  /* 0x0000001a050b723e */ /* 0x010fe200000000ff */
[----:B------:R-:W-:-:S02]  /*60d0*/  VIADD R5, R22, 0x24100 ;  /* 0x0002410016057836 */ /* 0x000fc40000000000 */
[----:B------:R-:W-:Y:S02]  /*60e0*/  FMUL.FTZ R37, R26, R37 ;  /* 0x000000251a257220 */ /* 0x000fe40000410000 */
[----:B------:R-:W-:Y:S01]  /*60f0*/  STSM.16.M88.2 [R0+0x2d500], R10 ;  /* 0x02d5000a00007844 */ /* 0x000fe20000000100 */
[----:B------:R-:W-:Y:S01]  /*6100*/  SHF.R.U32.HI R5, RZ, 0x4, R5 ;  /* 0x00000004ff057819 */ /* 0x000fe20000011605 */
[----:B------:R-:W4:Y:S01]  /*6110*/  MUFU.EX2 R40, R29 ;  /* 0x0000001d00287308 */ /* 0x000f220000000800 */
[----:B-1----:R-:W-:Y:S01]  /*6120*/  F2FP.F16.F32.PACK_AB R6, R7, R6 ;  /* 0x000000060706723e */ /* 0x002fe200000000ff */
[C---:B--2---:R-:W-:Y:S01]  /*6130*/  VIADD R15, R20.reuse, 0x30 ;  /* 0x00000030140f7836 */ /* 0x044fe20000000000 */
[----:B------:R-:W-:Y:S01]  /*6140*/  LOP3.LUT R23, R5, 0x3fff, RZ, 0xc0, !PT ;  /* 0x00003fff05177812 */ /* 0x000fe200078ec0ff */
[----:B------:R-:W-:Y:S01]  /*6150*/  VIADD R5, R20, 0x200 ;  /* 0x0000020014057836 */ /* 0x000fe20000000000 */
[----:B------:R-:W-:Y:S02]  /*6160*/  F2FP.F16.F32.PACK_AB R53, R34, R37 ;  /* 0x000000252235723e */ /* 0x000fe400000000ff */
[----:B------:R-:W-:Y:S01]  /*6170*/  R2UR UR56, R23 ;  /* 0x00000000173872ca */ /* 0x000fe200000e0000 */
[----:B------:R1:W2:Y:S01]  /*6180*/  MUFU.EX2 R39, R28 ;  /* 0x0000001c00277308 */ /* 0x0002a20000000800 */
[----:B---3--:R-:W-:Y:S01]  /*6190*/  FMUL.FTZ R13, R21, R218 ;  /* 0x000000da150d7220 */ /* 0x008fe20000410000 */
[----:B------:R-:W-:Y:S01]  /*61a0*/  F2FP.F16.F32.PACK_AB R12, R217, R216 ;  /* 0x000000d8d90c723e */ /* 0x000fe200000000ff */
[----:B------:R-:W-:Y:S01]  /*61b0*/  VIADD R14, R23, 0x180 ;  /* 0x00000180170e7836 */ /* 0x000fe20000000000 */
[----:B------:R-:W-:Y:S01]  /*61c0*/  R2UR UR7, R5 ;  /* 0x00000000050772ca */ /* 0x000fe200000e0000 */
[----:B------:R-:W-:-:S03]  /*61d0*/  VIADD R5, R23, 0x80 ;  /* 0x0000008017057836 */ /* 0x000fc60000000000 */
[----:B------:R-:W3:Y:S01]  /*61e0*/  MUFU.EX2 R36, R27 ;  /* 0x0000001b00247308 */ /* 0x000ee20000000800 */
[----:B-1----:R-:W-:Y:S01]  /*61f0*/  FMUL.FTZ R28, R7, R32 ;  /* 0x00000020071c7220 */ /* 0x002fe20000410000 */
[C---:B----4-:R-:W-:Y:S01]  /*6200*/  F2FP.F16.F32.PACK_AB R9, R40.reuse, R21 ;  /* 0x000000152809723e */ /* 0x050fe200000000ff */
[----:B------:R-:W-:Y:S01]  /*6210*/  FMUL.FTZ R24, R40, R219 ;  /* 0x000000db28187220 */ /* 0x000fe20000410000 */
[----:B------:R-:W-:Y:S01]  /*6220*/  F2FP.F16.F32.PACK_AB R32, R38, R31 ;  /* 0x0000001f2620723e */ /* 0x000fe200000000ff */
[----:B------:R-:W-:Y:S01]  /*6230*/  UMOV UR8, UR56 ;  /* 0x0000003800087c82 */ /* 0x000fe20008000000 */
[----:B------:R-:W-:Y:S01]  /*6240*/  F2FP.F16.F32.PACK_AB R28, R28, R35 ;  /* 0x000000231c1c723e */ /* 0x000fe200000000ff */
[----:B------:R1:W-:Y:S01]  /*6250*/  STSM.16.M88.2 [R0+0x2dd00], R8 ;  /* 0x02dd000800007844 */ /* 0x0003e20000000100 */
[----:B------:R-:W-:Y:S01]  /*6260*/  F2FP.F16.F32.PACK_AB R13, R24, R13 ;  /* 0x0000000d180d723e */ /* 0x000fe200000000ff */
[----:B--2---:R-:W-:Y:S01]  /*6270*/  FMUL.FTZ R222, R39, R222 ;  /* 0x000000de27de7220 */ /* 0x004fe20000410000 */
[----:B------:R-:W-:Y:S01]  /*6280*/  UMOV UR16, UR56 ;  /* 0x0000003800107c82 */ /* 0x000fe20008000000 */
[----:B------:R-:W-:Y:S01]  /*6290*/  R2UR UR48, R5 ;  /* 0x00000000053072ca */ /* 0x000fe200000e0000 */
[----:B------:R-:W-:-:S02]  /*62a0*/  VIADD R5, R20, 0x90 ;  /* 0x0000009014057836 */ /* 0x000fc40000000000 */
[----:B------:R-:W-:Y:S01]  /*62b0*/  VIADD R21, R20, 0xb0 ;  /* 0x000000b014157836 */ /* 0x000fe20000000000 */
[C---:B---3--:R-:W-:Y:S01]  /*62c0*/  F2FP.F16.F32.PACK_AB R7, R36.reuse, R39 ;  /* 0x000000272407723e */ /* 0x048fe200000000ff */
[----:B------:R-:W-:Y:S01]  /*62d0*/  FMUL.FTZ R25, R36, R25 ;  /* 0x0000001924197220 */ /* 0x000fe20000410000 */
[----:B------:R-:W-:Y:S01]  /*62e0*/  R2UR UR4, R5 ;  /* 0x00000000050472ca */ /* 0x000fe200000e0000 */
[----:B------:R-:W-:Y:S01]  /*62f0*/  VIADD R5, R20, 0x190 ;  /* 0x0000019014057836 */ /* 0x000fe20000000000 */
[----:B-1----:R-:W-:Y:S01]  /*6300*/  MOV R8, UR58 ;  /* 0x0000003a00087c02 */ /* 0x002fe20008000f00 */
[----:B------:R1:W-:Y:S01]  /*6310*/  STSM.16.M88.2 [R0+0x2e500], R6 ;  /* 0x02e5000600007844 */ /* 0x0003e20000000100 */
[----:B------:R-:W-:-:S03]  /*6320*/  F2FP.F16.F32.PACK_AB R29, R25, R222 ;  /* 0x000000de191d723e */ /* 0x000fc600000000ff */
[----:B------:R-:W-:Y:S01]  /*6330*/  UMOV UR52, UR48 ;  /* 0x0000003000347c82 */ /* 0x000fe20008000000 */
[----:B------:R-:W-:Y:S01]  /*6340*/  R2UR UR54, R5 ;  /* 0x00000000053672ca */ /* 0x000fe200000e0000 */
[----:B------:R2:W-:Y:S06]  /*6350*/  MEMBAR.ALL.CTA ;  /* 0x0000000000007992 */ /* 0x0005ec0000008000 */
[----:B--2---:R-:W2:Y:S01]  /*6360*/  FENCE.VIEW.ASYNC.S ;  /* 0x00000000000073c6 */ /* 0x004ea20000000000 */
[----:B------:R-:W-:Y:S01]  /*6370*/  VIADD R5, R20, 0x210 ;  /* 0x0000021014057836 */ /* 0x000fe20000000000 */
[----:B------:R-:W-:Y:S01]  /*6380*/  UMOV UR44, UR48 ;  /* 0x00000030002c7c82 */ /* 0x000fe20008000000 */
[----:B------:R-:W-:-:S03]  /*6390*/  MOV R9, UR59 ;  /* 0x0000003b00097c02 */ /* 0x000fc60008000f00 */
[----:B------:R-:W-:Y:S01]  /*63a0*/  R2UR UR46, R5 ;  /* 0x00000000052e72ca */ /* 0x000fe200000e0000 */
[----:B------:R-:W-:Y:S02]  /*63b0*/  VIADD R5, R23, 0x100 ;  /* 0x0000010017057836 */ /* 0x000fe40000000000 */
[----:B-1----:R-:W-:-:S03]  /*63c0*/  VIADD R6, R20, 0x10 ;  /* 0x0000001014067836 */ /* 0x002fc60000000000 */
[----:B------:R-:W-:Y:S01]  /*63d0*/  R2UR UR28, R5 ;  /* 0x00000000051c72ca */ /* 0x000fe200000e0000 */
[----:B------:R-:W-:Y:S01]  /*63e0*/  VIADD R5, R20, 0xa0 ;  /* 0x000000a014057836 */ /* 0x000fe20000000000 */
[----:B------:R-:W-:Y:S01]  /*63f0*/  R2UR UR50, R6 ;  /* 0x00000000063272ca */ /* 0x000fe200000e0000 */
[----:B------:R-:W-:-:S03]  /*6400*/  VIADD R6, R20, 0x110 ;  /* 0x0000011014067836 */ /* 0x000fc60000000000 */
[----:B------:R-:W-:Y:S01]  /*6410*/  R2UR UR42, R5 ;  /* 0x00000000052a72ca */ /* 0x000fe200000e0000 */
[C---:B------:R-:W-:Y:S01]  /*6420*/  VIADD R5, R20.reuse, 0x1a0 ;  /* 0x000001a014057836 */ /* 0x040fe20000000000 */
[----:B--2---:R-:W-:Y:S04]  /*6430*/  BAR.SYNC.DEFER_BLOCKING 0x9, 0x100 ;  /* 0x0244000000007b1d */ /* 0x004fe80000010000 */
[----:B------:R-:W-:Y:S01]  /*6440*/  R2UR UR34, R5 ;  /* 0x00000000052272ca */ /* 0x000fe200000e0000 */
[----:B------:R-:W-:Y:S01]  /*6450*/  VIADD R5, R20, 0x220 ;  /* 0x0000022014057836 */ /* 0x000fe20000000000 */
[----:B------:R-:W-:-:S04]  /*6460*/  UMOV UR40, UR28 ;  /* 0x0000001c00287c82 */ /* 0x000fc80008000000 */
[----:B------:R-:W-:Y:S01]  /*6470*/  R2UR UR26, R5 ;  /* 0x00000000051a72ca */ /* 0x000fe200000e0000 */
[----:B------:R-:W-:Y:S01]  /*6480*/  UMOV UR36, UR28 ;  /* 0x0000001c00247c82 */ /* 0x000fe20008000000 */
[----:B------:R-:W-:Y:S01]  /*6490*/  UMOV UR32, UR28 ;  /* 0x0000001c00207c82 */ /* 0x000fe20008000000 */
[----:B------:R-:W-:Y:S01]  /*64a0*/  UMOV UR24, UR28 ;  /* 0x0000001c00187c82 */ /* 0x000fe20008000000 */
[----:B------:R-:W-:-:S05]  /*64b0*/  IMAD R5, R4, 0x2800, R17 ;  /* 0x0000280004057824 */ /* 0x000fca00078e0211 */
[----:B------:R-:W-:-:S04]  /*64c0*/  SHF.R.U32.HI R5, RZ, 0x4, R5 ;  /* 0x00000004ff057819 */ /* 0x000fc80000011605 */
[----:B------:R-:W-:Y:S01]  /*64d0*/  LOP3.LUT R5, R5, 0x3fff, RZ, 0xc0, !PT ;  /* 0x00003fff05057812 */ /* 0x000fe200078ec0ff */
[----:B------:R-:W-:Y:S04]  /*64e0*/  STSM.16.M88.2 [R0+0x2ed00], R32 ;  /* 0x02ed002000007844 */ /* 0x000fe80000000100 */
[----:B------:R-:W-:Y:S04]  /*64f0*/  STSM.16.M88.2 [R0+0x2f500], R48 ;  /* 0x02f5003000007844 */ /* 0x000fe80000000100 */
[----:B------:R-:W-:Y:S04]  /*6500*/  STSM.16.M88.2 [R0+0x2fd00], R52 ;  /* 0x02fd003400007844 */ /* 0x000fe80000000100 */
[----:B------:R1:W-:Y:S04]  /*6510*/  STSM.16.M88.2 [R0+0x30500], R12 ;  /* 0x0305000c00007844 */ /* 0x0003e80000000100 */
[----:B------:R2:W-:Y:S01]  /*6520*/  STSM.16.M88.2 [R0+0x30d00], R28 ;  /* 0x030d001c00007844 */ /* 0x0005e20000000100 */
[----:B------:R-:W-:-:S06]  /*6530*/  WARPGROUP.ARRIVE ;  /* 0x00000000000079c5 */ /* 0x000fcc0000000000 */
[----:B------:R-:W-:Y:S04]  /*6540*/  HGMMA.64x16x16.F32 R56, gdesc[UR56].tnspA.tnspB, R56 ;  /* 0x60200000383879f0 */ /* 0x000fe80008700838 */
[----:B------:R-:W-:Y:S01]  /*6550*/  HGMMA.64x16x16.F32 R64, gdesc[UR8].tnspA.tnspB, R64 ;  /* 0x60200000084079f0 */ /* 0x000fe20008700840 */
[----:B------:R-:W-:Y:S01]  /*6560*/  UMOV UR8, UR56 ;  /* 0x0000003800087c82 */ /* 0x000fe20008000000 */
[----:B------:R-:W-:Y:S01]  /*6570*/  UMOV UR9, UR57 ;  /* 0x0000003900097c82 */ /* 0x000fe20008000000 */
[----:B------:R-:W-:Y:S01]  /*6580*/  UMOV UR10, UR5 ;  /* 0x00000005000a7c82 */ /* 0x000fe20008000000 */
[----:B------:R-:W-:Y:S01]  /*6590*/  UMOV UR11, 0x40 ;  /* 0x00000040000b7882 */ /* 0x000fe20000000000 */
[----:B------:R-:W-:Y:S01]  /*65a0*/  R2UR UR5, R6 ;  /* 0x00000000060572ca */ /* 0x000fe200000e0000 */
[----:B------:R-:W-:Y:S01]  /*65b0*/  HGMMA.64x16x16.F32 R72, gdesc[UR8].tnspA.tnspB, R72 ;  /* 0x60200000084879f0 */ /* 0x000fe20008700848 */
[----:B------:R-:W-:Y:S01]  /*65c0*/  UMOV UR8, UR18 ;  /* 0x0000001200087c82 */ /* 0x000fe20008000000 */
[----:B------:R-:W-:Y:S01]  /*65d0*/  UMOV UR9, UR19 ;  /* 0x0000001300097c82 */ /* 0x000fe20008000000 */
[----:B------:R-:W-:Y:S01]  /*65e0*/  VIADD R6, R20, 0x20 ;  /* 0x0000002014067836 */ /* 0x000fe20000000000 */
        /* <DEDUP_REMOVED lines=14> */
[----:B------:R-:W-:Y:S01]  /*66d0*/  R2UR UR30, R6 ;  /* 0x00000000061e72ca */ /* 0x000fe200000e0000 */
[----:B------:R-:W-:Y:S01]  /*66e0*/  VIADD R6, R20, 0x120 ;  /* 0x0000012014067836 */ /* 0x000fe20000000000 */
[----:B------:R-:W-:Y:S01]  /*66f0*/  MOV R7, UR56 ;  /* 0x0000003800077c02 */ /* 0x000fe20008000f00 */
[----:B------:R-:W-:Y:S01]  /*6700*/  UMOV UR56, UR12 ;  /* 0x0000000c00387c82 */ /* 0x000fe20008000000 */
[----:B------:R-:W-:Y:S01]  /*6710*/  MOV R219, UR57 ;  /* 0x0000003900db7c02 */ /* 0x000fe20008000f00 */
[----:B------:R-:W-:Y:S01]  /*6720*/  UMOV UR57, UR13 ;  /* 0x0000000d00397c82 */ /* 0x000fe20008000000 */
[----:B------:R-:W-:Y:S01]  /*6730*/  R2UR UR38, R6 ;  /* 0x00000000062672ca */ /* 0x000fe200000e0000 */
[----:B------:R-:W-:Y:S01]  /*6740*/  VIADD R6, R17, 0x2ed00 ;  /* 0x0002ed0011067836 */ /* 0x000fe20000000000 */
[----:B-1----:R-:W-:-:S02]  /*6750*/  MOV R12, UR56 ;  /* 0x00000038000c7c02 */ /* 0x002fc40008000f00 */
[----:B------:R-:W-:Y:S01]  /*6760*/  MOV R13, UR57 ;  /* 0x00000039000d7c02 */ /* 0x000fe20008000f00 */
[----:B------:R-:W-:Y:S01]  /*6770*/  UMOV UR57, 0x40000040 ;  /* 0x4000004000397882 */ /* 0x000fe20000000000 */
[----:B------:R-:W-:-:S04]  /*6780*/  SHF.R.U32.HI R6, RZ, 0x4, R6 ;  /* 0x00000004ff067819 */ /* 0x000fc80000011606 */
[----:B------:R-:W-:-:S04]  /*6790*/  LOP3.LUT R216, R6, 0x3fff, RZ, 0xc0, !PT ;  /* 0x00003fff06d87812 */ /* 0x000fc800078ec0ff */
[----:B------:R-:W-:Y:S01]  /*67a0*/  LOP3.LUT R6, R216, 0x400000, RZ, 0xfc, !PT ;  /* 0x00400000d8067812 */ /* 0x000fe200078efcff */
[----:B------:R-:W-:Y:S03]  /*67b0*/  HGMMA.64x16x16.F32 R56, gdesc[UR48].tnspA.tnspB, R56 ;  /* 0x60200000303879f0 */ /* 0x000fe60008700838 */
[----:B------:R-:W-:Y:S01]  /*67c0*/  R2UR UR4, R6 ;  /* 0x00000000060472ca */ /* 0x000fe200000e0000 */
[----:B------:R-:W-:Y:S01]  /*67d0*/  HGMMA.64x16x16.F32 R64, gdesc[UR16].tnspA.tnspB, R64 ;  /* 0x60200000104079f0 */ /* 0x000fe20008700840 */
[----:B------:R-:W-:Y:S01]  /*67e0*/  UMOV UR16, UR48 ;  /* 0x0000003000107c82 */ /* 0x000fe20008000000 */
[----:B------:R-:W-:Y:S01]  /*67f0*/  UMOV UR17, UR49 ;  /* 0x0000003100117c82 */ /* 0x000fe20008000000 */
[----:B------:R-:W-:Y:S01]  /*6800*/  UMOV UR18, UR5 ;  /* 0x0000000500127c82 */ /* 0x000fe20008000000 */
[----:B------:R-:W-:Y:S01]  /*6810*/  UMOV UR19, 0x40 ;  /* 0x0000004000137882 */ /* 0x000fe20000000000 */
[----:B------:R-:W-:Y:S01]  /*6820*/  UMOV UR58, UR18 ;  /* 0x00000012003a7c82 */ /* 0x000fe20008000000 */
[----:B------:R-:W-:Y:S01]  /*6830*/  HGMMA.64x16x16.F32 R72, gdesc[UR16].tnspA.tnspB, R72 ;  /* 0x60200000104879f0 */ /* 0x000fe20008700848 */
[----:B------:R-:W-:Y:S01]  /*6840*/  MOV R218, UR58 ;  /* 0x0000003a00da7c02 */ /* 0x000fe20008000f00 */
[----:B------:R-:W-:Y:S01]  /*6850*/  UMOV UR58, UR6 ;  /* 0x00000006003a7c82 */ /* 0x000fe20008000000 */
[----:B------:R-:W-:Y:S01]  /*6860*/  R2UR UR18, R21 ;  /* 0x00000000151272ca */ /* 0x000fe200000e0000 */
[----:B------:R-:W-:Y:S01]  /*6870*/  HGMMA.64x16x16.F32 R80, gdesc[UR52].tnspA.tnspB, R80 ;  /* 0x60200000345079f0 */ /* 0x000fe20008700850 */
[----:B------:R-:W-:Y:S01]  /*6880*/  MOV R10, UR58 ;  /* 0x0000003a000a7c02 */ /* 0x000fe20008000f00 */
[----:B------:R-:W-:Y:S01]  /*6890*/  UMOV UR52, UR8 ;  /* 0x0000000800347c82 */ /* 0x000fe20008000000 */
[----:B------:R-:W-:Y:S01]  /*68a0*/  UMOV UR58, UR10 ;  /* 0x0000000a003a7c82 */ /* 0x000fe20008000000 */
[----:B------:R-:W-:Y:S01]  /*68b0*/  R2UR UR8, R14 ;  /* 0x000000000e0872ca */ /* 0x000fe200000e0000 */
[C---:B------:R-:W-:Y:S01]  /*68c0*/  VIADD R14, R20.reuse, 0x130 ;  /* 0x00000130140e7836 */ /* 0x040fe20000000000 */
[----:B------:R-:W-:Y:S01]  /*68d0*/  HGMMA.64x16x16.F32 R88, gdesc[UR44].tnspA.tnspB, R88 ;  /* 0x602000002c5879f0 */ /* 0x000fe20008700858 */
[----:B------:R-:W-:Y:S01]  /*68e0*/  R2UR UR10, R15 ;  /* 0x000000000f0a72ca */ /* 0x000fe200000e0000 */
[C---:B------:R-:W-:Y:S01]  /*68f0*/  VIADD R15, R20.reuse, 0x1b0 ;  /* 0x000001b0140f7836 */ /* 0x040fe20000000000 */
[----:B------:R-:W-:Y:S01]  /*6900*/  R2UR UR5, R5 ;  /* 0x00000000050572ca */ /* 0x000fe200000e0000 */
[----:B------:R-:W-:Y:S01]  /*6910*/  VIADD R20, R20, 0x230 ;  /* 0x0000023014147836 */ /* 0x000fe20000000000 */
[----:B------:R-:W-:Y:S01]  /*6920*/  R2UR UR22, R14 ;  /* 0x000000000e1672ca */ /* 0x000fe200000e0000 */
[----:B------:R-:W-:Y:S01]  /*6930*/  UMOV UR59, UR19 ;  /* 0x00000013003b7c82 */ /* 0x000fe20008000000 */
[----:B------:R-:W-:Y:S01]  /*6940*/  R2UR UR14, R15 ;  /* 0x000000000f0e72ca */ /* 0x000fe200000e0000 */
[----:B------:R-:W-:Y:S01]  /*6950*/  UMOV UR53, UR9 ;  /* 0x0000000900357c82 */ /* 0x000fe20008000000 */
[----:B------:R-:W-:Y:S01]  /*6960*/  R2UR UR6, R20 ;  /* 0x00000000140672ca */ /* 0x000fe200000e0000 */
[----:B------:R-:W-:Y:S01]  /*6970*/  UMOV UR9, 0x40000040 ;  /* 0x4000004000097882 */ /* 0x000fe20000000000 */
[----:B------:R-:W-:Y:S01]  /*6980*/  MOV R217, UR59 ;  /* 0x0000003b00d97c02 */ /* 0x000fe20008000f00 */
[----:B------:R-:W-:Y:S01]  /*6990*/  UMOV UR59, UR7 ;  /* 0x00000007003b7c82 */ /* 0x000fe20008000000 */
[----:B------:R-:W-:Y:S01]  /*69a0*/  UMOV UR16, UR8 ;  /* 0x0000000800107c82 */ /* 0x000fe20008000000 */
[----:B------:R-:W-:Y:S01]  /*69b0*/  MOV R11, UR59 ;  /* 0x0000003b000b7c02 */ /* 0x000fe20008000f00 */
[----:B------:R-:W-:Y:S01]  /*69c0*/  UMOV UR59, UR11 ;  /* 0x0000000b003b7c82 */ /* 0x000fe20008000000 */
[----:B------:R-:W-:Y:S01]  /*69d0*/  UMOV UR11, 0x40 ;  /* 0x00000040000b7882 */ /* 0x000fe20000000000 */
[----:B------:R-:W-:Y:S01]  /*69e0*/  UMOV UR17, UR9 ;  /* 0x0000000900117c82 */ /* 0x000fe20008000000 */
[----:B------:R-:W-:Y:S01]  /*69f0*/  UMOV UR19, 0x40 ;  /* 0x0000004000137882 */ /* 0x000fe20000000000 */
[----:B------:R-:W-:Y:S01]  /*6a00*/  MOV R220, UR58 ;  /* 0x0000003a00dc7c02 */ /* 0x000fe20008000f00 */
        /* <DEDUP_REMOVED lines=9> */
[----:B------:R-:W-:Y:S01]  /*6aa0*/  MOV R221, UR59 ;  /* 0x0000003b00dd7c02 */ /* 0x000fe20008000f00 */
[----:B------:R-:W-:Y:S01]  /*6ab0*/  UMOV UR59, 0x8 ;  /* 0x00000008003b7882 */ /* 0x000fe20000000000 */
[----:B------:R-:W-:Y:S01]  /*6ac0*/  VIADD R14, R5, 0x80 ;  /* 0x00000080050e7836 */ /* 0x000fe20000000000 */
[----:B------:R-:W-:Y:S01]  /*6ad0*/  HGMMA.64x16x16.F32 R56, gdesc[UR28].tnspA.tnspB, R56 ;  /* 0x602000001c3879f0 */ /* 0x000fe20008700838 */
[----:B------:R-:W-:Y:S01]  /*6ae0*/  VIADD R15, R6, 0x80 ;  /* 0x00000080060f7836 */ /* 0x000fe20000000000 */
[----:B------:R-:W-:Y:S01]  /*6af0*/  UMOV UR29, 0x40000040 ;  /* 0x40000040001d7882 */ /* 0x000fe20000000000 */
[----:B------:R-:W-:Y:S01]  /*6b00*/  IMAD.U32 R20, RZ, RZ, UR58 ;  /* 0x0000003aff147e24 */ /* 0x000fe2000f8e00ff */
[----:B------:R-:W-:Y:S01]  /*6b10*/  HGMMA.64x16x16.F32 R64, gdesc[UR40].tnspA.tnspB, R64 ;  /* 0x60200000284079f0 */ /* 0x000fe20008700840 */
[----:B------:R-:W-:Y:S01]  /*6b20*/  IMAD.U32 R21, RZ, RZ, UR59 ;  /* 0x0000003bff157e24 */ /* 0x000fe2000f8e00ff */
[----:B------:R-:W-:Y:S01]  /*6b30*/  UMOV UR40, UR52 ;  /* 0x0000003400287c82 */ /* 0x000fe20008000000 */
[----:B------:R-:W-:Y:S01]  /*6b40*/  UMOV UR41, UR53 ;  /* 0x0000003500297c82 */ /* 0x000fe20008000000 */
[----:B------:R-:W-:Y:S04]  /*6b50*/  HGMMA.64x16x16.F32 R72, gdesc[UR36].tnspA.tnspB, R72 ;  /* 0x60200000244879f0 */ /* 0x000fe80008700848 */
[----:B------:R-:W-:Y:S04]  /*6b60*/  HGMMA.64x16x16.F32 R80, gdesc[UR32].tnspA.tnspB, R80 ;  /* 0x60200000205079f0 */ /* 0x000fe80008700850 */
[----:B------:R-:W-:Y:S01]  /*6b70*/  HGMMA.64x16x16.F32 R88, gdesc[UR24].tnspA.tnspB, R88 ;  /* 0x60200000185879f0 */ /* 0x000fe20008700858 */
[----:B------:R-:W-:-:S03]  /*6b80*/  UMOV UR25, UR29 ;  /* 0x0000001d00197c82 */ /* 0x000fc60008000000 */
[----:B------:R-:W-:Y:S01]  /*6b90*/  HGMMA.64x16x16.F32 R56, gdesc[UR8].tnspA.tnspB, R56 ;  /* 0x60200000083879f0 */ /* 0x000fe20008700838 */
[----:B------:R-:W-:-:S03]  /*6ba0*/  UMOV UR9, 0x40000040 ;  /* 0x4000004000097882 */ /* 0x000fc60000000000 */
[----:B------:R-:W-:Y:S01]  /*6bb0*/  HGMMA.64x16x16.F32 R64, gdesc[UR16].tnspA.tnspB, R64 ;  /* 0x60200000104079f0 */ /* 0x000fe20008700840 */
[----:B------:R-:W-:-:S03]  /*6bc0*/  UMOV UR17, UR9 ;  /* 0x0000000900117c82 */ /* 0x000fc60008000000 */
[----:B------:R-:W-:Y:S01]  /*6bd0*/  HGMMA.64x16x16.F32 R72, gdesc[UR20].tnspA.tnspB, R72 ;  /* 0x60200000144879f0 */ /* 0x000fe20008700848 */
[----:B------:R-:W-:-:S03]  /*6be0*/  UMOV UR21, UR9 ;  /* 0x0000000900157c82 */ /* 0x000fc60008000000 */
[----:B------:R-:W-:Y:S01]  /*6bf0*/  HGMMA.64x16x16.F32 R80, gdesc[UR12].tnspA.tnspB, R80 ;  /* 0x602000000c5079f0 */ /* 0x000fe20008700850 */
[----:B------:R-:W-:-:S03]  /*6c00*/  UMOV UR13, UR9 ;  /* 0x00000009000d7c82 */ /* 0x000fc60008000000 */
[----:B------:R-:W-:Y:S01]  /*6c10*/  HGMMA.64x16x16.F32 R88, gdesc[UR4].tnspA.tnspB, R88, gsb0 ;  /* 0x60200000045879f0 */ /* 0x000fe20008000858 */
[----:B------:R1:W-:Y:S06]  /*6c20*/  MEMBAR.ALL.CTA ;  /* 0x0000000000007992 */ /* 0x0003ec0000008000 */
[----:B-1----:R-:W1:Y:S01]  /*6c30*/  FENCE.VIEW.ASYNC.S ;  /* 0x00000000000073c6 */ /* 0x002e620000000000 */
[----:B------:R-:W-:Y:S02]  /*6c40*/  R2UR UR4, R14 ;  /* 0x000000000e0472ca */ /* 0x000fe400000e0000 */
[----:B------:R-:W-:Y:S01]  /*6c50*/  R2UR UR5, R15 ;  /* 0x000000000f0572ca */ /* 0x000fe200000e0000 */
[----:B-1----:R-:W-:Y:S06]  /*6c60*/  BAR.SYNC.DEFER_BLOCKING 0x9, 0x100 ;  /* 0x0244000000007b1d */ /* 0x002fec0000010000 */
[----:B--2---:R-:W-:-:S06]  /*6c70*/  WARPGROUP.ARRIVE ;  /* 0x00000000000079c5 */ /* 0x004fcc0000000000 */
[----:B------:R-:W-:Y:S01]  /*6c80*/  HGMMA.64x64x16.F32 R24, gdesc[UR56].tnspA, RZ, !UPT ;  /* 0x20e00000381879f0 */ /* 0x000fe2000c7008ff */
[----:B------:R-:W-:Y:S01]  /*6c90*/  UMOV UR56, UR4 ;  /* 0x0000000400387c82 */ /* 0x000fe20008000000 */
[----:B------:R-:W-:Y:S01]  /*6ca0*/  UMOV UR57, 0x40000040 ;  /* 0x4000004000397882 */ /* 0x000fe20000000000 */
[----:B------:R-:W-:Y:S01]  /*6cb0*/  UMOV UR58, UR5 ;  /* 0x00000005003a7c82 */ /* 0x000fe20008000000 */
[----:B------:R-:W-:Y:S01]  /*6cc0*/  UMOV UR59, 0x8 ;  /* 0x00000008003b7882 */ /* 0x000fe20000000000 */
[----:B------:R-:W-:Y:S02]  /*6cd0*/  IMAD.U32 R14, RZ, RZ, UR58 ;  /* 0x0000003aff0e7e24 */ /* 0x000fe4000f8e00ff */
[----:B------:R-:W-:Y:S01]  /*6ce0*/  IMAD.U32 R15, RZ, RZ, UR59 ;  /* 0x0000003bff0f7e24 */ /* 0x000fe2000f8e00ff */
[----:B------:R-:W-:Y:S01]  /*6cf0*/  HGMMA.64x64x16.F32 R24, gdesc[UR56].tnspA, R24 ;  /* 0x20e00000381879f0 */ /* 0x000fe20008700818 */
[----:B------:R-:W-:Y:S01]  /*6d00*/  R2UR UR57, R13 ;  /* 0x000000000d3972ca */ /* 0x000fe200000e0000 */
[----:B------:R-:W-:Y:S01]  /*6d10*/  VIADD R13, R6, 0x100 ;  /* 0x00000100060d7836 */ /* 0x000fe20000000000 */
[----:B------:R-:W-:Y:S01]  /*6d20*/  R2UR UR56, R12 ;  /* 0x000000000c3872ca */ /* 0x000fe200000e0000 */
[----:B------:R-:W-:Y:S01]  /*6d30*/  VIADD R12, R5, 0x100 ;  /* 0x00000100050c7836 */ /* 0x000fe20000000000 */
[----:B------:R-:W-:-:S02]  /*6d40*/  R2UR UR59, R221 ;  /* 0x00000000dd3b72ca */ /* 0x000fc400000e0000 */
[----:B------:R-:W-:Y:S02]  /*6d50*/  R2UR UR58, R220 ;  /* 0x00000000dc3a72ca */ /* 0x000fe400000e0000 */
[----:B------:R-:W-:Y:S02]  /*6d60*/  R2UR UR4, R12 ;  /* 0x000000000c0472ca */ /* 0x000fe400000e0000 */
[----:B------:R-:W-:-:S03]  /*6d70*/  R2UR UR5, R13 ;  /* 0x000000000d0572ca */ /* 0x000fc600000e0000 */
[----:B------:R-:W-:Y:S01]  /*6d80*/  UMOV UR33, UR57 ;  /* 0x0000003900217c82 */ /* 0x000fe20008000000 */
[----:B------:R-:W-:Y:S01]  /*6d90*/  UMOV UR57, 0x40000040 ;  /* 0x4000004000397882 */ /* 0x000fe20000000000 */
[----:B------:R-:W-:Y:S02]  /*6da0*/  UMOV UR32, UR56 ;  /* 0x0000003800207c82 */ /* 0x000fe40008000000 */
[----:B------:R-:W-:Y:S01]  /*6db0*/  UMOV UR37, UR59 ;  /* 0x0000003b00257c82 */ /* 0x000fe20008000000 */
[----:B------:R-:W-:Y:S01]  /*6dc0*/  UMOV UR59, 0x8 ;  /* 0x00000008003b7882 */ /* 0x000fe20000000000 */
[----:B------:R-:W-:Y:S01]  /*6dd0*/  UMOV UR36, UR58 ;  /* 0x0000003a00247c82 */ /* 0x000fe20008000000 */
[----:B------:R-:W-:Y:S01]  /*6de0*/  IMAD.U32 R13, RZ, RZ, UR59 ;  /* 0x0000003bff0d7e24 */ /* 0x000fe2000f8e00ff */
[----:B------:R-:W-:Y:S02]  /*6df0*/  UMOV UR56, UR4 ;  /* 0x0000000400387c82 */ /* 0x000fe40008000000 */
[----:B------:R-:W-:-:S02]  /*6e00*/  UMOV UR58, UR5 ;  /* 0x00000005003a7c82 */ /* 0x000fc40008000000 */
[----:B------:R-:W-:Y:S01]  /*6e10*/  IMAD.U32 R12, RZ, RZ, UR58 ;  /* 0x0000003aff0c7e24 */ /* 0x000fe2000f8e00ff */
[----:B------:R-:W-:Y:S01]  /*6e20*/  HGMMA.64x64x16.F32 R24, gdesc[UR56].tnspA, R24 ;  /* 0x20e00000381879f0 */ /* 0x000fe20008700818 */
[----:B------:R-:W-:Y:S01]  /*6e30*/  R2UR UR59, R11 ;  /* 0x000000000b3b72ca */ /* 0x000fe200000e0000 */
[----:B------:R-:W-:Y:S01]  /*6e40*/  VIADD R11, R6, 0x180 ;  /* 0x00000180060b7836 */ /* 0x000fe20000000000 */
[----:B------:R-:W-:Y:S01]  /*6e50*/  R2UR UR58, R10 ;  /* 0x000000000a3a72ca */ /* 0x000fe200000e0000 */
[----:B------:R-:W-:Y:S01]  /*6e60*/  VIADD R10, R5, 0x180 ;  /* 0x00000180050a7836 */ /* 0x000fe20000000000 */
        /* <DEDUP_REMOVED lines=8> */
[----:B------:R-:W-:Y:S01]  /*6ef0*/  UMOV UR58, UR5 ;  /* 0x00000005003a7c82 */ /* 0x000fe20008000000 */
[----:B------:R-:W-:Y:S01]  /*6f00*/  R2UR UR5, R6 ;  /* 0x00000000060572ca */ /* 0x000fe200000e0000 */
[----:B------:R-:W-:Y:S01]  /*6f10*/  UMOV UR56, UR4 ;  /* 0x0000000400387c82 */ /* 0x000fe20008000000 */
[----:B------:R-:W-:Y:S01]  /*6f20*/  IMAD.U32 R10, RZ, RZ, UR58 ;  /* 0x0000003aff0a7e24 */ /* 0x000fe2000f8e00ff */
[----:B------:R-:W-:Y:S01]  /*6f30*/  HGMMA.64x64x16.F32 R24, gdesc[UR56].tnspA, R24 ;  /* 0x20e00000381879f0 */ /* 0x000fe20008700818 */
[----:B------:R-:W-:Y:S01]  /*6f40*/  R2UR UR56, R7 ;  /* 0x00000000073872ca */ /* 0x000fe200000e0000 */
[----:B------:R-:W-:Y:S01]  /*6f50*/  VIADD R7, R5, 0x200 ;  /* 0x0000020005077836 */ /* 0x000fe20000000000 */
[----:B------:R-:W-:Y:S01]  /*6f60*/  R2UR UR59, R217 ;  /* 0x00000000d93b72ca */ /* 0x000fe200000e0000 */
[----:B------:R-:W-:Y:S01]  /*6f70*/  VIADD R217, R23, 0x400 ;  /* 0x0000040017d97836 */ /* 0x000fe20000000000 */
[----:B------:R-:W-:Y:S02]  /*6f80*/  R2UR UR58, R218 ;  /* 0x00000000da3a72ca */ /* 0x000fe400000e0000 */
[----:B------:R-:W-:-:S02]  /*6f90*/  R2UR UR57, R219 ;  /* 0x00000000db3972ca */ /* 0x000fc400000e0000 */
[----:B------:R-:W-:-:S05]  /*6fa0*/  R2UR UR4, R7 ;  /* 0x00000000070472ca */ /* 0x000fca00000e0000 */
[----:B------:R-:W-:Y:S02]  /*6fb0*/  UMOV UR44, UR56 ;  /* 0x00000038002c7c82 */ /* 0x000fe40008000000 */
        /* <DEDUP_REMOVED lines=8> */
[----:B------:R-:W-:Y:S01]  /*7040*/  ULDC.64 UR4, c[0x0][0x2c0] ;  /* 0x0000b00000047ab9 */ /* 0x000fe20000000a00 */
[----:B------:R-:W-:Y:S01]  /*7050*/  IMAD.U32 R7, RZ, RZ, UR59 ;  /* 0x0000003bff077e24 */ /* 0x000fe2000f8e00ff */
[----:B------:R-:W-:Y:S01]  /*7060*/  HGMMA.64x64x16.F32 R24, gdesc[UR56].tnspA, R24, gsb0 ;  /* 0x20e00000381879f0 */ /* 0x000fe20008000818 */
[----:B------:R-:W-:Y:S01]  /*7070*/  R2UR UR59, R9 ;  /* 0x00000000093b72ca */ /* 0x000fe200000e0000 */
[----:B------:R-:W-:Y:S01]  /*7080*/  WARPGROUP.ARRIVE ;  /* 0x00000000000079c5 */ /* 0x000fe20000000000 */
[----:B------:R-:W-:Y:S01]  /*7090*/  R2UR UR58, R8 ;  /* 0x00000000083a72ca */ /* 0x000fe200000e0000 */
[----:B------:R-:W-:Y:S01]  /*70a0*/  UMOV UR57, 0x40000040 ;  /* 0x4000004000397882 */ /* 0x000fe20000000000 */
[----:B------:R-:W-:Y:S01]  /*70b0*/  R2UR UR56, R217 ;  /* 0x00000000d93872ca */ /* 0x000fe200000e0000 */
[----:B------:R-:W-:-:S12]  /*70c0*/  VIADD R8, R23, 0x480 ;  /* 0x0000048017087836 */ /* 0x000fd80000000000 */
        /* <DEDUP_REMOVED lines=18> */
[----:B------:R-:W-:-:S02]  /*71f0*/  VIADD R8, R23, 0x500 ;  /* 0x0000050017087836 */ /* 0x000fc40000000000 */
[----:B------:R-:W-:-:S03]  /*7200*/  VIADD R23, R23, 0x580 ;  /* 0x0000058017177836 */ /* 0x000fc60000000000 */
        /* <DEDUP_REMOVED lines=34> */
[----:B------:R-:W-:-:S05]  /*7430*/  VIADD R22, R22, 0x14100 ;  /* 0x0001410016167836 */ /* 0x000fca0000000000 */
[----:B------:R-:W-:-:S04]  /*7440*/  SHF.R.U32.HI R22, RZ, 0x4, R22 ;  /* 0x00000004ff167819 */ /* 0x000fc80000011616 */
[----:B------:R-:W-:-:S05]  /*7450*/  LOP3.LUT R237, R22, 0x3fff, RZ, 0xc0, !PT ;  /* 0x00003fff16ed7812 */ /* 0x000fca00078ec0ff */
[----:B------:R-:W-:Y:S01]  /*7460*/  IMAD R237, R2, 0x800, R237 ;  /* 0x0000080002ed7824 */ /* 0x000fe200078e02ed */
[----:B------:R-:W-:Y:S04]  /*7470*/  HGMMA.64x16x16.F32 R96, gdesc[UR8].tnspA.tnspB, R96 ;  /* 0x60200000086079f0 */ /* 0x000fe80008700860 */
[----:B------:R-:W-:Y:S04]  /*7480*/  HGMMA.64x16x16.F32 R104, gdesc[UR16].tnspA.tnspB, R104 ;  /* 0x60200000106879f0 */ /* 0x000fe80008700868 */
[----:B------:R-:W-:Y:S04]  /*7490*/  HGMMA.64x16x16.F32 R112, gdesc[UR20].tnspA.tnspB, R112 ;  /* 0x60200000147079f0 */ /* 0x000fe80008700870 */
[----:B------:R-:W-:Y:S04]  /*74a0*/  HGMMA.64x16x16.F32 R120, gdesc[UR12].tnspA.tnspB, R120 ;  /* 0x602000000c7879f0 */ /* 0x000fe80008700878 */
[----:B------:R-:W-:Y:S03]  /*74b0*/  HGMMA.64x16x16.F32 R128, gdesc[UR4].tnspA.tnspB, R128, gsb0 ;  /* 0x60200000048079f0 */ /* 0x000fe60008000880 */
[----:B------:R-:W-:-:S02]  /*74c0*/  WARPGROUP.DEPBAR.LE gsb0, 0x1 ;  /* 0x00008000000079c5 */ /* 0x000fc40000010100 */
[----:B------:R1:W-:Y:S01]  /*74d0*/  REDG.E.ADD.F32x4.FTZ.RN.STRONG.GPU desc[UR60][R8.64], R24 ;  /* 0x00000018080079a6 */ /* 0x0003e2000c10f7bc */
[----:B------:R-:W-:Y:S01]  /*74e0*/  R2UR UR52, R237 ;  /* 0x00000000ed3472ca */ /* 0x000fe200000e0000 */
[----:B------:R-:W-:Y:S01]  /*74f0*/  WARPGROUP.ARRIVE ;  /* 0x00000000000079c5 */ /* 0x000fe20000000000 */
[----:B------:R-:W-:Y:S01]  /*7500*/  UMOV UR53, 0x40000040 ;  /* 0x4000004000357882 */ /* 0x000fe20000000000 */
[----:B------:R-:W-:Y:S01]  /*7510*/  UMOV UR55, 0x40 ;  /* 0x0000004000377882 */ /* 0x000fe20000000000 */
[----:B-1----:R-:W-:Y:S01]  /*7520*/  LOP3.LUT R24, R216, 0x80000, RZ, 0xfc, !PT ;  /* 0x00080000d8187812 */ /* 0x002fe200078efcff */
[----:B------:R-:W-:Y:S01]  /*7530*/  UMOV UR59, 0x40 ;  /* 0x00000040003b7882 */ /* 0x000fe20000000000 */
[----:B------:R-:W-:Y:S01]  /*7540*/  UMOV UR11, 0x40 ;  /* 0x00000040000b7882 */ /* 0x000fe20000000000 */
[----:B------:R-:W-:Y:S01]  /*7550*/  UMOV UR45, 0x40000040 ;  /* 0x40000040002d7882 */ /* 0x000fe20000000000 */
[----:B------:R-:W-:Y:S01]  /*7560*/  UMOV UR47, 0x40 ;  /* 0x00000040002f7882 */ /* 0x000fe20000000000 */
[C---:B------:R-:W-:Y:S01]  /*7570*/  VIADD R22, R24.reuse, 0x80 ;  /* 0x0000008018167836 */ /* 0x040fe20000000000 */
[----:B------:R-:W-:Y:S01]  /*7580*/  UMOV UR51, 0x40 ;  /* 0x0000004000337882 */ /* 0x000fe20000000000 */
[----:B------:R-:W-:Y:S01]  /*7590*/  VIADD R23, R24, 0x100 ;  /* 0x0000010018177836 */ /* 0x000fe20000000000 */
[----:B------:R-:W-:Y:S01]  /*75a0*/  UMOV UR25, 0x40000040 ;  /* 0x4000004000197882 */ /* 0x000fe20000000000 */
[----:B------:R-:W-:Y:S01]  /*75b0*/  UMOV UR27, 0x40 ;  /* 0x00000040001b7882 */ /* 0x000fe20000000000 */
[----:B------:R-:W-:Y:S01]  /*75c0*/  R2UR UR4, R22 ;  /* 0x00000000160472ca */ /* 0x000fe200000e0000 */
[C---:B------:R-:W-:Y:S01]  /*75d0*/  VIADD R22, R24.reuse, 0x180 ;  /* 0x0000018018167836 */ /* 0x040fe20000000000 */
[C---:B------:R-:W-:Y:S01]  /*75e0*/  R2UR UR54, R24.reuse ;  /* 0x00000000183672ca */ /* 0x040fe200000e0000 */
[----:B------:R-:W-:Y:S01]  /*75f0*/  VIADD R25, R24, 0x200 ;  /* 0x0000020018197836 */ /* 0x000fe20000000000 */
[----:B------:R-:W-:Y:S01]  /*7600*/  R2UR UR5, R23 ;  /* 0x00000000170572ca */ /* 0x000fe200000e0000 */
[----:B------:R-:W-:Y:S01]  /*7610*/  UMOV UR43, 0x40 ;  /* 0x00000040002b7882 */ /* 0x000fe20000000000 */
[----:B------:R-:W-:Y:S01]  /*7620*/  R2UR UR6, R22 ;  /* 0x00000000160672ca */ /* 0x000fe200000e0000 */
[----:B------:R-:W-:Y:S01]  /*7630*/  UMOV UR39, 0x40 ;  /* 0x0000004000277882 */ /* 0x000fe20000000000 */
[----:B------:R-:W-:Y:S01]  /*7640*/  UMOV UR35, 0x40 ;  /* 0x0000004000237882 */ /* 0x000fe20000000000 */
[----:B------:R-:W-:Y:S01]  /*7650*/  UMOV UR31, 0x40 ;  /* 0x00000040001f7882 */ /* 0x000fe20000000000 */
[----:B------:R-:W-:Y:S01]  /*7660*/  PLOP3.LUT P0, PT, PT, PT, UP0, 0x40, 0x0 ;  /* 0x000000000000781c */ /* 0x000fe20003f0e808 */
[----:B------:R-:W-:Y:S01]  /*7670*/  UMOV UR7, 0x40 ;  /* 0x0000004000077882 */ /* 0x000fe20000000000 */
[----:B------:R-:W-:Y:S01]  /*7680*/  UMOV UR23, 0x40 ;  /* 0x0000004000177882 */ /* 0x000fe20000000000 */
[----:B------:R-:W-:Y:S01]  /*7690*/  UMOV UR58, UR4 ;  /* 0x00000004003a7c82 */ /* 0x000fe20008000000 */
[----:B------:R-:W-:Y:S01]  /*76a0*/  R2UR UR4, R25 ;  /* 0x00000000190472ca */ /* 0x000fe200000e0000 */
[----:B------:R-:W-:Y:S01]  /*76b0*/  UMOV UR56, UR52 ;  /* 0x0000003400387c82 */ /* 0x000fe20008000000 */
[----:B------:R-:W-:Y:S01]  /*76c0*/  UMOV UR57, UR53 ;  /* 0x0000003500397c82 */ /* 0x000fe20008000000 */
[----:B------:R-:W-:Y:S01]  /*76d0*/  HGMMA.64x16x16.F32 R136, gdesc[UR52].tnspA.tnspB, R136 ;  /* 0x60200000348879f0 */ /* 0x000fe20008700888 */
[----:B------:R-:W-:Y:S01]  /*76e0*/  UMOV UR8, UR52 ;  /* 0x0000003400087c82 */ /* 0x000fe20008000000 */
[----:B------:R-:W-:Y:S01]  /*76f0*/  UMOV UR9, UR53 ;  /* 0x0000003500097c82 */ /* 0x000fe20008000000 */
[----:B------:R-:W-:Y:S01]  /*7700*/  UMOV UR10, UR5 ;  /* 0x00000005000a7c82 */ /* 0x000fe20008000000 */
[----:B------:R-:W-:Y:S01]  /*7710*/  HGMMA.64x16x16.F32 R144, gdesc[UR56].tnspA.tnspB, R144 ;  /* 0x60200000389079f0 */ /* 0x000fe20008700890 */
[----:B------:R-:W-:Y:S01]  /*7720*/  IMAD.U32 R216, RZ, RZ, UR10 ;  /* 0x0000000affd87e24 */ /* 0x000fe2000f8e00ff */
        /* <DEDUP_REMOVED lines=14> */
[----:B------:R1:W-:Y:S01]  /*7810*/  REDG.E.ADD.F32x4.FTZ.RN.STRONG.GPU desc[UR60][R8.64+0x800], R28 ;  /* 0x0008001c080079a6 */ /* 0x0003e2000c10f7bc */
[----:B------:R-:W-:Y:S01]  /*7820*/  HGMMA.64x16x16.F32 R168, gdesc[UR8].tnspA.tnspB, R168 ;  /* 0x6020000008a879f0 */ /* 0x000fe200087008a8 */
[----:B------:R-:W-:-:S02]  /*7830*/  VIADD R25, R237, 0x80 ;  /* 0x00000080ed197836 */ /* 0x000fc40000000000 */
[C---:B------:R-:W-:Y:S01]  /*7840*/  VIADD R26, R24.reuse, 0x10 ;  /* 0x00000010181a7836 */ /* 0x040fe20000000000 */
[----:B------:R-:W-:Y:S01]  /*7850*/  UMOV UR49, UR45 ;  /* 0x0000002d00317c82 */ /* 0x000fe20008000000 */
[----:B------:R-:W-:Y:S01]  /*7860*/  IMAD.U32 R220, RZ, RZ, UR10 ;  /* 0x0000000affdc7e24 */ /* 0x000fe2000f8e00ff */
[----:B------:R-:W-:Y:S01]  /*7870*/  R2UR UR44, R25 ;  /* 0x00000000192c72ca */ /* 0x000fe200000e0000 */
[----:B------:R-:W-:Y:S01]  /*7880*/  VIADD R25, R24, 0x110 ;  /* 0x0000011018197836 */ /* 0x000fe20000000000 */
[----:B------:R-:W-:Y:S01]  /*7890*/  R2UR UR46, R26 ;  /* 0x000000001a2e72ca */ /* 0x000fe200000e0000 */
[C---:B------:R-:W-:Y:S01]  /*78a0*/  VIADD R26, R24.reuse, 0x90 ;  /* 0x00000090181a7836 */ /* 0x040fe20000000000 */
[----:B------:R-:W-:Y:S01]  /*78b0*/  UMOV UR41, UR25 ;  /* 0x0000001900297c82 */ /* 0x000fe20008000000 */
[----:B------:R-:W-:Y:S01]  /*78c0*/  IMAD.U32 R221, RZ, RZ, UR11 ;  /* 0x0000000bffdd7e24 */ /* 0x000fe2000f8e00ff */
[----:B------:R-:W-:Y:S01]  /*78d0*/  R2UR UR5, R25 ;  /* 0x00000000190572ca */ /* 0x000fe200000e0000 */
[----:B------:R-:W-:Y:S01]  /*78e0*/  VIADD R25, R24, 0x190 ;  /* 0x0000019018197836 */ /* 0x000fe20000000000 */
[----:B------:R-:W-:Y:S01]  /*78f0*/  R2UR UR4, R26 ;  /* 0x000000001a0472ca */ /* 0x000fe200000e0000 */
[----:B------:R-:W-:Y:S01]  /*7900*/  UMOV UR37, UR25 ;  /* 0x0000001900257c82 */ /* 0x000fe20008000000 */
[----:B------:R-:W-:Y:S01]  /*7910*/  UMOV UR33, UR25 ;  /* 0x0000001900217c82 */ /* 0x000fe20008000000 */
[----:B------:R-:W-:Y:S01]  /*7920*/  UMOV UR29, UR25 ;  /* 0x00000019001d7c82 */ /* 0x000fe20008000000 */
[----:B------:R-:W-:Y:S01]  /*7930*/  R2UR UR6, R25 ;  /* 0x00000000190672ca */ /* 0x000fe200000e0000 */
[C---:B------:R-:W-:Y:S01]  /*7940*/  VIADD R25, R24.reuse, 0x210 ;  /* 0x0000021018197836 */ /* 0x040fe20000000000 */
[----:B------:R-:W-:Y:S01]  /*7950*/  UMOV UR8, UR44 ;  /* 0x0000002c00087c82 */ /* 0x000fe20008000000 */
[----:B------:R-:W-:Y:S01]  /*7960*/  UMOV UR15, 0x40 ;  /* 0x00000040000f7882 */ /* 0x000fe20000000000 */
[----:B------:R1:W-:Y:S02]  /*7970*/  REDG.E.ADD.F32x4.FTZ.RN.STRONG.GPU desc[UR60][R8.64+0x1000], R32 ;  /* 0x00100020080079a6 */ /* 0x0003e4000c10f7bc */
[----:B------:R-:W-:Y:S01]  /*7980*/  R2UR UR50, R25 ;  /* 0x00000000193272ca */ /* 0x000fe200000e0000 */
[----:B------:R-:W-:Y:S01]  /*7990*/  UMOV UR9, UR45 ;  /* 0x0000002d00097c82 */ /* 0x000fe20008000000 */
[----:B------:R-:W-:Y:S01]  /*79a0*/  UMOV UR11, 0x40 ;  /* 0x00000040000b7882 */ /* 0x000fe20000000000 */
[----:B------:R-:W-:Y:S01]  /*79b0*/  UMOV UR10, UR4 ;  /* 0x00000004000a7c82 */ /* 0x000fe20008000000 */
[----:B------:R-:W-:Y:S01]  /*79c0*/  IMAD.U32 R223, RZ, RZ, UR11 ;  /* 0x0000000bffdf7e24 */ /* 0x000fe2000f8e00ff */
[----:B------:R-:W-:Y:S01]  /*79d0*/  UMOV UR48, UR44 ;  /* 0x0000002c00307c82 */ /* 0x000fe20008000000 */
[----:B------:R-:W-:Y:S01]  /*79e0*/  IMAD.U32 R222, RZ, RZ, UR10 ;  /* 0x0000000affde7e24 */ /* 0x000fe2000f8e00ff */
[----:B------:R-:W-:Y:S01]  /*79f0*/  HGMMA.64x16x16.F32 R136, gdesc[UR44].tnspA.tnspB, R136 ;  /* 0x602000002c8879f0 */ /* 0x000fe20008700888 */
[----:B------:R-:W-:Y:S01]  /*7a00*/  VIADD R26, R24, 0x20 ;  /* 0x00000020181a7836 */ /* 0x000fe20000000000 */
[----:B------:R1:W-:Y:S02]  /*7a10*/  REDG.E.ADD.F32x4.FTZ.RN.STRONG.GPU desc[UR60][R8.64+0x1800], R36 ;  /* 0x00180024080079a6 */ /* 0x0003e4000c10f7bc */
        /* <DEDUP_REMOVED lines=12> */
[----:B------:R-:W-:Y:S01]  /*7ae0*/  VIADD R25, R237, 0x100 ;  /* 0x00000100ed197836 */ /* 0x000fe20000000000 */
[----:B------:R-:W-:Y:S01]  /*7af0*/  HGMMA.64x16x16.F32 R160, gdesc[UR8].tnspA.tnspB, R160 ;  /* 0x6020000008a079f0 */ /* 0x000fe200087008a0 */
[----:B------:R-:W-:Y:S01]  /*7b00*/  R2UR UR26, R26 ;  /* 0x000000001a1a72ca */ /* 0x000fe200000e0000 */
[----:B------:R1:W-:Y:S02]  /*7b10*/  REDG.E.ADD.F32x4.FTZ.RN.STRONG.GPU desc[UR60][R8.64+0x2000], R40 ;  /* 0x00200028080079a6 */ /* 0x0003e4000c10f7bc */
[----:B------:R-:W-:Y:S01]  /*7b20*/  HGMMA.64x16x16.F32 R168, gdesc[UR48].tnspA.tnspB, R168 ;  /* 0x6020000030a879f0 */ /* 0x000fe200087008a8 */
[----:B------:R-:W-:Y:S01]  /*7b30*/  R2UR UR24, R25 ;  /* 0x00000000191872ca */ /* 0x000fe200000e0000 */
[C---:B------:R-:W-:Y:S01]  /*7b40*/  VIADD R25, R24.reuse, 0x120 ;  /* 0x0000012018197836 */ /* 0x040fe20000000000 */
[----:B------:R-:W-:Y:S01]  /*7b50*/  UMOV UR5, 0x40000040 ;  /* 0x4000004000057882 */ /* 0x000fe20000000000 */
[C---:B------:R-:W-:Y:S01]  /*7b60*/  VIADD R26, R24.reuse, 0xa0 ;  /* 0x000000a0181a7836 */ /* 0x040fe20000000000 */
[----:B------:R1:W-:Y:S02]  /*7b70*/  REDG.E.ADD.F32x4.FTZ.RN.STRONG.GPU desc[UR60][R8.64+0x2800], R44 ;  /* 0x0028002c080079a6 */ /* 0x0003e4000c10f7bc */
[----:B------:R-:W-:Y:S01]  /*7b80*/  R2UR UR38, R25 ;  /* 0x00000000192672ca */ /* 0x000fe200000e0000 */
[----:B------:R-:W-:Y:S01]  /*7b90*/  VIADD R25, R24, 0x1a0 ;  /* 0x000001a018197836 */ /* 0x000fe20000000000 */
[----:B------:R-:W-:-:S05]  /*7ba0*/  R2UR UR42, R26 ;  /* 0x000000001a2a72ca */ /* 0x000fca00000e0000 */
[----:B------:R-:W-:Y:S01]  /*7bb0*/  UMOV UR40, UR24 ;  /* 0x0000001800287c82 */ /* 0x000fe20008000000 */
[----:B------:R-:W-:Y:S01]  /*7bc0*/  R2UR UR34, R25 ;  /* 0x00000000192272ca */ /* 0x000fe200000e0000 */
[----:B------:R-:W-:Y:S01]  /*7bd0*/  VIADD R25, R24, 0x220 ;  /* 0x0000022018197836 */ /* 0x000fe20000000000 */
[----:B------:R-:W-:Y:S01]  /*7be0*/  UMOV UR36, UR24 ;  /* 0x0000001800247c82 */ /* 0x000fe20008000000 */
[----:B------:R-:W-:Y:S01]  /*7bf0*/  UMOV UR32, UR24 ;  /* 0x0000001800207c82 */ /* 0x000fe20008000000 */
[----:B------:R-:W-:Y:S01]  /*7c00*/  UMOV UR28, UR24 ;  /* 0x00000018001c7c82 */ /* 0x000fe20008000000 */
[----:B------:R-:W-:Y:S01]  /*7c10*/  HGMMA.64x16x16.F32 R136, gdesc[UR24].tnspA.tnspB, R136 ;  /* 0x60200000188879f0 */ /* 0x000fe20008700888 */
[----:B------:R-:W-:Y:S01]  /*7c20*/  R2UR UR30, R25 ;  /* 0x00000000191e72ca */ /* 0x000fe200000e0000 */
[----:B------:R-:W-:Y:S01]  /*7c30*/  IMAD.U32 R226, RZ, RZ, UR10 ;  /* 0x0000000affe27e24 */ /* 0x000fe2000f8e00ff */
[----:B------:R-:W-:Y:S01]  /*7c40*/  UMOV UR21, UR5 ;  /* 0x0000000500157c82 */ /* 0x000fe20008000000 */
[----:B------:R-:W-:Y:S01]  /*7c50*/  HGMMA.64x16x16.F32 R144, gdesc[UR40].tnspA.tnspB, R144 ;  /* 0x60200000289079f0 */ /* 0x000fe20008700890 */
[----:B------:R-:W-:Y:S01]  /*7c60*/  UMOV UR17, UR5 ;  /* 0x0000000500117c82 */ /* 0x000fe20008000000 */
[----:B------:R-:W-:Y:S01]  /*7c70*/  IMAD.U32 R227, RZ, RZ, UR11 ;  /* 0x0000000bffe37e24 */ /* 0x000fe2000f8e00ff */
[----:B------:R-:W-:Y:S01]  /*7c80*/  UMOV UR13, UR5 ;  /* 0x00000005000d7c82 */ /* 0x000fe20008000000 */
[----:B------:R-:W-:Y:S01]  /*7c90*/  UMOV UR9, UR5 ;  /* 0x0000000500097c82 */ /* 0x000fe20008000000 */
[----:B------:R1:W-:Y:S01]  /*7ca0*/  REDG.E.ADD.F32x4.FTZ.RN.STRONG.GPU desc[UR60][R8.64+0x3000], R48 ;  /* 0x00300030080079a6 */ /* 0x0003e2000c10f7bc */
[----:B------:R-:W-:Y:S01]  /*7cb0*/  HGMMA.64x16x16.F32 R152, gdesc[UR36].tnspA.tnspB, R152 ;  /* 0x60200000249879f0 */ /* 0x000fe20008700898 */
[----:B------:R-:W-:-:S02]  /*7cc0*/  VIADD R25, R237, 0x180 ;  /* 0x00000180ed197836 */ /* 0x000fc40000000000 */
[C---:B------:R-:W-:Y:S01]  /*7cd0*/  VIADD R26, R24.reuse, 0x30 ;  /* 0x00000030181a7836 */ /* 0x040fe20000000000 */
[----:B------:R-:W-:Y:S01]  /*7ce0*/  UMOV UR11, 0x40 ;  /* 0x00000040000b7882 */ /* 0x000fe20000000000 */
[----:B------:R1:W-:Y:S01]  /*7cf0*/  REDG.E.ADD.F32x4.FTZ.RN.STRONG.GPU desc[UR60][R8.64+0x3800], R52 ;  /* 0x00380034080079a6 */ /* 0x0003e2000c10f7bc */
[----:B------:R-:W-:Y:S01]  /*7d00*/  R2UR UR4, R25 ;  /* 0x00000000190472ca */ /* 0x000fe200000e0000 */
[----:B------:R-:W-:Y:S01]  /*7d10*/  HGMMA.64x16x16.F32 R160, gdesc[UR32].tnspA.tnspB, R160 ;  /* 0x6020000020a079f0 */ /* 0x000fe200087008a0 */
[----:B------:R-:W-:Y:S01]  /*7d20*/  VIADD R25, R24, 0x130 ;  /* 0x0000013018197836 */ /* 0x000fe20000000000 */
[----:B------:R-:W-:Y:S01]  /*7d30*/  R2UR UR6, R26 ;  /* 0x000000001a0672ca */ /* 0x000fe200000e0000 */
[C---:B------:R-:W-:Y:S01]  /*7d40*/  VIADD R26, R24.reuse, 0xb0 ;  /* 0x000000b0181a7836 */ /* 0x040fe20000000000 */
[----:B------:R-:W-:Y:S01]  /*7d50*/  HGMMA.64x16x16.F32 R168, gdesc[UR28].tnspA.tnspB, R168 ;  /* 0x602000001ca879f0 */ /* 0x000fe200087008a8 */
[----:B------:R-:W-:Y:S01]  /*7d60*/  IMAD.U32 R22, RZ, RZ, UR58 ;  /* 0x0000003aff167e24 */ /* 0x000fe2000f8e00ff */
[----:B------:R-:W-:Y:S01]  /*7d70*/  R2UR UR18, R25 ;  /* 0x00000000191272ca */ /* 0x000fe200000e0000 */
[----:B------:R-:W-:Y:S01]  /*7d80*/  VIADD R25, R24, 0x1b0 ;  /* 0x000001b018197836 */ /* 0x000fe20000000000 */
[----:B------:R-:W-:Y:S01]  /*7d90*/  R2UR UR22, R26 ;  /* 0x000000001a1672ca */ /* 0x000fe200000e0000 */
[----:B------:R-:W-:-:S02]  /*7da0*/  VIADD R24, R24, 0x230 ;  /* 0x0000023018187836 */ /* 0x000fc40000000000 */
[----:B------:R-:W-:Y:S01]  /*7db0*/  IMAD.U32 R23, RZ, RZ, UR59 ;  /* 0x0000003bff177e24 */ /* 0x000fe2000f8e00ff */
[----:B------:R-:W-:Y:S01]  /*7dc0*/  R2UR UR14, R25 ;  /* 0x00000000190e72ca */ /* 0x000fe200000e0000 */
[----:B------:R-:W-:Y:S01]  /*7dd0*/  UMOV UR20, UR4 ;  /* 0x0000000400147c82 */ /* 0x000fe20008000000 */
[----:B------:R-:W-:Y:S01]  /*7de0*/  R2UR UR10, R24 ;  /* 0x00000000180a72ca */ /* 0x000fe200000e0000 */
        /* <DEDUP_REMOVED lines=9> */
[----:B-1----:R-:W-:Y:S05]  /*7e80*/  @P0 BRA `(.L_x_438) ;  /* 0x0000000000040947 */ /* 0x002fea0003800000 */
[----:B------:R-:W-:Y:S01]  /*7e90*/  BPT.TRAP 0x1 ;  /* 0x000000040000795c */ /* 0x000fe20000300000 */
.L_x_438:
        /* <DEDUP_REMOVED lines=45> */
[----:B------:R-:W-:Y:S01]  /*8170*/  PLOP3.LUT P0, PT, PT, PT, UP0, 0x40, 0x0 ;  /* 0x000000000000781c */ /* 0x000fe20003f0e808 */
[----:B------:R-:W-:Y:S01]  /*8180*/  HGMMA.64x16x16.F32 R176, gdesc[UR52].tnspA.tnspB, R176 ;  /* 0x6020000034b079f0 */ /* 0x000fe200087008b0 */
[----:B------:R-:W-:Y:S01]  /*8190*/  R2UR UR54, R22 ;  /* 0x00000000163672ca */ /* 0x000fe200000e0000 */
[----:B------:R1:W-:Y:S01]  /*81a0*/  REDG.E.ADD.F32x4.FTZ.RN.STRONG.GPU desc[UR60][R8.64+0x4000], R24 ;  /* 0x00400018080079a6 */ /* 0x0003e2000c10f7bc */
[----:B------:R-:W-:-:S02]  /*81b0*/  R2UR UR55, R23 ;  /* 0x00000000173772ca */ /* 0x000fc400000e0000 */
        /* <DEDUP_REMOVED lines=60> */
[----:B-1----:R-:W-:Y:S05]  /*8580*/  @P0 BRA `(.L_x_439) ;  /* 0x0000000000040947 */ /* 0x002fea0003800000 */
[----:B------:R-:W-:Y:S01]  /*8590*/  BPT.TRAP 0x1 ;  /* 0x000000040000795c */ /* 0x000fe20000300000 */
.L_x_439:
        /* <DEDUP_REMOVED lines=96> */
.L_x_419:
[----:B------:R-:W-:Y:S05]  /*8ba0*/  @P0 BRA `(.L_x_417) ;  /* 0x0000002000c80947 */ /* 0x000fea0003800000 */
[----:B------:R-:W2:Y:S01]  /*8bb0*/  S2R R4, SR_TID.X ;  /* 0x0000000000047919 */ /* 0x000ea20000002100 */
[----:B------:R-:W3:Y:S01]  /*8bc0*/  S2UR UR6, SR_CgaCtaId ;  /* 0x00000000000679c3 */ /* 0x000ee20000008800 */
[----:B------:R-:W-:Y:S01]  /*8bd0*/  UMOV UR4, 0x400 ;  /* 0x0000040000047882 */ /* 0x000fe20000000000 */
[----:B------:R-:W-:Y:S01]  /*8be0*/  ULDC.64 UR12, c[0x0][0x818] ;  /* 0x00020600000c7ab9 */ /* 0x000fe20000000a00 */
[----:B------:R-:W-:Y:S01]  /*8bf0*/  ULDC.64 UR14, c[0x0][0x848] ;  /* 0x00021200000e7ab9 */ /* 0x000fe20000000a00 */
[----:B------:R-:W-:Y:S04]  /*8c00*/  BSSY B1, `(.L_x_441) ;  /* 0x0000056000017945 */ /* 0x000fe80003800000 */
[----:B------:R-:W-:Y:S08]  /*8c10*/  S2UR UR5, SR_CTAID.Y ;  /* 0x00000000000579c3 */ /* 0x000ff00000002600 */
[----:B------:R-:W4:Y:S01]  /*8c20*/  S2UR UR8, SR_CTAID.X ;  /* 0x00000000000879c3 */ /* 0x000f220000002500 */
[----:B---3--:R-:W-:-:S07]  /*8c30*/  ULEA UR4, UR6, UR4, 0x18 ;  /* 0x0000000406047291 */ /* 0x008fce000f8ec03f */
[----:B------:R-:W3:Y:S01]  /*8c40*/  S2UR UR16, SR_CTAID.Z ;  /* 0x00000000001079c3 */ /* 0x000ee20000002700 */
[----:B------:R-:W-:Y:S02]  /*8c50*/  ULDC UR6, c[0x0][0x850] ;  /* 0x0002140000067ab9 */ /* 0x000fe40000000800 */
[----:B------:R-:W-:Y:S01]  /*8c60*/  UISETP.NE.AND UP0, UPT, UR6, 0x1, UPT ;  /* 0x000000010600788c */ /* 0x000fe2000bf05270 */
[----:B--2---:R-:W-:-:S05]  /*8c70*/  VIADD R3, R4, 0xffffff80 ;  /* 0xffffff8004037836 */ /* 0x004fca0000000000 */
[----:B------:R-:W-:Y:S01]  /*8c80*/  SHF.R.S32.HI R0, RZ, 0x1f, R3 ;  /* 0x0000001fff007819 */ /* 0x000fe20000011403 */
[----:B------:R-:W-:Y:S01]  /*8c90*/  BAR.SYNC.DEFER_BLOCKING 0x1, 0x100 ;  /* 0x0044000000007b1d */ /* 0x000fe20000010000 */
[----:B------:R-:W-:Y:S02]  /*8ca0*/  ISETP.NE.AND P0, PT, R3, RZ, PT ;  /* 0x000000ff0300720c */ /* 0x000fe40003f05270 */
[----:B------:R-:W-:Y:S01]  /*8cb0*/  LEA.HI R2, R0, R3, RZ, 0x7 ;  /* 0x0000000300027211 */ /* 0x000fe200078f38ff */
[----:B----4-:R-:W-:Y:S02]  /*8cc0*/  UIMAD UR8, UR8, 0x5000, URZ ;  /* 0x00005000080878a4 */ /* 0x010fe4000f8e023f */
[----:B------:R-:W-:Y:S01]  /*8cd0*/  @UP0 ULDC UR6, c[0x0][0x854] ;  /* 0x0002150000060ab9 */ /* 0x000fe20000000800 */
[----:B------:R-:W-:Y:S01]  /*8ce0*/  LOP3.LUT R0, R2, 0x3fffff80, RZ, 0xc0, !PT ;  /* 0x3fffff8002007812 */ /* 0x000fe200078ec0ff */
[----:B------:R-:W-:Y:S01]  /*8cf0*/  UIMAD.WIDE.U32 UR6, UR5, UR6, URZ ;  /* 0x00000006050672a5 */ /* 0x000fe2000f8e003f */
[----:B------:R-:W-:Y:S01]  /*8d00*/  SHF.R.S32.HI R5, RZ, 0x7, R2 ;  /* 0x00000007ff057819 */ /* 0x000fe20000011402 */
[----:B------:R-:W-:-:S02]  /*8d10*/  @UP0 ULDC UR9, c[0x0][0x858] ;  /* 0x0002160000090ab9 */ /* 0x000fc40000000800 */
[----:B------:R-:W-:Y:S01]  /*8d20*/  IMAD.IADD R0, R3, 0x1, -R0 ;  /* 0x0000000103007824 */ /* 0x000fe200078e0a00 */
[----:B------:R-:W-:Y:S02]  /*8d30*/  @UP0 USHF.R.U32.HI UR5, URZ, UR9, UR7 ;  /* 0x000000093f050299 */ /* 0x000fe40008011607 */
[----:B------:R-:W-:Y:S01]  /*8d40*/  USHF.R.S32.HI UR9, URZ, 0x1f, UR8 ;  /* 0x0000001f3f097899 */ /* 0x000fe20008011408 */
[----:B------:R-:W-:Y:S01]  /*8d50*/  IMAD R0, R5, 0xa00, R0 ;  /* 0x00000a0005007824 */ /* 0x000fe200078e0200 */
[----:B------:R-:W-:Y:S02]  /*8d60*/  USHF.R.S32.HI UR10, URZ, 0x1f, UR5 ;  /* 0x0000001f3f0a7899 */ /* 0x000fe40008011405 */
[----:B------:R-:W-:Y:S01]  /*8d70*/  UIMAD.WIDE.U32 UR6, UR5, UR12, UR8 ;  /* 0x0000000c050672a5 */ /* 0x000fe2000f8e0008 */
[----:B------:R-:W-:Y:S01]  /*8d80*/  IMAD.SHL.U32 R0, R0, 0x4, RZ ;  /* 0x0000000400007824 */ /* 0x000fe200078e00ff */
[----:B------:R-:W-:Y:S02]  /*8d90*/  UIMAD UR11, UR10, UR12, URZ ;  /* 0x0000000c0a0b72a4 */ /* 0x000fe4000f8e023f */
[----:B---3--:R-:W-:-:S02]  /*8da0*/  USHF.R.S32.HI UR17, URZ, 0x1f, UR16 ;  /* 0x0000001f3f117899 */ /* 0x008fc40008011410 */
[----:B------:R-:W-:Y:S01]  /*8db0*/  LEA R0, R0, UR4, 0x2 ;  /* 0x0000000400007c11 */ /* 0x000fe2000f8e10ff */
[----:B------:R-:W-:-:S03]  /*8dc0*/  UIMAD UR11, UR5, UR13, UR11 ;  /* 0x0000000d050b72a4 */ /* 0x000fc6000f8e020b */
[----:B------:R-:W-:Y:S01]  /*8dd0*/  ULDC.64 UR12, c[0x0][0x840] ;  /* 0x00021000000c7ab9 */ /* 0x000fe20000000a00 */
[----:B------:R2:W-:Y:S01]  /*8de0*/  STS.128 [R0], R56 ;  /* 0x0000003800007388 */ /* 0x0005e20000000c00 */
[----:B------:R-:W-:Y:S02]  /*8df0*/  UIMAD UR10, UR10, UR12, URZ ;  /* 0x0000000c0a0a72a4 */ /* 0x000fe4000f8e023f */
[----:B------:R-:W-:Y:S01]  /*8e00*/  UIMAD.WIDE.U32 UR8, UR5, UR12, UR8 ;  /* 0x0000000c050872a5 */ /* 0x000fe2000f8e0008 */
[----:B------:R2:W-:Y:S01]  /*8e10*/  STS.128 [R0+0x800], R60 ;  /* 0x0008003c00007388 */ /* 0x0005e20000000c00 */
[----:B------:R-:W-:Y:S02]  /*8e20*/  UIMAD UR10, UR5, UR13, UR10 ;  /* 0x0000000d050a72a4 */ /* 0x000fe4000f8e020a */
[----:B------:R-:W-:Y:S01]  /*8e30*/  UIADD3 UR7, UR7, UR11, URZ ;  /* 0x0000000b07077290 */ /* 0x000fe2000fffe03f */
[----:B------:R2:W-:Y:S01]  /*8e40*/  STS.128 [R0+0x1000], R96 ;  /* 0x0010006000007388 */ /* 0x0005e20000000c00 */
[----:B------:R-:W-:Y:S01]  /*8e50*/  ULDC.64 UR12, c[0x0][0x820] ;  /* 0x00020800000c7ab9 */ /* 0x000fe20000000a00 */
[----:B------:R-:W-:-:S02]  /*8e60*/  UIMAD UR11, UR17, UR14, URZ ;  /* 0x0000000e110b72a4 */ /* 0x000fc4000f8e023f */
[----:B------:R2:W-:Y:S01]  /*8e70*/  STS.128 [R0+0x1800], R100 ;  /* 0x0018006400007388 */ /* 0x0005e20000000c00 */
[----:B------:R-:W-:Y:S02]  /*8e80*/  UIMAD UR5, UR17, UR12, URZ ;  /* 0x0000000c110572a4 */ /* 0x000fe4000f8e023f */
[----:B------:R-:W-:Y:S01]  /*8e90*/  UIADD3 UR9, UR9, UR10, URZ ;  /* 0x0000000a09097290 */ /* 0x000fe2000fffe03f */
[----:B------:R2:W-:Y:S01]  /*8ea0*/  STS.128 [R0+0x2000], R64 ;  /* 0x0020004000007388 */ /* 0x0005e20000000c00 */
[----:B------:R-:W-:Y:S02]  /*8eb0*/  UIMAD UR5, UR16, UR13, UR5 ;  /* 0x0000000d100572a4 */ /* 0x000fe4000f8e0205 */
[----:B------:R-:W-:Y:S01]  /*8ec0*/  UIMAD.WIDE.U32 UR6, UR16, UR12, UR6 ;  /* 0x0000000c100672a5 */ /* 0x000fe2000f8e0006 */
[----:B------:R2:W-:Y:S01]  /*8ed0*/  STS.128 [R0+0x2800], R68 ;  /* 0x0028004400007388 */ /* 0x0005e20000000c00 */
[----:B------:R-:W-:Y:S02]  /*8ee0*/  UIMAD UR11, UR16, UR15, UR11 ;  /* 0x0000000f100b72a4 */ /* 0x000fe4000f8e020b */
[----:B------:R-:W-:Y:S01]  /*8ef0*/  UIMAD.WIDE.U32 UR8, UR16, UR14, UR8 ;  /* 0x0000000e100872a5 */ /* 0x000fe2000f8e0008 */
[----:B------:R2:W-:Y:S01]  /*8f00*/  STS.128 [R0+0x3000], R104 ;  /* 0x0030006800007388 */ /* 0x0005e20000000c00 */
[----:B------:R-:W-:Y:S01]  /*8f10*/  ULDC.64 UR12, c[0x0][0x800] ;  /* 0x00020000000c7ab9 */ /* 0x000fe20000000a00 */
[----:B------:R-:W-:Y:S01]  /*8f20*/  ULDC.64 UR14, c[0x0][0x828] ;  /* 0x00020a00000e7ab9 */ /* 0x000fe20000000a00 */
[----:B------:R-:W-:Y:S01]  /*8f30*/  UIADD3 UR7, UR7, UR5, URZ ;  /* 0x0000000507077290 */ /* 0x000fe2000fffe03f */
[----:B------:R2:W-:Y:S01]  /*8f40*/  STS.128 [R0+0x3800], R108 ;  /* 0x0038006c00007388 */ /* 0x0005e20000000c00 */
[----:B------:R-:W-:-:S02]  /*8f50*/  ULEA UR12, UP0, UR6, UR12, 0x2 ;  /* 0x0000000c060c7291 */ /* 0x000fc4000f80103f */
[----:B------:R-:W-:Y:S01]  /*8f60*/  UIADD3 UR5, UR9, UR11, URZ ;  /* 0x0000000b09057290 */ /* 0x000fe2000fffe03f */
[----:B------:R2:W-:Y:S01]  /*8f70*/  STS.128 [R0+0x4000], R72 ;  /* 0x0040004800007388 */ /* 0x0005e20000000c00 */
[----:B------:R-:W-:Y:S02]  /*8f80*/  ULEA UR14, UP1, UR8, UR14, 0x2 ;  /* 0x0000000e080e7291 */ /* 0x000fe4000f82103f */
[----:B------:R-:W-:Y:S01]  /*8f90*/  ULEA.HI.X UR13, UR6, UR13, UR7, 0x2, UP0 ;  /* 0x0000000d060d7291 */ /* 0x000fe200080f1407 */
[----:B------:R2:W-:Y:S01]  /*8fa0*/  STS.128 [R0+0x4800], R76 ;  /* 0x0048004c00007388 */ /* 0x0005e20000000c00 */
[----:B------:R-:W-:-:S03]  /*8fb0*/  ULEA.HI.X UR7, UR8, UR15, UR5, 0x2, UP1 ;  /* 0x0000000f08077291 */ /* 0x000fc600088f1405 */
        /* <DEDUP_REMOVED lines=18> */
[----:B------:R-:W-:-:S09]  /*90e0*/  UMOV UR6, UR14 ;  /* 0x0000000e00067c82 */ /* 0x000fd20008000000 */
.L_x_443:
[----:B------:R-:W-:Y:S01]  /*90f0*/  @P0 ELECT P1, URZ, PT ;  /* 0x00000000003f082f */ /* 0x000fe20003820000 */
[----:B------:R3:W-:-:S12]  /*9100*/  UBLKRED.G.S.ADD.F32.RN [UR6], [UR4], UR5, desc[UR8] ;  /* 0x00000806040073bb */ /* 0x0007d800080a1405 */
[----:B------:R-:W-:Y:S02]  /*9110*/  @P1 PLOP3.LUT P0, PT, P1, PT, PT, 0x8, 0x0 ;  /* 0x000000000000181c */ /* 0x000fe40000f0e170 */
[----:B------:R-:W-:-:S11]  /*9120*/  PLOP3.LUT P1, PT, PT, PT, PT, 0x8, 0x0 ;  /* 0x000000000000781c */ /* 0x000fd60003f2e170 */
[----:B---3--:R-:W-:Y:S05]  /*9130*/  @P0 BRA.U.ANY `(.L_x_443) ;  /* 0xfffffffd00ec0947 */ /* 0x008fea000393ffff */
[----:B------:R0:W-:Y:S01]  /*9140*/  UTMACMDFLUSH ;  /* 0x00000000000079b7 */ /* 0x0001e20000000000 */
[----:B------:R-:W-:-:S04]  /*9150*/  DEPBAR.LE SB0, 0x0 ;  /* 0x000080000000791a */ /* 0x000fc80000000000 */
.L_x_442:
[----:B------:R-:W-:Y:S05]  /*9160*/  BSYNC B1 ;  /* 0x0000000000017941 */ /* 0x000fea0003800000 */
.L_x_441:
        /* <DEDUP_REMOVED lines=23> */
[----:B----4-:R-:W4:Y:S02]  /*92e0*/  FENCE.VIEW.ASYNC.S ;  /* 0x00000000000073c6 */ /* 0x010f240000000000 */
[----:B----4-:R-:W-:Y:S06]  /*92f0*/  BAR.SYNC.DEFER_BLOCKING 0x1, 0x100 ;  /* 0x0044000000007b1d */ /* 0x010fec0000010000 */
[----:B------:R-:W-:Y:S05]  /*9300*/  @P0 BRA `(.L_x_417) ;  /* 0x0000001800f00947 */ /* 0x000fea0003800000 */
[----:B------:R-:W-:Y:S01]  /*9310*/  PLOP3.LUT P0, PT, PT, PT, PT, 0x80, 0x0 ;  /* 0x000000000000781c */ /* 0x000fe20003f0f070 */
[----:B------:R-:W-:Y:S01]  /*9320*/  UMOV UR5, 0x1400 ;  /* 0x0000140000057882 */ /* 0x000fe20000000000 */
[----:B------:R-:W-:Y:S01]  /*9330*/  UMOV UR8, 0x0 ;  /* 0x0000000000087882 */ /* 0x000fe20000000000 */
[----:B------:R-:W-:Y:S01]  /*9340*/  UMOV UR9, 0x14f00000 ;  /* 0x14f0000000097882 */ /* 0x000fe20000000000 */
[----:B------:R-:W-:Y:S01]  /*9350*/  UMOV UR6, UR12 ;  /* 0x0000000c00067c82 */ /* 0x000fe20008000000 */
[----:B------:R-:W-:-:S08]  /*9360*/  UMOV UR7, UR13 ;  /* 0x0000000d00077c82 */ /* 0x000fd00008000000 */
.L_x_444:
[----:B------:R-:W-:Y:S01]  /*9370*/  @P0 ELECT P1, URZ, PT ;  /* 0x00000000003f082f */ /* 0x000fe20003820000 */
[----:B------:R4:W-:-:S12]  /*9380*/  UBLKRED.G.S.ADD.F32.RN [UR6], [UR4], UR5, desc[UR8] ;  /* 0x00000806040073bb */ /* 0x0009d800080a1405 */
[----:B------:R-:W-:Y:S02]  /*9390*/  @P1 PLOP3.LUT P0, PT, P1, PT, PT, 0x8, 0x0 ;  /* 0x000000000000181c */ /* 0x000fe40000f0e170 */
[----:B------:R-:W-:-:S11]  /*93a0*/  PLOP3.LUT P1, PT, PT, PT, PT, 0x8, 0x0 ;  /* 0x000000000000781c */ /* 0x000fd60003f2e170 */
[----:B----4-:R-:W-:Y:S05]  /*93b0*/  @P0 BRA.U.ANY `(.L_x_444) ;  /* 0xfffffffd00ec0947 */ /* 0x010fea000393ffff */
[----:B------:R0:W-:Y:S01]  /*93c0*/  UTMACMDFLUSH ;  /* 0x00000000000079b7 */ /* 0x0001e20000000000 */
[----:B------:R-:W-:-:S04]  /*93d0*/  DEPBAR.LE SB0, 0x0 ;  /* 0x000080000000791a */ /* 0x000fc80000000000 */
[----:B------:R-:W-:Y:S05]  /*93e0*/  BRA `(.L_x_417) ;  /* 0x0000001800b87947 */ /* 0x000fea0003800000 */
.L_x_415:
        /* <DEDUP_REMOVED lines=41> */
.L_x_446:
        /* <DEDUP_REMOVED lines=8> */
[----:B------:R-:W-:Y:S01]  /*9700*/  IMAD.MOV.U32 R0, RZ, RZ, RZ ;  /* 0x000000ffff007224 */ /* 0x000fe200078e00ff */
[----:B------:R-:W-:Y:S01]  /*9710*/  UIMAD UR6, UR10, UR6, URZ ;  /* 0x000000060a0672a4 */ /* 0x000fe2000f8e023f */
[----:B------:R-:W-:Y:S01]  /*9720*/  IMAD.MOV.U32 R12, RZ, RZ, 0x1 ;  /* 0x00000001ff0c7424 */ /* 0x000fe200078e00ff */
[----:B------:R-:W-:Y:S02]  /*9730*/  UIMAD UR10, UR10, UR12, URZ ;  /* 0x0000000c0a0a72a4 */ /* 0x000fe4000f8e023f */
        /* <DEDUP_REMOVED lines=30> */
.L_x_462:
        /* <DEDUP_REMOVED lines=12> */
.L_x_448:
        /* <DEDUP_REMOVED lines=20> */
[----:B------:R-:W-:Y:S01]  /*9b20*/  UIADD3 UR9, UP0, UR19, UR30, URZ ;  /* 0x0000001e13097290 */ /* 0x000fe2000ff1e03f */
[----:B------:R-:W-:Y:S01]  /*9b30*/  IMAD.MOV.U32 R12, RZ, RZ, 0x1 ;  /* 0x00000001ff0c7424 */ /* 0x000fe200078e00ff */
[----:B------:R-:W-:Y:S01]  /*9b40*/  UIADD3 UR16, UR8, 0x14100, URZ ;  /* 0x0001410008107890 */ /* 0x000fe2000fffe03f */
[----:B-1----:R-:W-:Y:S01]  /*9b50*/  IMAD.MOV.U32 R9, RZ, RZ, R2 ;  /* 0x000000ffff097224 */ /* 0x002fe200078e0002 */
[----:B------:R-:W-:Y:S01]  /*9b60*/  ULEA.HI.X.SX32 UR10, UR19, UR38, 0x1, UP0 ;  /* 0x00000026130a7291 */ /* 0x000fe200080f0e3f */
[----:B------:R-:W-:Y:S01]  /*9b70*/  IMAD.MOV.U32 R10, RZ, RZ, R3 ;  /* 0x000000ffff0a7224 */ /* 0x000fe200078e0003 */
[----:B------:R-:W-:-:S02]  /*9b80*/  ULEA UR54, UP0, UR9, UR14, 0x2 ;  /* 0x0000000e09367291 */ /* 0x000fc4000f80103f */
[C---:B------:R-:W-:Y:S01]  /*9b90*/  IADD3 R0, P1, R9.reuse, 0xf0, RZ ;  /* 0x000000f009007810 */ /* 0x040fe20007f3e0ff */
[----:B------:R-:W-:Y:S02]  /*9ba0*/  UIADD3 UR40, UR8, 0x16100, URZ ;  /* 0x0001610008287890 */ /* 0x000fe4000fffe03f */
[----:B------:R-:W-:Y:S01]  /*9bb0*/  UIADD3 UR32, UR8, 0x18100, URZ ;  /* 0x0001810008207890 */ /* 0x000fe2000fffe03f */
[----:B------:R-:W-:Y:S01]  /*9bc0*/  R2UR UR48, R0 ;  /* 0x00000000003072ca */ /* 0x000fe200000e0000 */
[----:B------:R-:W-:Y:S01]  /*9bd0*/  UIADD3 UR24, UR8, 0x1a100, URZ ;  /* 0x0001a10008187890 */ /* 0x000fe2000fffe03f */
[C---:B------:R-:W-:Y:S01]  /*9be0*/  IADD3 R0, P2, R9.reuse, 0x2f0, RZ ;  /* 0x000002f009007810 */ /* 0x040fe20007f5e0ff */
[----:B------:R-:W-:Y:S02]  /*9bf0*/  UIADD3 UR52, UR8, 0x2c100, URZ ;  /* 0x0002c10008347890 */ /* 0x000fe4000fffe03f */
        /* <DEDUP_REMOVED lines=8> */
[--C-:B------:R-:W-:Y:S01]  /*9c80*/  IMAD.X R0, RZ, RZ, R10.reuse, P1 ;  /* 0x000000ffff007224 */ /* 0x100fe200008e060a */
[----:B------:R-:W-:Y:S01]  /*9c90*/  UMOV UR29, UR21 ;  /* 0x00000015001d7c82 */ /* 0x000fe20008000000 */
[----:B------:R-:W-:Y:S01]  /*9ca0*/  UMOV UR25, UR17 ;  /* 0x0000001100197c82 */ /* 0x000fe20008000000 */
[----:B------:R-:W-:Y:S01]  /*9cb0*/  UMOV UR27, UR19 ;  /* 0x00000013001b7c82 */ /* 0x000fe20008000000 */
[----:B------:R-:W-:Y:S01]  /*9cc0*/  UMOV UR9, 0x10 ;  /* 0x0000001000097882 */ /* 0x000fe20000000000 */
[----:B------:R-:W-:Y:S01]  /*9cd0*/  R2UR UR49, R0 ;  /* 0x00000000003172ca */ /* 0x000fe200000e0000 */
[--C-:B------:R-:W-:Y:S01]  /*9ce0*/  IMAD.X R0, RZ, RZ, R10.reuse, P2 ;  /* 0x000000ffff007224 */ /* 0x100fe200010e060a */
[----:B------:R-:W-:Y:S01]  /*9cf0*/  UMOV UR53, UR17 ;  /* 0x0000001100357c82 */ /* 0x000fe20008000000 */
[----:B------:R-:W-:Y:S01]  /*9d00*/  UMOV UR13, UR21 ;  /* 0x00000015000d7c82 */ /* 0x000fe20008000000 */
[----:B------:R-:W-:Y:S01]  /*9d10*/  UMOV UR10, UR18 ;  /* 0x00000012000a7c82 */ /* 0x000fe20008000000 */
[----:B------:R-:W-:Y:S01]  /*9d20*/  UIADD3 UR56, UR8, 0x5000, URZ ;  /* 0x0000500008387890 */ /* 0x000fe2000fffe03f */
[----:B------:R-:W-:Y:S01]  /*9d30*/  R2UR UR5, R0 ;  /* 0x00000000000572ca */ /* 0x000fe200000e0000 */
[----:B------:R-:W-:Y:S01]  /*9d40*/  IMAD.X R0, RZ, RZ, R10, P3 ;  /* 0x000000ffff007224 */ /* 0x000fe200018e060a */
[----:B------:R-:W-:Y:S01]  /*9d50*/  ISETP.GE.AND P1, PT, R5, R11, PT ;  /* 0x0000000b0500720c */ /* 0x000fe20003f26270 */
[----:B------:R-:W-:Y:S01]  /*9d60*/  UMOV UR58, 0x80 ;  /* 0x00000080003a7882 */ /* 0x000fe20000000000 */
[----:B------:R-:W-:Y:S01]  /*9d70*/  UMOV UR59, UR11 ;  /* 0x0000000b003b7c82 */ /* 0x000fe20008000000 */
[----:B------:R-:W-:Y:S01]  /*9d80*/  UMOV UR60, UR12 ;  /* 0x0000000c003c7c82 */ /* 0x000fe20008000000 */
[----:B------:R-:W-:Y:S01]  /*9d90*/  R2UR UR7, R0 ;  /* 0x00000000000772ca */ /* 0x000fe200000e0000 */
[----:B------:R1:W-:Y:S01]  /*9da0*/  UTMALDG.4D [UR16], [UR48], desc[UR50] ;  /* 0x00003210300075b4 */ /* 0x0003e20008019000 */
[----:B------:R-:W-:Y:S01]  /*9db0*/  UMOV UR61, UR21 ;  /* 0x00000015003d7c82 */ /* 0x000fe20008000000 */
        /* <DEDUP_REMOVED lines=43> */
[----:B----4-:R-:W-:Y:S05]  /*a070*/  @P1 BRA `(.L_x_449) ;  /* 0x0000000800201947 */ /* 0x010fea0003800000 */
        /* <DEDUP_REMOVED lines=20> */
.L_x_454:
[----:B------:R-:W-:-:S04]  /*a1c0*/  SHF.L.U32 R9, R12, 0x1f, RZ ;  /* 0x0000001f0c097819 */ /* 0x000fc800000006ff */
[----:B------:R-:W1:Y:S02]  /*a1d0*/  SYNCS.PHASECHK.TRANS64.TRYWAIT P1, [R6+URZ+0x31838], R9 ;  /* 0x03183809060075a7 */ /* 0x000e64000802017f */
[----:B-1----:R-:W-:Y:S05]  /*a1e0*/  @!P1 BRA `(.L_x_450) ;  /* 0x0000000c00909947 */ /* 0x002fea0003800000 */
.L_x_463:
[----:B------:R-:W-:Y:S05]  /*a1f0*/  @P0 BRA `(.L_x_451) ;  /* 0x0000000000140947 */ /* 0x000fea0003800000 */
[----:B------:R-:W-:Y:S01]  /*a200*/  ISETP.NE.AND P1, PT, R14, RZ, PT ;  /* 0x000000ff0e00720c */ /* 0x000fe20003f25270 */
[----:B-1----:R-:W-:-:S04]  /*a210*/  IMAD.MOV.U32 R9, RZ, RZ, 0x8100 ;  /* 0x00008100ff097424 */ /* 0x002fc800078e00ff */
[----:B------:R2:W-:Y:S08]  /*a220*/  SYNCS.ARRIVE.TRANS64 RZ, [R6+URZ+0x31830], R9 ;  /* 0x0318300906ff79a7 */ /* 0x0005f0000800003f */
[----:B------:R-:W-:Y:S05]  /*a230*/  @!P1 BRA `(.L_x_451) ;  /* 0x0000000000049947 */ /* 0x000fea0003800000 */
[----:B------:R-:W-:Y:S01]  /*a240*/  BPT.TRAP 0x1 ;  /* 0x000000040000795c */ /* 0x000fe20000300000 */
.L_x_451:
[----:B-12---:R-:W-:Y:S01]  /*a250*/  IMAD.MOV.U32 R9, RZ, RZ, R2 ;  /* 0x000000ffff097224 */ /* 0x006fe200078e0002 */
[----:B------:R-:W-:Y:S01]  /*a260*/  R2UR UR19, R15 ;  /* 0x000000000f1372ca */ /* 0x000fe200000e0000 */
[----:B------:R-:W-:Y:S01]  /*a270*/  IMAD.MOV.U32 R10, RZ, RZ, R3 ;  /* 0x000000ffff0a7224 */ /* 0x000fe200078e0003 */
[----:B------:R-:W-:Y:S01]  /*a280*/  R2UR UR14, R6 ;  /* 0x00000000060e72ca */ /* 0x000fe200000e0000 */
[----:B------:R-:W-:Y:S01]  /*a290*/  VIADD R13, R13, 0x1 ;  /* 0x000000010d0d7836 */ /* 0x000fe20000000000 */
[----:B------:R-:W-:Y:S01]  /*a2a0*/  IADD3 R0, P2, R9, 0x1f0, RZ ;  /* 0x000001f009007810 */ /* 0x000fe20007f5e0ff */
[----:B------:R-:W-:Y:S01]  /*a2b0*/  UMOV UR8, 0x0 ;  /* 0x0000000000087882 */ /* 0x000fe20000000000 */
[----:B------:R-:W-:Y:S01]  /*a2c0*/  UMOV UR9, 0x14f00000 ;  /* 0x14f0000000097882 */ /* 0x000fe20000000000 */
[----:B------:R-:W-:Y:S01]  /*a2d0*/  UMOV UR18, URZ ;  /* 0x0000003f00127c82 */ /* 0x000fe20008000000 */
[----:B------:R-:W-:Y:S01]  /*a2e0*/  R2UR UR6, R0 ;  /* 0x00000000000672ca */ /* 0x000fe200000e0000 */
[----:B------:R-:W-:Y:S01]  /*a2f0*/  IMAD.X R0, RZ, RZ, R10, P2 ;  /* 0x000000ffff007224 */ /* 0x000fe200010e060a */
[C---:B------:R-:W-:Y:S01]  /*a300*/  ISETP.NE.AND P1, PT, R13.reuse, 0x2, PT ;  /* 0x000000020d00780c */ /* 0x040fe20003f25270 */
[----:B------:R-:W-:Y:S01]  /*a310*/  UMOV UR34, 0x40 ;  /* 0x0000004000227882 */ /* 0x000fe20000000000 */
[----:B------:R-:W-:Y:S01]  /*a320*/  R2UR UR4, R16 ;  /* 0x00000000100472ca */ /* 0x000fe200000e0000 */
[----:B------:R-:W-:Y:S01]  /*a330*/  UIADD3 UR19, UR19, -0x40, URZ ;  /* 0xffffffc013137890 */ /* 0x000fe2000fffe03f */
[----:B------:R-:W-:Y:S01]  /*a340*/  R2UR UR7, R0 ;  /* 0x00000000000772ca */ /* 0x000fe200000e0000 */
        /* <DEDUP_REMOVED lines=23> */
[----:B------:R-:W-:Y:S01]  /*a4c0*/  ISETP.NE.AND P2, PT, R4, RZ, PT ;  /* 0x000000ff0400720c */ /* 0x000fe20003f45270 */
        /* <DEDUP_REMOVED lines=8> */
.L_x_465:
[----:B------:R-:W-:Y:S01]  /*a550*/  LOP3.LUT R12, R12, 0x1, RZ, 0x3c, !PT ;  /* 0x000000010c0c7812 */ /* 0x000fe200078e3cff */
[----:B------:R-:W-:Y:S06]  /*a560*/  @P2 BRA `(.L_x_453) ;  /* 0x0000000000142947 */ /* 0x000fec0003800000 */
[----:B------:R-:W-:Y:S01]  /*a570*/  ISETP.NE.AND P1, PT, R14, RZ, PT ;  /* 0x000000ff0e00720c */ /* 0x000fe20003f25270 */
[----:B-1----:R-:W-:-:S04]  /*a580*/  IMAD.MOV.U32 R0, RZ, RZ, 0x8100 ;  /* 0x00008100ff007424 */ /* 0x002fc800078e00ff */
[----:B------:R2:W-:Y:S08]  /*a590*/  SYNCS.ARRIVE.TRANS64 RZ, [R20+URZ+0x31810], R0 ;  /* 0x0318100014ff79a7 */ /* 0x0005f0000800003f */
[----:B------:R-:W-:Y:S05]  /*a5a0*/  @!P1 BRA `(.L_x_453) ;  /* 0x0000000000049947 */ /* 0x000fea0003800000 */
[----:B------:R-:W-:Y:S01]  /*a5b0*/  BPT.TRAP 0x1 ;  /* 0x000000040000795c */ /* 0x000fe20000300000 */
.L_x_453:
        /* <DEDUP_REMOVED lines=13> */
[----:B------:R-:W-:Y:S01]  /*a690*/  R2UR UR15, R19 ;  /* 0x00000000130f72ca */ /* 0x000fe200000e0000 */
[----:B------:R-:W-:Y:S01]  /*a6a0*/  UIADD3 UR41, UR41, 0x31810, URZ ;  /* 0x0003181029297890 */ /* 0x000fe2000fffe03f */
[----:B------:R-:W-:Y:S01]  /*a6b0*/  ISETP.GE.AND P1, PT, R5, R11, PT ;  /* 0x0000000b0500720c */ /* 0x000fe20003f26270 */
[----:B------:R-:W-:Y:S01]  /*a6c0*/  UMOV UR45, UR21 ;  /* 0x00000015002d7c82 */ /* 0x000fe20008000000 */
        /* <DEDUP_REMOVED lines=20> */
[----:B------:R-:W-:Y:S01]  /*a810*/  UIADD3 UR8, UR8, 0x2c100, URZ ;  /* 0x0002c10008087890 */ /* 0x000fe2000fffe03f */
[----:B------:R-:W-:Y:S01]  /*a820*/  IMAD.X R18, RZ, RZ, R18, P3 ;  /* 0x000000ffff127224 */ /* 0x000fe200018e0612 */
[----:B------:R-:W-:Y:S01]  /*a830*/  UMOV UR25, UR41 ;  /* 0x0000002900197c82 */ /* 0x000fe20008000000 */
        /* <DEDUP_REMOVED lines=12> */
.L_x_449:
[----:B------:R-:W-:-:S04]  /*a900*/  SHF.L.U32 R3, R12, 0x1f, RZ ;  /* 0x0000001f0c037819 */ /* 0x000fc800000006ff */
[----:B------:R-:W1:Y:S02]  /*a910*/  SYNCS.PHASECHK.TRANS64.TRYWAIT P1, [R6+URZ+0x31838], R3 ;  /* 0x03183803060075a7 */ /* 0x000e64000802017f */
[----:B-1----:R-:W-:Y:S05]  /*a920*/  @!P1 BRA `(.L_x_455) ;  /* 0x0000000400ec9947 */ /* 0x002fea0003800000 */
.L_x_466:
[----:B------:R-:W-:Y:S05]  /*a930*/  @P0 BRA `(.L_x_456) ;  /* 0x0000000000140947 */ /* 0x000fea0003800000 */
[----:B------:R-:W-:Y:S01]  /*a940*/  LOP3.LUT P0, RZ, R21, 0x1f, RZ, 0xc0, !PT ;  /* 0x0000001f15ff7812 */ /* 0x000fe2000780c0ff */
[----:B-1----:R-:W-:-:S04]  /*a950*/  IMAD.MOV.U32 R3, RZ, RZ, 0x8100 ;  /* 0x00008100ff037424 */ /* 0x002fc800078e00ff */
[----:B------:R2:W-:Y:S08]  /*a960*/  SYNCS.ARRIVE.TRANS64 RZ, [R6+URZ+0x31830], R3 ;  /* 0x0318300306ff79a7 */ /* 0x0005f0000800003f */
[----:B------:R-:W-:Y:S05]  /*a970*/  @!P0 BRA `(.L_x_456) ;  /* 0x0000000000048947 */ /* 0x000fea0003800000 */
[----:B------:R-:W-:Y:S01]  /*a980*/  BPT.TRAP 0x1 ;  /* 0x000000040000795c */ /* 0x000fe20000300000 */
.L_x_456:
        /* <DEDUP_REMOVED lines=18> */
[----:B------:R-:W-:Y:S01]  /*aab0*/  ISETP.NE.AND P0, PT, R0, 0x2, PT ;  /* 0x000000020000780c */ /* 0x000fe20003f05270 */
        /* <DEDUP_REMOVED lines=31> */
.L_x_445:
[----:B------:R-:W-:Y:S05]  /*acb0*/  WARPSYNC.ALL ;  /* 0x0000000000007948 */ /* 0x000fea0003800000 */
[----:B------:R-:W-:-:S13]  /*acc0*/  ELECT P0, URZ, PT ;  /* 0x00000000003f782f */ /* 0x000fda0003800000 */
        /* <DEDUP_REMOVED lines=8> */
.L_x_457:
        /* <DEDUP_REMOVED lines=8> */
.L_x_467:
        /* <DEDUP_REMOVED lines=9> */
.L_x_468:
[----:B------:R-:W-:Y:S05]  /*ae60*/  @!P1 BRA `(.L_x_460) ;  /* 0x0000000000049947 */ /* 0x000fea0003800000 */
[----:B------:R-:W-:Y:S01]  /*ae70*/  BPT.TRAP 0x1 ;  /* 0x000000040000795c */ /* 0x000fe20000300000 */
.L_x_460:
[----:B------:R-:W-:-:S07]  /*ae80*/  SHF.L.U32 R12, R12, 0x1f, RZ ;  /* 0x0000001f0c0c7819 */ /* 0x000fce00000006ff */
.L_x_461:
[----:B--2---:R2:W3:Y:S02]  /*ae90*/  SYNCS.PHASECHK.TRANS64.TRYWAIT P0, [R7+URZ+0x31838], R12 ;  /* 0x0318380c070075a7 */ /* 0x0044e4000800017f */
[----:B---3--:R-:W-:Y:S05]  /*aea0*/  @!P0 NANOSLEEP.SYNCS 0x989680 ;  /* 0x009896800000895d */ /* 0x008fea0003900000 */
[----:B------:R-:W3:Y:S02]  /*aeb0*/  @!P0 SYNCS.PHASECHK.TRANS64 P0, [R7+URZ+0x31838], R12 ;  /* 0x0318380c070085a7 */ /* 0x000ee4000800007f */
[----:B---3--:R-:W-:Y:S05]  /*aec0*/  @!P0 BRA `(.L_x_461) ;  /* 0xfffffffc00f08947 */ /* 0x008fea000383ffff */
.L_x_417:
[----:B------:R-:W-:Y:S05]  /*aed0*/  BSYNC B0 ;  /* 0x0000000000007941 */ /* 0x000fea0003800000 */
.L_x_414:
[----:B------:R-:W-:Y:S05]  /*aee0*/  EXIT ;  /* 0x000000000000794d */ /* 0x000fea0003800000 */
.L_x_421:
[----:B-1----:R1:W2:Y:S02]  /*aef0*/  SYNCS.PHASECHK.TRANS64.TRYWAIT P0, [R17+URZ+0x31800], R8 ;  /* 0x03180008110075a7 */ /* 0x0022a4000800017f */
[----:B--2---:R-:W-:Y:S05]  /*af00*/  @!P0 NANOSLEEP.SYNCS 0x989680 ;  /* 0x009896800000895d */ /* 0x004fea0003900000 */
[----:B------:R-:W2:Y:S02]  /*af10*/  @!P0 SYNCS.PHASECHK.TRANS64 P0, [R17+URZ+0x31800], R8 ;  /* 0x03180008110085a7 */ /* 0x000ea4000800007f */
[----:B--2---:R-:W-:Y:S05]  /*af20*/  @!P0 BRA `(.L_x_421) ;  /* 0xfffffffc00f08947 */ /* 0x004fea000383ffff */
[----:B------:R-:W-:Y:S05]  /*af30*/  BRA `(.L_x_420) ;  /* 0xffffff5c00a87947 */ /* 0x000fea000383ffff */
.L_x_425:
[----:B--2---:R2:W3:Y:S02]  /*af40*/  SYNCS.PHASECHK.TRANS64.TRYWAIT P0, [R16+URZ+0x31810], R9 ;  /* 0x03181009100075a7 */ /* 0x0044e4000800017f */
[----:B---3--:R-:W-:Y:S05]  /*af50*/  @!P0 NANOSLEEP.SYNCS 0x989680 ;  /* 0x009896800000895d */ /* 0x008fea0003900000 */
[----:B------:R-:W3:Y:S02]  /*af60*/  @!P0 SYNCS.PHASECHK.TRANS64 P0, [R16+URZ+0x31810], R9 ;  /* 0x03181009100085a7 */ /* 0x000ee4000800007f */
[----:B---3--:R-:W-:Y:S05]  /*af70*/  @!P0 BRA `(.L_x_425) ;  /* 0xfffffffc00f08947 */ /* 0x008fea000383ffff */
[----:B------:R-:W-:Y:S05]  /*af80*/  BRA `(.L_x_424) ;  /* 0xffffff6800247947 */ /* 0x000fea000383ffff */
.L_x_429:
[----:B----4-:R4:W1:Y:S02]  /*af90*/  SYNCS.PHASECHK.TRANS64.TRYWAIT P0, [R17+URZ+0x31830], R10 ;  /* 0x0318300a110075a7 */ /* 0x010864000800017f */
[----:B-1----:R-:W-:Y:S05]  /*afa0*/  @!P0 NANOSLEEP.SYNCS 0x989680 ;  /* 0x009896800000895d */ /* 0x002fea0003900000 */
[----:B------:R-:W1:Y:S02]  /*afb0*/  @!P0 SYNCS.PHASECHK.TRANS64 P0, [R17+URZ+0x31830], R10 ;  /* 0x0318300a110085a7 */ /* 0x000e64000800007f */
[----:B-1----:R-:W-:Y:S05]  /*afc0*/  @!P0 BRA `(.L_x_429) ;  /* 0xfffffffc00f08947 */ /* 0x002fea000383ffff */
[----:B------:R-:W-:Y:S05]  /*afd0*/  BRA `(.L_x_428) ;  /* 0xffffff8400347947 */ /* 0x000fea000383ffff */
.L_x_447:
[----:B-1----:R1:W2:Y:S02]  /*afe0*/  SYNCS.PHASECHK.TRANS64.TRYWAIT P0, [R6+URZ+0x31820], R3 ;  /* 0x03182003060075a7 */ /* 0x0022a4000800017f */
[----:B--2---:R-:W-:Y:S05]  /*aff0*/  @!P0 NANOSLEEP.SYNCS 0x989680 ;  /* 0x009896800000895d */ /* 0x004fea0003900000 */
[----:B------:R-:W2:Y:S02]  /*b000*/  @!P0 SYNCS.PHASECHK.TRANS64 P0, [R6+URZ+0x31820], R3 ;  /* 0x03182003060085a7 */ /* 0x000ea4000800007f */
[----:B--2---:R-:W-:Y:S05]  /*b010*/  @!P0 BRA `(.L_x_447) ;  /* 0xfffffffc00f08947 */ /* 0x004fea000383ffff */
[----:B------:R-:W-:Y:S05]  /*b020*/  BRA `(.L_x_462) ;  /* 0xffffffe8003c7947 */ /* 0x000fea000383ffff */
.L_x_450:
[----:B-1----:R1:W2:Y:S02]  /*b030*/  SYNCS.PHASECHK.TRANS64.TRYWAIT P1, [R6+URZ+0x31838], R9 ;  /* 0x03183809060075a7 */ /* 0x0022a4000802017f */
[----:B--2---:R-:W-:Y:S05]  /*b040*/  @!P1 NANOSLEEP.SYNCS 0x989680 ;  /* 0x009896800000995d */ /* 0x004fea0003900000 */
[----:B------:R-:W2:Y:S02]  /*b050*/  @!P1 SYNCS.PHASECHK.TRANS64 P1, [R6+URZ+0x31838], R9 ;  /* 0x03183809060095a7 */ /* 0x000ea4000802007f */
[----:B--2---:R-:W-:Y:S05]  /*b060*/  @!P1 BRA `(.L_x_450) ;  /* 0xfffffffc00f09947 */ /* 0x004fea000383ffff */
[----:B------:R-:W-:Y:S05]  /*b070*/  BRA `(.L_x_463) ;  /* 0xfffffff0005c7947 */ /* 0x000fea000383ffff */
.L_x_452:
[----:B------:R-:W-:-:S07]  /*b080*/  SHF.L.U32 R0, R8, 0x1f, RZ ;  /* 0x0000001f08007819 */ /* 0x000fce00000006ff */
.L_x_464:
[----:B-1----:R1:W2:Y:S02]  /*b090*/  SYNCS.PHASECHK.TRANS64.TRYWAIT P1, [R20+URZ+0x31820], R0 ;  /* 0x03182000140075a7 */ /* 0x0022a4000802017f */
[----:B--2---:R-:W-:Y:S05]  /*b0a0*/  @!P1 NANOSLEEP.SYNCS 0x989680 ;  /* 0x009896800000995d */ /* 0x004fea0003900000 */
[----:B------:R-:W2:Y:S02]  /*b0b0*/  @!P1 SYNCS.PHASECHK.TRANS64 P1, [R20+URZ+0x31820], R0 ;  /* 0x03182000140095a7 */ /* 0x000ea4000802007f */
[----:B--2---:R-:W-:Y:S05]  /*b0c0*/  @!P1 BRA `(.L_x_464) ;  /* 0xfffffffc00f09947 */ /* 0x004fea000383ffff */
[----:B------:R-:W-:Y:S05]  /*b0d0*/  BRA `(.L_x_465) ;  /* 0xfffffff4001c7947 */ /* 0x000fea000383ffff */
.L_x_455:
[----:B-1----:R1:W2:Y:S02]  /*b0e0*/  SYNCS.PHASECHK.TRANS64.TRYWAIT P1, [R6+URZ+0x31838], R3 ;  /* 0x03183803060075a7 */ /* 0x0022a4000802017f */
[----:B--2---:R-:W-:Y:S05]  /*b0f0*/  @!P1 NANOSLEEP.SYNCS 0x989680 ;  /* 0x009896800000995d */ /* 0x004fea0003900000 */
[----:B------:R-:W2:Y:S02]  /*b100*/  @!P1 SYNCS.PHASECHK.TRANS64 P1, [R6+URZ+0x31838], R3 ;  /* 0x03183803060095a7 */ /* 0x000ea4000802007f */
[----:B--2---:R-:W-:Y:S05]  /*b110*/  @!P1 BRA `(.L_x_455) ;  /* 0xfffffffc00f09947 */ /* 0x004fea000383ffff */
[----:B------:R-:W-:Y:S05]  /*b120*/  BRA `(.L_x_466) ;  /* 0xfffffff800007947 */ /* 0x000fea000383ffff */
.L_x_458:
[----:B-1----:R1:W2:Y:S02]  /*b130*/  SYNCS.PHASECHK.TRANS64.TRYWAIT P0, [R5+URZ], R2 ;  /* 0x00000002050075a7 */ /* 0x0022a4000800017f */
[----:B--2---:R-:W-:Y:S05]  /*b140*/  @!P0 NANOSLEEP.SYNCS 0x989680 ;  /* 0x009896800000895d */ /* 0x004fea0003900000 */
[----:B------:R-:W2:Y:S02]  /*b150*/  @!P0 SYNCS.PHASECHK.TRANS64 P0, [R5+URZ], R2 ;  /* 0x00000002050085a7 */ /* 0x000ea4000800007f */
[----:B--2---:R-:W-:Y:S05]  /*b160*/  @!P0 BRA `(.L_x_458) ;  /* 0xfffffffc00f08947 */ /* 0x004fea000383ffff */
[----:B------:R-:W-:Y:S05]  /*b170*/  BRA `(.L_x_467) ;  /* 0xfffffffc00147947 */ /* 0x000fea000383ffff */
.L_x_459:
[----:B-1----:R1:W2:Y:S02]  /*b180*/  SYNCS.PHASECHK.TRANS64.TRYWAIT P0, [R3+URZ], R0 ;  /* 0x00000000030075a7 */ /* 0x0022a4000800017f */
[----:B--2---:R-:W-:Y:S05]  /*b190*/  @!P0 NANOSLEEP.SYNCS 0x989680 ;  /* 0x009896800000895d */ /* 0x004fea0003900000 */
[----:B------:R-:W2:Y:S02]  /*b1a0*/  @!P0 SYNCS.PHASECHK.TRANS64 P0, [R3+URZ], R0 ;  /* 0x00000000030085a7 */ /* 0x000ea4000800007f */
[----:B--2---:R-:W-:Y:S05]  /*b1b0*/  @!P0 BRA `(.L_x_459) ;  /* 0xfffffffc00f08947 */ /* 0x004fea000383ffff */
[----:B------:R-:W-:Y:S05]  /*b1c0*/  BRA `(.L_x_468) ;  /* 0xfffffffc00247947 */ /* 0x000fea000383ffff */
.L_x_469:
        /* <DEDUP_REMOVED lines=11> */
.L_x_1150:


//--------------------- .text._ZN7cutlass13device_kernelIN5flash11enable_sm90INS1_16FlashAttnBwdSm90INS1_25CollectiveMainloopBwdSm90ILi2ELi1ELi1EN4cute5tupleIJNS5_1CILi1EEES8_S8_EEENS6_IJNS7_ILi64EEENS7_ILi80EEENS7_ILi256EEEEEENS_6half_tEfNS_4arch4Sm90ELb0ELb1ELb0ELb1ELb0ELb0ELb1ELb1ELi2ELi1ELi1ELi1ELb0EEENS1_21CollectiveEpilogueBwdISD_SE_SG_Li256ELb1ELb1ELi2EEENS1_19SingleTileSchedulerILb1ELb0ELb0ELi80EEEEEEEEEvNT_6ParamsE --------------------------
	.section	.text._ZN7cutlass13device_kernelIN5flash11enable_sm90INS1_16FlashAttnBwdSm90INS1_25CollectiveMainloopBwdSm90ILi2ELi1ELi1EN4cute5tupleIJNS5_1CILi1EEES8_S8_EEENS6_IJNS7_ILi64EEENS7_ILi80EEENS7_ILi256EEEEEENS_6half_tEfNS_4arch4Sm90ELb0ELb1ELb0ELb1ELb0ELb0ELb1ELb1ELi2ELi1ELi1ELi1ELb0EEENS1_21CollectiveEpilogueBwdISD_SE_SG_Li256ELb1ELb1ELi2EEENS1_19SingleTileSchedulerILb1ELb0ELb0ELi80EEEEEEEEEvNT_6ParamsE,"ax",@progbits
	.align	128
.text._ZN7cutlass13device_kernelIN5flash11enable_sm90INS1_16FlashAttnBwdSm90INS1_25CollectiveMainloopBwdSm90ILi2ELi1ELi1EN4cute5tupleIJNS5_1CILi1EEES8_S8_EEENS6_IJNS7_ILi64EEENS7_ILi80EEENS7_ILi256EEEEEENS_6half_tEfNS_4arch4Sm90ELb0ELb1ELb0ELb1ELb0ELb0ELb1ELb1ELi2ELi1ELi1ELi1ELb0EEENS1_21CollectiveEpilogueBwdISD_SE_SG_Li256ELb1ELb1ELi2EEENS1_19SingleTileSchedulerILb1ELb0ELb0ELi80EEEEEEEEEvNT_6ParamsE:
        .type           _ZN7cutlass13device_kernelIN5flash11enable_sm90INS1_16FlashAttnBwdSm90INS1_25CollectiveMainloopBwdSm90ILi2ELi1ELi1EN4cute5tupleIJNS5_1CILi1EEES8_S8_EEENS6_IJNS7_ILi64EEENS7_ILi80EEENS7_ILi256EEEEEENS_6half_tEfNS_4arch4Sm90ELb0ELb1ELb0ELb1ELb0ELb0ELb1ELb1ELi2ELi1ELi1ELi1ELb0EEENS1_21CollectiveEpilogueBwdISD_SE_SG_Li256ELb1ELb1ELi2EEENS1_19SingleTileSchedulerILb1ELb0ELb0ELi80EEEEEEEEEvNT_6ParamsE,@function
        .size           _ZN7cutlass13device_kernelIN5flash11enable_sm90INS1_16FlashAttnBwdSm90INS1_25CollectiveMainloopBwdSm90ILi2ELi1ELi1EN4cute5tupleIJNS5_1CILi1EEES8_S8_EEENS6_IJNS7_ILi64EEENS7_ILi80EEENS7_ILi256EEEEEENS_6half_tEfNS_4arch4Sm90ELb0ELb1ELb0ELb1ELb0ELb0ELb1ELb1ELi2ELi1ELi1ELi1ELb0EEENS1_21CollectiveEpilogueBwdISD_SE_SG_Li256ELb1ELb1ELi2EEENS1_19SingleTileSchedulerILb1ELb0ELb0ELi80EEEEEEEEEvNT_6ParamsE,(.L_x_1151 - _ZN7cutlass13device_kernelIN5flash11enable_sm90INS1_16FlashAttnBwdSm90INS1_25CollectiveMainloopBwdSm90ILi2ELi1ELi1EN4cute5tupleIJNS5_1CILi1EEES8_S8_EEENS6_IJNS7_ILi64EEENS7_ILi80EEENS7_ILi256EEEEEENS_6half_tEfNS_4arch4Sm90ELb0ELb1ELb0ELb1ELb0ELb0ELb1ELb1ELi2ELi1ELi1ELi1ELb0EEENS1_21CollectiveEpilogueBwdISD_SE_SG_Li256ELb1ELb1ELi2EEENS1_19SingleTileSchedulerILb1ELb0ELb0ELi80EEEEEEEEEvNT_6ParamsE)
        .other          _ZN7cutlass13device_kernelIN5flash11enable_sm90INS1_16FlashAttnBwdSm90INS1_25CollectiveMainloopBwdSm90ILi2ELi1ELi1EN4cute5tupleIJNS5_1CILi1EEES8_S8_EEENS6_IJNS7_ILi64EEENS7_ILi80EEENS7_ILi256EEEEEENS_6half_tEfNS_4arch4Sm90ELb0ELb1ELb0ELb1ELb0ELb0ELb1ELb1ELi2ELi1ELi1ELi1ELb0EEENS1_21CollectiveEpilogueBwdISD_SE_SG_Li256ELb1ELb1ELi2EEENS1_19SingleTileSchedulerILb1ELb0ELb0ELi80EEEEEEEEEvNT_6ParamsE,@"STO_CUDA_ENTRY STV_DEFAULT"
_ZN7cutlass13device_kernelIN5flash11enable_sm90INS1_16FlashAttnBwdSm90INS1_25CollectiveMainloopBwdSm90ILi2ELi1ELi1EN4cute5tupleIJNS5_1CILi1EEES8_S8_EEENS6_IJNS7_ILi64EEENS7_ILi80EEENS7_ILi256EEEEEENS_6half_tEfNS_4arch4Sm90ELb0ELb1ELb0ELb1ELb0ELb0ELb1ELb1ELi2ELi1ELi1ELi1ELb0EEENS1_21CollectiveEpilogueBwdISD_SE_SG_Li256ELb1ELb1ELi2EEENS1_19SingleTileSchedulerILb1ELb0ELb0ELi80EEEEEEEEEvNT_6ParamsE:
[----:B------:R-:W0:Y:S02]  /*0000*/  LDC R1, c[0x0][0x28] ;  /* 0x00000a00ff017b82 */ /* 0x000e240000000800 */
[----:B0-----:R-:W-:Y:S01]  /*0010*/  VIADD R1, R1, 0xfffffff8 ;  /* 0xfffffff801017836 */ /* 0x001fe20000000000 */
[----:B------:R-:W0:Y:S01]  /*0020*/  S2R R21, SR_TID.X ;  /* 0x0000000000157919 */ /* 0x000e220000002100 */
[----:B------:R-:W-:Y:S01]  /*0030*/  ELECT P0, URZ, PT ;  /* 0x00000000003f782f */ /* 0x000fe20003800000 */
[----:B------:R-:W-:Y:S01]  /*0040*/  BSSY B0, `(.L_x_470) ;  /* 0x0000014000007945 */ /* 0x000fe20003800000 */
[----:B0-----:R-:W-:-:S05]  /*0050*/  SHF.R.U32.HI R0, RZ, 0x5, R21 ;  /* 0x00000005ff007819 */ /* 0x001fca0000011615 */
[----:B------:R-:W0:Y:S02]  /*0060*/  SHFL.IDX PT, R2, R0, RZ, 0x1f ;  /* 0x00001fff00027589 */ /* 0x000e2400000e0000 */
[----:B0-----:R-:W-:Y:S02]  /*0070*/  ISETP.EQ.AND P0, PT, R2, RZ, P0 ;  /* 0x000000ff0200720c */ /* 0x001fe40000702270 */
        /* <DEDUP_REMOVED lines=16> */
.L_x_471:
[----:B------:R-:W-:Y:S05]  /*0180*/  BSYNC B0 ;  /* 0x0000000000007941 */ /* 0x000fea0003800000 */
.L_x_470:
[----:B------:R-:W-:Y:S01]  /*0190*/  VOTEU.ANY UP0, P0 ;  /* 0x00000000003f7886 */ /* 0x000fe20000000100 */
[----:B------:R-:W0:Y:S01]  /*01a0*/  SHFL.IDX PT, R2, R2, RZ, 0x1f ;  /* 0x00001fff02027589 */ /* 0x000e2200000e0000 */
[----:B------:R-:W-:Y:S01]  /*01b0*/  UMOV UR4, 0x1 ;  /* 0x0000000100047882 */ /* 0x000fe20000000000 */
[----:B------:R-:W-:Y:S02]  /*01c0*/  VOTEU.ANY UP1, P0 ;  /* 0x00000000003f7886 */ /* 0x000fe40000020100 */
[----:B------:R-:W1:Y:S01]  /*01d0*/  @UP0 S2UR UR7, SR_CgaCtaId ;  /* 0x00000000000709c3 */ /* 0x000e620000008800 */
[----:B------:R-:W-:Y:S01]  /*01e0*/  @UP0 UMOV UR6, 0x400 ;  /* 0x0000040000060882 */ /* 0x000fe20000000000 */
[----:B------:R-:W-:-:S04]  /*01f0*/  @UP0 UIADD3 UR4, -UR4, 0x100000, URZ ;  /* 0x0010000004040890 */ /* 0x000fc8000fffe13f */
[----:B------:R-:W-:Y:S02]  /*0200*/  @UP0 USHF.L.U32 UR5, UR4, 0xb, URZ ;  /* 0x0000000b04050899 */ /* 0x000fe4000800063f */
[----:B------:R-:W-:Y:S01]  /*0210*/  @UP0 USHF.L.U32 UR4, UR4, 0x1, URZ ;  /* 0x0000000104040899 */ /* 0x000fe2000800063f */
[----:B------:R-:W2:Y:S01]  /*0220*/  SHFL.IDX PT, R3, R0, RZ, 0x1f ;  /* 0x00001fff00037589 */ /* 0x000ea200000e0000 */
[----:B0-----:R-:W-:Y:S01]  /*0230*/  R2UR UR8, R2 ;  /* 0x00000000020872ca */ /* 0x001fe200000e0000 */
[----:B-1----:R-:W-:-:S03]  /*0240*/  @UP0 ULEA UR6, UR7, UR6, 0x18 ;  /* 0x0000000607060291 */ /* 0x002fc6000f8ec03f */
[----:B------:R-:W-:Y:S01]  /*0250*/  UMOV UR7, 0x1 ;  /* 0x0000000100077882 */ /* 0x000fe20000000000 */
[----:B--2---:R-:W-:-:S08]  /*0260*/  ISETP.NE.AND P1, PT, R3, RZ, PT ;  /* 0x000000ff0300720c */ /* 0x004fd00003f25270 */
[----:B------:R-:W-:Y:S01]  /*0270*/  UISETP.NE.AND UP0, UPT, UR8, URZ, UPT ;  /* 0x0000003f0800728c */ /* 0x000fe2000bf05270 */
[----:B------:R-:W0:Y:S02]  /*0280*/  FENCE.VIEW.ASYNC.S ;  /* 0x00000000000073c6 */ /* 0x000e240000000000 */
[----:B0-----:R0:W1:Y:S02]  /*0290*/  @UP1 SYNCS.EXCH.64 URZ, [UR6+0x31600], UR4 ;  /* 0x03160004063f15b2 */ /* 0x0010640008000100 */
[----:B0-----:R-:W-:-:S06]  /*02a0*/  USEL UR4, UR7, 0x2, !UP0 ;  /* 0x0000000207047887 */ /* 0x001fcc000c000000 */
[----:B------:R-:W-:-:S05]  /*02b0*/  IMAD.U32 R2, RZ, RZ, UR4 ;  /* 0x00000004ff027e24 */ /* 0x000fca000f8e00ff */
[----:B------:R0:W-:Y:S01]  /*02c0*/  STL [R1], R2 ;  /* 0x0000000201007387 */ /* 0x0001e20000100800 */
[----:B------:R-:W-:Y:S05]  /*02d0*/  @P1 BRA `(.L_x_472) ;  /* 0x0000000000481947 */ /* 0x000fea0003800000 */
[----:B------:R-:W2:Y:S01]  /*02e0*/  S2UR UR5, SR_CgaCtaId ;  /* 0x00000000000579c3 */ /* 0x000ea20000008800 */
        /* <DEDUP_REMOVED lines=12> */
[----:B--2---:R2:W3:Y:S08]  /*03b0*/  SYNCS.EXCH.64 URZ, [UR8+0x31610], UR6 ;  /* 0x03161006083f75b2 */ /* 0x0044f00008000100 */
[----:B------:R2:W4:Y:S01]  /*03c0*/  SYNCS.EXCH.64 URZ, [UR8+0x31620], UR4 ;  /* 0x03162004083f75b2 */ /* 0x0005220008000100 */
[----:B------:R2:W0:Y:S01]  /*03d0*/  SYNCS.EXCH.64 URZ, [UR8+0x31618], UR6 ;  /* 0x03161806083f75b2 */ /* 0x0004220008000100 */
[----:B------:R2:W0:Y:S01]  /*03e0*/  SYNCS.EXCH.64 URZ, [UR8+0x31628], UR4 ;  /* 0x03162804083f75b2 */ /* 0x0004220008000100 */
[----:B------:R-:W-:Y:S01]  /*03f0*/  NOP ;  /* 0x0000000000007918 */ /* 0x000fe20000000000 */
.L_x_472:
[----:B0-----:R-:W0:Y:S01]  /*0400*/  SHFL.IDX PT, R2, R0, RZ, 0x1f ;  /* 0x00001fff00027589 */ /* 0x001e2200000e0000 */
[----:B------:R-:W-:Y:S01]  /*0410*/  NOP ;  /* 0x0000000000007918 */ /* 0x000fe20000000000 */
[----:B0-----:R-:W-:-:S13]  /*0420*/  ISETP.NE.AND P0, PT, R2, RZ, PT ;  /* 0x000000ff0200720c */ /* 0x001fda0003f05270 */
[----:B------:R-:W-:Y:S05]  /*0430*/  @P0 BRA `(.L_x_473) ;  /* 0x0000000000400947 */ /* 0x000fea0003800000 */
[----:B--2---:R-:W0:Y:S01]  /*0440*/  S2UR UR5, SR_CgaCtaId ;  /* 0x00000000000579c3 */ /* 0x004e220000008800 */
[----:B------:R-:W-:Y:S01]  /*0450*/  UMOV UR4, 0x400 ;  /* 0x0000040000047882 */ /* 0x000fe20000000000 */
[----:B------:R-:W-:Y:S01]  /*0460*/  UMOV UR6, 0x1 ;  /* 0x0000000100067882 */ /* 0x000fe20000000000 */
[----:B------:R-:W-:Y:S01]  /*0470*/  UMOV UR7, 0x100 ;  /* 0x0000010000077882 */ /* 0x000fe20000000000 */
[----:B------:R-:W-:Y:S01]  /*0480*/  ELECT P0, URZ, PT ;  /* 0x00000000003f782f */ /* 0x000fe20003800000 */
[----:B0-----:R-:W-:Y:S02]  /*0490*/  ULEA UR8, UR5, UR4, 0x18 ;  /* 0x0000000405087291 */ /* 0x001fe4000f8ec03f */
[----:B------:R-:W-:-:S04]  /*04a0*/  UIADD3 UR4, -UR6, 0x100000, URZ ;  /* 0x0010000006047890 */ /* 0x000fc8000fffe13f */
[----:B------:R-:W-:Y:S02]  /*04b0*/  USHF.L.U32 UR5, UR4, 0xb, URZ ;  /* 0x0000000b04057899 */ /* 0x000fe4000800063f */
[----:B------:R-:W-:Y:S02]  /*04c0*/  USHF.L.U32 UR4, UR4, 0x1, URZ ;  /* 0x0000000104047899 */ /* 0x000fe4000800063f */
[----:B------:R-:W-:-:S04]  /*04d0*/  UIADD3 UR6, -UR7, 0x100000, URZ ;  /* 0x0010000007067890 */ /* 0x000fc8000fffe13f */
[----:B------:R-:W-:Y:S02]  /*04e0*/  USHF.L.U32 UR7, UR6, 0xb, URZ ;  /* 0x0000000b06077899 */ /* 0x000fe4000800063f */
[----:B------:R-:W-:Y:S01]  /*04f0*/  USHF.L.U32 UR6, UR6, 0x1, URZ ;  /* 0x0000000106067899 */ /* 0x000fe2000800063f */
[----:B------:R-:W0:Y:S03]  /*0500*/  FENCE.VIEW.ASYNC.S ;  /* 0x00000000000073c6 */ /* 0x000e260000000000 */
[----:B0-----:R0:W2:Y:S08]  /*0510*/  SYNCS.EXCH.64 URZ, [UR8+0x31630], UR4 ;  /* 0x03163004083f75b2 */ /* 0x0010b00008000100 */
[----:B------:R0:W0:Y:S01]  /*0520*/  SYNCS.EXCH.64 URZ, [UR8+0x31638], UR6 ;  /* 0x03163806083f75b2 */ /* 0x0000220008000100 */
[----:B------:R-:W-:Y:S01]  /*0530*/  NOP ;  /* 0x0000000000007918 */ /* 0x000fe20000000000 */
.L_x_473:
[----:B------:R-:W-:Y:S01]  /*0540*/  PLOP3.LUT P0, PT, PT, PT, UP0, 0x80, 0x0 ;  /* 0x000000000000781c */ /* 0x000fe20003f0f008 */
[----:B------:R-:W-:Y:S01]  /*0550*/  NOP ;  /* 0x0000000000007918 */ /* 0x000fe20000000000 */
[----:B------:R-:W-:Y:S01]  /*0560*/  BSSY B0, `(.L_x_474) ;  /* 0x0000f0b000007945 */ /* 0x000fe20003800000 */
[----:B------:R-:W-:Y:S01]  /*0570*/  LOP3.LUT R11, R21, 0x7f, RZ, 0xc0, !PT ;  /* 0x0000007f150b7812 */ /* 0x000fe200078ec0ff */
[----:B01234-:R-:W-:Y:S09]  /*0580*/  BAR.SYNC.DEFER_BLOCKING 0x0 ;  /* 0x0000000000007b1d */ /* 0x01fff20000010000 */
[----:B------:R-:W-:Y:S05]  /*0590*/  @!P0 BRA `(.L_x_475) ;  /* 0x000000cc004c8947 */ /* 0x000fea0003800000 */
.L_x_476:
        /* <DEDUP_REMOVED lines=15> */
.L_x_477:
        /* <DEDUP_REMOVED lines=11> */
.L_x_479:
[----:B------:R-:W2:Y:S02]  /*0740*/  LDC R0, c[0x0][0x8bc] ;  /* 0x00022f00ff007b82 */ /* 0x000ea40000000800 */
.L_x_478:
[----:B0-----:R-:W-:-:S05]  /*0750*/  IMAD R11, R2, 0x50, RZ ;  /* 0x00000050020b7824 */ /* 0x001fca00078e02ff */
[----:B--2--5:R-:W-:-:S04]  /*0760*/  ISETP.GE.AND P0, PT, R11, R0, PT ;  /* 0x000000000b00720c */ /* 0x024fc80003f06270 */
[----:B-1----:R-:W-:-:S04]  /*0770*/  SEL R234, R7, 0xffffffff, !P0 ;  /* 0xffffffff07ea7807 */ /* 0x002fc80004000000 */
[----:B------:R-:W-:-:S13]  /*0780*/  ISETP.GE.AND P0, PT, R234, RZ, PT ;  /* 0x000000ffea00720c */ /* 0x000fda0003f06270 */
[----:B------:R-:W-:Y:S05]  /*0790*/  @!P0 BRA `(.L_x_480) ;  /* 0x000000ec009c8947 */ /* 0x000fea0003800000 */
[----:B------:R-:W0:Y:S01]  /*07a0*/  LDC.64 R6, c[0x0][0x770] ;  /* 0x0001dc00ff067b82 */ /* 0x000e220000000a00 */
[----:B------:R-:W-:-:S07]  /*07b0*/  ULDC.64 UR6, c[0x0][0x208] ;  /* 0x0000820000067ab9 */ /* 0x000fce0000000a00 */
[----:B------:R-:W1:Y:S08]  /*07c0*/  LDC.64 R8, c[0x0][0x780] ;  /* 0x0001e000ff087b82 */ /* 0x000e700000000a00 */
[----:B------:R-:W2:Y:S01]  /*07d0*/  LDC.64 R4, c[0x0][0x770] ;  /* 0x0001dc00ff047b82 */ /* 0x000ea20000000a00 */
[----:B0-----:R-:W-:-:S04]  /*07e0*/  ISETP.NE.U32.AND P1, PT, R6, RZ, PT ;  /* 0x000000ff0600720c */ /* 0x001fc80003f25070 */
[----:B------:R-:W-:Y:S02]  /*07f0*/  ISETP.NE.AND.EX P1, PT, R7, RZ, PT, P1 ;  /* 0x000000ff0700720c */ /* 0x000fe40003f25310 */
[----:B-1----:R-:W-:-:S04]  /*0800*/  ISETP.NE.U32.AND P0, PT, R8, RZ, PT ;  /* 0x000000ff0800720c */ /* 0x002fc80003f05070 */
[----:B------:R-:W-:Y:S01]  /*0810*/  ISETP.NE.AND.EX P0, PT, R9, RZ, PT, P0 ;  /* 0x000000ff0900720c */ /* 0x000fe20003f05300 */
[----:B--2---:R-:W-:-:S06]  /*0820*/  IMAD.WIDE R8, R234, 0x4, R4 ;  /* 0x00000004ea087825 */ /* 0x004fcc00078e0204 */
[----:B------:R-:W2:Y:S06]  /*0830*/  @P1 LDG.E R3, desc[UR6][R8.64] ;  /* 0x0000000608031981 */ /* 0x000eac000c1e1900 */
[----:B------:R-:W0:Y:S08]  /*0840*/  @P0 LDC.64 R6, c[0x0][0x780] ;  /* 0x0001e000ff060b82 */ /* 0x000e300000000a00 */
[----:B------:R-:W1:Y:S01]  /*0850*/  LDC R0, c[0x0][0x290] ;  /* 0x0000a400ff007b82 */ /* 0x000e620000000800 */
[----:B------:R-:W-:-:S02]  /*0860*/  ULDC UR4, c[0x0][0x280] ;  /* 0x0000a00000047ab9 */ /* 0x000fc40000000800 */
[----:B------:R-:W-:Y:S01]  /*0870*/  IMAD.U32 R5, RZ, RZ, UR4 ;  /* 0x00000004ff057e24 */ /* 0x000fe2000f8e00ff */
[----:B------:R-:W-:Y:S02]  /*0880*/  ULDC.64 UR4, c[0x0][0x788] ;  /* 0x0001e20000047ab9 */ /* 0x000fe40000000a00 */
[----:B------:R-:W-:-:S04]  /*0890*/  ISETP.NE.U32.AND P2, PT, RZ, UR4, PT ;  /* 0x00000004ff007c0c */ /* 0x000fc8000bf45070 */
[----:B------:R-:W-:Y:S01]  /*08a0*/  ISETP.NE.AND.EX P2, PT, RZ, UR5, PT, P2 ;  /* 0x00000005ff007c0c */ /* 0x000fe2000bf45320 */
[----:B0-----:R-:W-:-:S05]  /*08b0*/  @P0 IMAD.WIDE R6, R234, 0x4, R6 ;  /* 0x00000004ea060825 */ /* 0x001fca00078e0206 */
        /* <DEDUP_REMOVED lines=12> */
.L_x_481:
[----:B------:R-:W-:Y:S01]  /*0980*/  @P1 LOP3.LUT R3, R4, 0xffffc000, RZ, 0xc0, !PT ;  /* 0xffffc00004031812 */ /* 0x000fe200078ec0ff */
[----:B------:R-:W-:Y:S06]  /*0990*/  @!P2 BRA `(.L_x_482) ;  /* 0x000000000014a947 */ /* 0x000fec0003800000 */
[----:B------:R-:W0:Y:S01]  /*09a0*/  LDC.64 R6, c[0x0][0x788] ;  /* 0x0001e200ff067b82 */ /* 0x000e220000000a00 */
[----:B------:R-:W-:Y:S01]  /*09b0*/  ULDC.64 UR4, c[0x0][0x208] ;  /* 0x0000820000047ab9 */ /* 0x000fe20000000a00 */
[----:B0-----:R-:W-:-:S05]  /*09c0*/  IMAD.WIDE R6, R234, 0x4, R6 ;  /* 0x00000004ea067825 */ /* 0x001fca00078e0206 */
[----:B------:R0:W5:Y:S01]  /*09d0*/  LDG.E R0, desc[UR4][R6.64] ;  /* 0x0000000406007981 */ /* 0x000162000c1e1900 */
[----:B------:R-:W-:Y:S05]  /*09e0*/  BRA `(.L_x_483) ;  /* 0x0000000000287947 */ /* 0x000fea0003800000 */
.L_x_482:
        /* <DEDUP_REMOVED lines=10> */
.L_x_483:
[----:B-----5:R-:W-:Y:S01]  /*0a90*/  VIADD R4, R5, 0x3f ;  /* 0x0000003f05047836 */ /* 0x020fe20000000000 */
[----:B------:R-:W-:Y:S01]  /*0aa0*/  ISETP.GE.AND P2, PT, R2, RZ, PT ;  /* 0x000000ff0200720c */ /* 0x000fe20003f46270 */
[----:B------:R-:W-:Y:S01]  /*0ab0*/  ULDC UR4, c[0x0][0x74c] ;  /* 0x0001d30000047ab9 */ /* 0x000fe20000000800 */
[----:B0-----:R-:W-:Y:S02]  /*0ac0*/  IADD3 R6, R11, R5, -R0 ;  /* 0x000000050b067210 */ /* 0x001fe40007ffe800 */
[----:B------:R-:W-:Y:S02]  /*0ad0*/  SHF.R.S32.HI R7, RZ, 0x1f, R4 ;  /* 0x0000001fff077819 */ /* 0x000fe40000011404 */
[----:B------:R-:W-:Y:S01]  /*0ae0*/  PLOP3.LUT P0, PT, PT, PT, PT, 0x80, 0x0 ;  /* 0x000000000000781c */ /* 0x000fe20003f0f070 */
[----:B------:R-:W-:Y:S01]  /*0af0*/  VIADD R6, R6, -UR4 ;  /* 0x8000000406067c36 */ /* 0x000fe20008000000 */
[----:B------:R-:W-:-:S04]  /*0b00*/  LEA.HI R7, R7, R4, RZ, 0x6 ;  /* 0x0000000407077211 */ /* 0x000fc800078f30ff */
[----:B------:R-:W-:Y:S02]  /*0b10*/  SHF.R.S32.HI R7, RZ, 0x6, R7 ;  /* 0x00000006ff077819 */ /* 0x000fe40000011407 */
[----:B------:R-:W-:Y:S02]  /*0b20*/  SHF.R.S32.HI R9, RZ, 0x1f, R6 ;  /* 0x0000001fff097819 */ /* 0x000fe40000011406 */
[----:B------:R-:W-:Y:S02]  /*0b30*/  R2UR UR61, R7 ;  /* 0x00000000073d72ca */ /* 0x000fe400000e0000 */
[----:B------:R-:W-:Y:S01]  /*0b40*/  LEA.HI R9, R9, R6, RZ, 0x6 ;  /* 0x0000000609097211 */ /* 0x000fe200078f30ff */
[----:B------:R-:W-:-:S12]  /*0b50*/  @!P2 BRA `(.L_x_484) ;  /* 0x000000000024a947 */ /* 0x000fd80003800000 */
[----:B------:R-:W-:Y:S01]  /*0b60*/  IADD3 R4, -R0, 0x8f, R5 ;  /* 0x0000008f00047810 */ /* 0x000fe20007ffe105 */
[----:B------:R-:W-:-:S03]  /*0b70*/  ULDC UR4, c[0x0][0x748] ;  /* 0x0001d20000047ab9 */ /* 0x000fc60000000800 */
[----:B------:R-:W-:-:S04]  /*0b80*/  IADD3 R4, R4, UR4, R11 ;  /* 0x0000000404047c10 */ /* 0x000fc8000fffe00b */
[----:B------:R-:W-:-:S04]  /*0b90*/  SHF.R.S32.HI R7, RZ, 0x1f, R4 ;  /* 0x0000001fff077819 */ /* 0x000fc80000011404 */
[----:B------:R-:W-:-:S04]  /*0ba0*/  LEA.HI R7, R7, R4, RZ, 0x6 ;  /* 0x0000000407077211 */ /* 0x000fc800078f30ff */
[----:B------:R-:W-:-:S04]  /*0bb0*/  SHF.R.S32.HI R7, RZ, 0x6, R7 ;  /* 0x00000006ff077819 */ /* 0x000fc80000011407 */
[----:B------:R-:W-:-:S13]  /*0bc0*/  R2UR UR4, R7 ;  /* 0x00000000070472ca */ /* 0x000fda00000e0000 */
[----:B------:R-:W-:-:S04]  /*0bd0*/  UISETP.LT.AND UP0, UPT, UR61, UR4, UPT ;  /* 0x000000043d00728c */ /* 0x000fc8000bf01270 */
[----:B------:R-:W-:-:S12]  /*0be0*/  USEL UR61, UR61, UR4, UP0 ;  /* 0x000000043d3d7287 */ /* 0x000fd80008000000 */
.L_x_484:
[----:B------:R-:W-:Y:S02]  /*0bf0*/  SHF.R.S32.HI R9, RZ, 0x6, R9 ;  /* 0x00000006ff097819 */ /* 0x000fe40000011409 */
[----:B------:R-:W-:Y:S02]  /*0c00*/  CS2R R134, SRZ ;  /* 0x0000000000867805 */ /* 0x000fe4000001ff00 */
[----:B------:R-:W-:Y:S02]  /*0c10*/  CS2R R132, SRZ ;  /* 0x0000000000847805 */ /* 0x000fe4000001ff00 */
[----:B------:R-:W-:Y:S02]  /*0c20*/  CS2R R130, SRZ ;  /* 0x0000000000827805 */ /* 0x000fe4000001ff00 */
[----:B------:R-:W-:Y:S02]  /*0c30*/  VIMNMX R9, RZ, R9, !PT ;  /* 0x00000009ff097248 */ /* 0x000fe40007fe0100 */
[----:B------:R-:W-:-:S02]  /*0c40*/  CS2R R128, SRZ ;  /* 0x0000000000807805 */ /* 0x000fc4000001ff00 */
[----:B------:R-:W-:Y:S02]  /*0c50*/  CS2R R94, SRZ ;  /* 0x00000000005e7805 */ /* 0x000fe4000001ff00 */
[----:B------:R-:W-:Y:S02]  /*0c60*/  CS2R R92, SRZ ;  /* 0x00000000005c7805 */ /* 0x000fe4000001ff00 */
[----:B------:R-:W-:Y:S02]  /*0c70*/  ISETP.LT.AND P2, PT, R9, UR61, PT ;  /* 0x0000003d09007c0c */ /* 0x000fe4000bf41270 */
        /* <DEDUP_REMOVED lines=73> */
[----:B------:R-:W-:Y:S01]  /*1110*/  CS2R R136, SRZ ;  /* 0x0000000000887805 */ /* 0x000fe2000001ff00 */
[----:B------:R-:W-:Y:S06]  /*1120*/  @!P2 BRA `(.L_x_485) ;  /* 0x0000007c00b0a947 */ /* 0x000fec0003800000 */
[----:B------:R-:W0:Y:S01]  /*1130*/  S2R R4, SR_CgaCtaId ;  /* 0x0000000000047919 */ /* 0x000e220000008800 */
[----:B------:R-:W-:Y:S01]  /*1140*/  MOV R17, 0x400 ;  /* 0x0000040000117802 */ /* 0x000fe20000000f00 */
[----:B------:R-:W-:Y:S01]  /*1150*/  VIADD R21, R21, 0xffffff80 ;  /* 0xffffff8015157836 */ /* 0x000fe20000000000 */
[----:B------:R-:W-:Y:S02]  /*1160*/  SHF.L.U32 R12, RZ, 0x1f, RZ ;  /* 0x0000001fff0c7819 */ /* 0x000fe400000006ff */
[----:B0-----:R-:W-:Y:S02]  /*1170*/  LEA R17, R4, R17, 0x18 ;  /* 0x0000001104117211 */ /* 0x001fe400078ec0ff */
[----:B------:R-:W-:Y:S02]  /*1180*/  SHF.R.S32.HI R4, RZ, 0x1f, R21 ;  /* 0x0000001fff047819 */ /* 0x000fe40000011415 */
[----:B------:R-:W0:Y:S02]  /*1190*/  SYNCS.PHASECHK.TRANS64.TRYWAIT P0, [R17+URZ+0x31600], R12 ;  /* 0x0316000c110075a7 */ /* 0x000e24000800017f */
[----:B------:R-:W-:-:S02]  /*11a0*/  LEA.HI R6, R4, R21, RZ, 0x7 ;  /* 0x0000001504067211 */ /* 0x000fc400078f38ff */
[CC--:B------:R-:W-:Y:S02]  /*11b0*/  LEA.HI R10, R4.reuse, R21.reuse, RZ, 0x5 ;  /* 0x00000015040a7211 */ /* 0x0c0fe400078f28ff */
[----:B------:R-:W-:Y:S02]  /*11c0*/  SHF.R.S32.HI R7, RZ, 0x7, R6 ;  /* 0x00000007ff077819 */ /* 0x000fe40000011406 */
[----:B------:R-:W-:-:S03]  /*11d0*/  LEA.HI R4, R4, R21, RZ, 0x4 ;  /* 0x0000001504047211 */ /* 0x000fc600078f20ff */
[----:B------:R1:W2:Y:S02]  /*11e0*/  SHFL.IDX PT, R8, R7, RZ, 0x1f ;  /* 0x00001fff07087589 */ /* 0x0002a400000e0000 */
[----:B012---:R-:W-:Y:S05]  /*11f0*/  @P0 BRA `(.L_x_486) ;  /* 0x0000000000080947 */ /* 0x007fea0003800000 */
[----:B------:R-:W0:Y:S02]  /*1200*/  SYNCS.PHASECHK.TRANS64.TRYWAIT P0, [R17+URZ+0x31600], R12 ;  /* 0x0316000c110075a7 */ /* 0x000e24000800017f */
[----:B0-----:R-:W-:Y:S05]  /*1210*/  @!P0 BRA `(.L_x_487) ;  /* 0x000000e400048947 */ /* 0x001fea0003800000 */
.L_x_486:
[----:B------:R-:W2:Y:S01]  /*1220*/  LDL R11, [R1] ;  /* 0x00000000010b7983 */ /* 0x000ea20000100800 */
[----:B------:R-:W-:Y:S01]  /*1230*/  LOP3.LUT R6, R6, 0xffffff80, RZ, 0xc0, !PT ;  /* 0xffffff8006067812 */ /* 0x000fe200078ec0ff */
[----:B------:R-:W1:Y:S01]  /*1240*/  S2UR UR4, SR_CTAID.Y ;  /* 0x00000000000479c3 */ /* 0x000e620000002600 */
[----:B------:R-:W-:Y:S01]  /*1250*/  LOP3.LUT R4, R4, 0xffffff0, RZ, 0xc0, !PT ;  /* 0x0ffffff004047812 */ /* 0x000fe200078ec0ff */
[----:B------:R-:W-:Y:S01]  /*1260*/  IMAD R20, R2, -0x50, RZ ;  /* 0xffffffb002147824 */ /* 0x000fe200078e02ff */
[----:B0-----:R-:W-:Y:S01]  /*1270*/  SHF.R.S32.HI R12, RZ, 0x5, R10 ;  /* 0x00000005ff0c7819 */ /* 0x001fe2000001140a */
[----:B------:R-:W-:Y:S01]  /*1280*/  IMAD.IADD R230, R0, 0x1, -R5 ;  /* 0x0000000100e67824 */ /* 0x000fe200078e0a05 */
[----:B------:R-:W-:Y:S01]  /*1290*/  SEL R229, R234, RZ, !P1 ;  /* 0x000000ffeae57207 */ /* 0x000fe20004800000 */
[----:B------:R-:W-:Y:S01]  /*12a0*/  IMAD.IADD R4, R21, 0x1, -R4 ;  /* 0x0000000115047824 */ /* 0x000fe200078e0a04 */
[----:B------:R-:W-:Y:S01]  /*12b0*/  CS2R R134, SRZ ;  /* 0x0000000000867805 */ /* 0x000fe2000001ff00 */
[----:B------:R-:W0:Y:S01]  /*12c0*/  LDC.64 R18, c[0x0][0x2d8] ;  /* 0x0000b600ff127b82 */ /* 0x000e220000000a00 */
[----:B------:R-:W-:Y:S01]  /*12d0*/  IMAD.IADD R232, R20, 0x1, R0 ;  /* 0x0000000114e87824 */ /* 0x000fe200078e0200 */
[----:B------:R-:W-:Y:S01]  /*12e0*/  CS2R R132, SRZ ;  /* 0x0000000000847805 */ /* 0x000fe2000001ff00 */
[----:B------:R-:W-:Y:S01]  /*12f0*/  IMAD R16, R7, 0x40, R4 ;  /* 0x0000004007107824 */ /* 0x000fe200078e0204 */
[----:B------:R-:W-:Y:S01]  /*1300*/  LEA.HI R4, R8, R8, RZ, 0x1 ;  /* 0x0000000808047211 */ /* 0x000fe200078f08ff */
[----:B------:R-:W-:Y:S01]  /*1310*/  IMAD.MOV.U32 R2, RZ, RZ, RZ ;  /* 0x000000ffff027224 */ /* 0x000fe200078e00ff */
        /* <DEDUP_REMOVED lines=10> */
[----:B-1----:R-:W-:Y:S01]  /*13c0*/  USHF.R.S32.HI UR5, URZ, 0x1f, UR4 ;  /* 0x0000001f3f057899 */ /* 0x002fe20008011404 */
        /* <DEDUP_REMOVED lines=68> */
[----:B------:R-:W-:Y:S01]  /*1810*/  UMOV UR60, URZ ;  /* 0x0000003f003c7c82 */ /* 0x000fe20008000000 */
[----:B--2---:R-:W-:-:S02]  /*1820*/  R2UR UR6, R11 ;  /* 0x000000000b0672ca */ /* 0x004fc400000e0000 */
[----:B------:R-:W-:Y:S01]  /*1830*/  SHF.R.S32.HI R11, RZ, 0x1f, R10 ;  /* 0x0000001fff0b7819 */ /* 0x000fe2000001140a */
[----:B------:R-:W-:Y:S01]  /*1840*/  IMAD.IADD R10, R21, 0x1, -R6 ;  /* 0x00000001150a7824 */ /* 0x000fe200078e0a06 */
[----:B------:R-:W-:Y:S02]  /*1850*/  LEA.HI R6, R7, R7, RZ, 0x1 ;  /* 0x0000000707067211 */ /* 0x000fe400078f08ff */
[----:B------:R-:W-:Y:S02]  /*1860*/  LEA.HI R11, R11, R12, RZ, 0x2 ;  /* 0x0000000c0b0b7211 */ /* 0x000fe400078f10ff */
[----:B------:R-:W-:Y:S02]  /*1870*/  LOP3.LUT R6, R6, 0x1ffffffe, RZ, 0xc0, !PT ;  /* 0x1ffffffe06067812 */ /* 0x000fe400078ec0ff */
[----:B------:R-:W-:Y:S02]  /*1880*/  LOP3.LUT R13, R11, 0xfffffc, RZ, 0xc0, !PT ;  /* 0x00fffffc0b0d7812 */ /* 0x000fe400078ec0ff */
[----:B------:R-:W-:Y:S01]  /*1890*/  SHF.R.S32.HI R11, RZ, 0x1f, R10 ;  /* 0x0000001fff0b7819 */ /* 0x000fe2000001140a */
[----:B------:R-:W-:-:S02]  /*18a0*/  IMAD.IADD R14, R7, 0x1, -R6 ;  /* 0x00000001070e7824 */ /* 0x000fc400078e0a06 */
[----:B------:R-:W-:Y:S01]  /*18b0*/  IMAD R6, R7, 0x800, R10 ;  /* 0x0000080007067824 */ /* 0x000fe200078e020a */
[----:B------:R-:W-:Y:S01]  /*18c0*/  LOP3.LUT R7, R4, 0xfffffffe, RZ, 0xc0, !PT ;  /* 0xfffffffe04077812 */ /* 0x000fe200078ec0ff */
[----:B------:R-:W-:Y:S02]  /*18d0*/  IMAD.IADD R13, R12, 0x1, -R13 ;  /* 0x000000010c0d7824 */ /* 0x000fe400078e0a0d */
[----:B------:R-:W-:Y:S02]  /*18e0*/  IMAD.SHL.U32 R6, R6, 0x4, RZ ;  /* 0x0000000406067824 */ /* 0x000fe400078e00ff */
[----:B------:R-:W-:Y:S01]  /*18f0*/  IMAD.IADD R4, R8, 0x1, -R7 ;  /* 0x0000000108047824 */ /* 0x000fe200078e0a07 */
[----:B------:R-:W-:Y:S01]  /*1900*/  LEA.HI R7, R11, R10, RZ, 0x2 ;  /* 0x0000000a0b077211 */ /* 0x000fe200078f10ff */
[----:B------:R-:W-:Y:S01]  /*1910*/  IMAD R16, R13, 0x10, R16 ;  /* 0x000000100d107824 */ /* 0x000fe200078e0210 */
[----:B------:R-:W-:Y:S02]  /*1920*/  SHF.R.S32.HI R12, RZ, 0x1f, R6 ;  /* 0x0000001fff0c7819 */ /* 0x000fe40000011406 */
[----:B------:R-:W-:Y:S01]  /*1930*/  IADD3 R6, P0, R6, R3, RZ ;  /* 0x0000000306067210 */ /* 0x000fe20007f1e0ff */
[----:B------:R-:W-:Y:S01]  /*1940*/  IMAD.SHL.U32 R0, R16, 0x8, RZ ;  /* 0x0000000810007824 */ /* 0x000fe200078e00ff */
[----:B------:R-:W-:-:S02]  /*1950*/  SHF.R.S32.HI R8, RZ, 0x2, R7 ;  /* 0x00000002ff087819 */ /* 0x000fc40000011407 */
[----:B------:R-:W-:Y:S01]  /*1960*/  SHF.R.S32.HI R13, RZ, 0x1f, R7 ;  /* 0x0000001fff0d7819 */ /* 0x000fe20000011407 */
[----:B------:R-:W-:Y:S01]  /*1970*/  IMAD R0, R0, 0x2, R17 ;  /* 0x0000000200007824 */ /* 0x000fe200078e0211 */
[----:B------:R-:W-:Y:S02]  /*1980*/  LOP3.LUT R15, R7, 0x7ffffffc, RZ, 0xc0, !PT ;  /* 0x7ffffffc070f7812 */ /* 0x000fe400078ec0ff */
[----:B------:R-:W-:Y:S02]  /*1990*/  LEA.HI.X.SX32 R7, R3, R12, 0x1, P0 ;  /* 0x0000000c03077211 */ /* 0x000fe400000f0eff */
[----:B------:R-:W-:Y:S01]  /*19a0*/  LEA.HI R13, R13, R8, RZ, 0x3 ;  /* 0x000000080d0d7211 */ /* 0x000fe200078f18ff */
[----:B------:R-:W-:Y:S01]  /*19b0*/  IMAD.IADD R15, R10, 0x1, -R15 ;  /* 0x000000010a0f7824 */ /* 0x000fe200078e0a0f */
[----:B------:R-:W-:Y:S01]  /*19c0*/  SHF.R.S32.HI R3, RZ, 0x1f, R234 ;  /* 0x0000001fff037819 */ /* 0x000fe200000114ea */
[----:B0-----:R-:W-:Y:S01]  /*19d0*/  IMAD.WIDE.U32 R6, R18, UR4, R6 ;  /* 0x0000000412067c25 */ /* 0x001fe2000f8e0006 */
[----:B------:R-:W-:-:S02]  /*19e0*/  LEA.HI R11, R11, R10, RZ, 0x5 ;  /* 0x0000000a0b0b7211 */ /* 0x000fc400078f28ff */
[----:B------:R-:W-:Y:S01]  /*19f0*/  LOP3.LUT R13, R13, 0xfffffff8, RZ, 0xc0, !PT ;  /* 0xfffffff80d0d7812 */ /* 0x000fe200078ec0ff */
[----:B------:R-:W-:Y:S01]  /*1a00*/  IMAD R10, R18, UR5, RZ ;  /* 0x00000005120a7c24 */ /* 0x000fe2000f8e02ff */
[----:B------:R-:W-:Y:S01]  /*1a10*/  SEL R3, R3, RZ, !P1 ;  /* 0x000000ff03037207 */ /* 0x000fe20004800000 */
[----:B------:R-:W-:Y:S01]  /*1a20*/  IMAD R14, R14, 0x4, R15 ;  /* 0x000000040e0e7824 */ /* 0x000fe200078e020f */
[----:B------:R-:W-:Y:S01]  /*1a30*/  SHF.R.S32.HI R11, RZ, 0x5, R11 ;  /* 0x00000005ff0b7819 */ /* 0x000fe2000001140b */
[----:B------:R-:W-:Y:S01]  /*1a40*/  IMAD R19, R19, UR4, R10 ;  /* 0x0000000413137c24 */ /* 0x000fe2000f8e020a */
[----:B------:R-:W-:Y:S01]  /*1a50*/  ULDC.64 UR4, c[0x0][0x2e0] ;  /* 0x0000b80000047ab9 */ /* 0x000fe20000000a00 */
[----:B------:R-:W-:Y:S02]  /*1a60*/  IMAD.IADD R18, R8, 0x1, -R13 ;  /* 0x0000000108127824 */ /* 0x000fe400078e0a0d */
[----:B------:R-:W-:Y:S02]  /*1a70*/  IMAD R8, R3, UR4, RZ ;  /* 0x0000000403087c24 */ /* 0x000fe4000f8e02ff */
[----:B------:R-:W-:-:S02]  /*1a80*/  IMAD.IADD R7, R7, 0x1, R19 ;  /* 0x0000000107077824 */ /* 0x000fc400078e0213 */
[C---:B------:R-:W-:Y:S02]  /*1a90*/  IMAD R235, R229.reuse, UR5, R8 ;  /* 0x00000005e5eb7c24 */ /* 0x040fe4000f8e0208 */
[----:B------:R-:W-:Y:S01]  /*1aa0*/  IMAD.WIDE.U32 R228, R229, UR4, R6 ;  /* 0x00000004e5e47c25 */ /* 0x000fe2000f8e0006 */
[----:B------:R-:W-:Y:S01]  /*1ab0*/  ULOP3.LUT UR4, UR6, 0x1, URZ, 0xfc, !UPT ;  /* 0x0000000106047892 */ /* 0x000fe2000f8efc3f */
[----:B------:R-:W-:Y:S02]  /*1ac0*/  IADD3 R6, -R5, 0x1, R232 ;  /* 0x0000000105067810 */ /* 0x000fe40007ffe1e8 */
[----:B------:R-:W-:Y:S02]  /*1ad0*/  IMAD.SHL.U32 R233, R14, 0x2, RZ ;  /* 0x000000020ee97824 */ /* 0x000fe400078e00ff */
[----:B------:R-:W-:Y:S02]  /*1ae0*/  IMAD R18, R11, 0x10, R18 ;  /* 0x000000100b127824 */ /* 0x000fe400078e0212 */
[----:B------:R-:W-:-:S02]  /*1af0*/  IMAD.IADD R232, R232, 0x1, -R233 ;  /* 0x00000001e8e87824 */ /* 0x000fc400078e0ae9 */
[----:B------:R-:W-:Y:S02]  /*1b00*/  IMAD.IADD R231, R6, 0x1, -R233 ;  /* 0x0000000106e77824 */ /* 0x000fe400078e0ae9 */
[----:B------:R-:W-:Y:S02]  /*1b10*/  IMAD.MOV.U32 R3, RZ, RZ, R9 ;  /* 0x000000ffff037224 */ /* 0x000fe400078e0009 */
[----:B------:R-:W-:Y:S02]  /*1b20*/  IMAD.MOV.U32 R19, RZ, RZ, RZ ;  /* 0x000000ffff137224 */ /* 0x000fe400078e00ff */
[----:B------:R-:W-:Y:S02]  /*1b30*/  IMAD.U32 R236, RZ, RZ, UR4 ;  /* 0x00000004ffec7e24 */ /* 0x000fe4000f8e00ff */
[----:B------:R-:W-:Y:S02]  /*1b40*/  IMAD.IADD R233, R20, 0x1, -R233 ;  /* 0x0000000114e97824 */ /* 0x000fe400078e0ae9 */
[----:B------:R-:W-:-:S07]  /*1b50*/  IMAD.IADD R235, R229, 0x1, R235 ;  /* 0x00000001e5eb7824 */ /* 0x000fce00078e02eb */
.L_x_506:
[----:B------:R-:W-:-:S13]  /*1b60*/  R2UR UR4, R236 ;  /* 0x00000000ec0472ca */ /* 0x000fda00000e0000 */
[----:B------:R-:W-:-:S06]  /*1b70*/  UISETP.NE.AND UP0, UPT, UR4, 0x3, UPT ;  /* 0x000000030400788c */ /* 0x000fcc000bf05270 */
[----:B------:R-:W-:-:S13]  /*1b80*/  PLOP3.LUT P0, PT, PT, PT, UP0, 0x40, 0x0 ;  /* 0x000000000000781c */ /* 0x000fda0003f0e808 */
[----:B0-----:R-:W-:Y:S05]  /*1b90*/  @P0 BRA `(.L_x_488) ;  /* 0x0000000000040947 */ /* 0x001fea0003800000 */
[----:B------:R-:W-:Y:S01]  /*1ba0*/  BPT.TRAP 0x1 ;  /* 0x000000040000795c */ /* 0x000fe20000300000 */
.L_x_488:
[----:B------:R-:W-:Y:S01]  /*1bb0*/  PLOP3.LUT P1, PT, PT, PT, UP0, 0x40, 0x0 ;  /* 0x000000000000781c */ /* 0x000fe20003f2e808 */
[----:B------:R-:W-:Y:S01]  /*1bc0*/  IMAD R16, R2, 0x8, R17 ;  /* 0x0000000802107824 */ /* 0x000fe200078e0211 */
[----:B------:R-:W-:-:S04]  /*1bd0*/  SHF.L.U32 R9, R19, 0x1f, RZ ;  /* 0x0000001f13097819 */ /* 0x000fc800000006ff */
[----:B------:R0:W1:Y:S07]  /*1be0*/  SYNCS.PHASECHK.TRANS64.TRYWAIT P0, [R16+URZ+0x31610], R9 ;  /* 0x03161009100075a7 */ /* 0x00006e000800017f */
[----:B------:R-:W-:Y:S05]  /*1bf0*/  @P1 BRA `(.L_x_489) ;  /* 0x0000000000041947 */ /* 0x000fea0003800000 */
[----:B------:R-:W-:Y:S01]  /*1c00*/  BPT.TRAP 0x1 ;  /* 0x000000040000795c */ /* 0x000fe20000300000 */
.L_x_489:
        /* <DEDUP_REMOVED lines=11> */
.L_x_490:
[----:B------:R-:W-:Y:S01]  /*1cc0*/  IMAD R7, R2, 0x800, R11 ;  /* 0x0000080002077824 */ /* 0x000fe200078e020b */
[C---:B------:R-:W-:Y:S01]  /*1cd0*/  R2UR UR6, R5.reuse ;  /* 0x00000000050672ca */ /* 0x040fe200000e0000 */
[C---:B------:R-:W-:Y:S01]  /*1ce0*/  VIADD R8, R5.reuse, 0x80 ;  /* 0x0000008005087836 */ /* 0x040fe20000000000 */
[----:B------:R-:W-:Y:S01]  /*1cf0*/  WARPGROUP.ARRIVE ;  /* 0x00000000000079c5 */ /* 0x000fe20000000000 */
[----:B01----:R-:W-:Y:S01]  /*1d00*/  VIADD R9, R5, 0x100 ;  /* 0x0000010005097836 */ /* 0x003fe20000000000 */
        /* <DEDUP_REMOVED lines=417> */
[----:B------:R0:W1:Y:S04]  /*3720*/  LDS R13, [R8+0x2c100] ;  /* 0x02c10000080d7984 */ /* 0x0000680000000800 */
[----:B------:R0:W2:Y:S01]  /*3730*/  LDS R5, [R8+0x2c120] ;  /* 0x02c1200008057984 */ /* 0x0000a20000000800 */
        /* <DEDUP_REMOVED lines=13> */
[----:B0-----:R-:W-:Y:S05]  /*3810*/  @P0 BRA `(.L_x_492) ;  /* 0x0000000000040947 */ /* 0x001fea0003800000 */
[----:B------:R-:W-:Y:S01]  /*3820*/  BPT.TRAP 0x1 ;  /* 0x000000040000795c */ /* 0x000fe20000300000 */
.L_x_492:
[----:B------:R-:W-:Y:S01]  /*3830*/  PLOP3.LUT P1, PT, PT, PT, UP0, 0x40, 0x0 ;  /* 0x000000000000781c */ /* 0x000fe20003f2e808 */
[----:B------:R-:W-:-:S05]  /*3840*/  IMAD.U32 R8, RZ, RZ, UR60 ;  /* 0x0000003cff087e24 */ /* 0x000fca000f8e00ff */
[----:B------:R-:W-:-:S04]  /*3850*/  SHF.L.U32 R8, R8, 0x1f, RZ ;  /* 0x0000001f08087819 */ /* 0x000fc800000006ff */
[----:B------:R0:W3:Y:S03]  /*3860*/  SYNCS.PHASECHK.TRANS64.TRYWAIT P0, [R17+URZ+0x31630], R8 ;  /* 0x03163008110075a7 */ /* 0x0000e6000800017f */
[----:B------:R-:W-:Y:S05]  /*3870*/  @P1 BRA `(.L_x_493) ;  /* 0x0000000000041947 */ /* 0x000fea0003800000 */
[----:B------:R-:W-:Y:S01]  /*3880*/  BPT.TRAP 0x1 ;  /* 0x000000040000795c */ /* 0x000fe20000300000 */
.L_x_493:
        /* <DEDUP_REMOVED lines=11> */
.L_x_494:
[C---:B0--3--:R-:W-:Y:S01]  /*3940*/  VIADD R8, R6.reuse, 0x80 ;  /* 0x0000008006087836 */ /* 0x049fe20000000000 */
[----:B------:R-:W-:Y:S01]  /*3950*/  R2UR UR4, R7 ;  /* 0x00000000070472ca */ /* 0x000fe200000e0000 */
[C---:B------:R-:W-:Y:S01]  /*3960*/  VIADD R9, R6.reuse, 0x100 ;  /* 0x0000010006097836 */ /* 0x040fe20000000000 */
        /* <DEDUP_REMOVED lines=421> */
[----:B------:R-:W-:Y:S02]  /*53c0*/  UMOV UR7, 0x40000000 ;  /* 0x4000000000077882 */ /* 0x000fe40000000000 */
[----:B------:R-:W-:Y:S02]  /*53d0*/  HGMMA.64x8x16.F32 R52, gdesc[UR4], R52 ;  /* 0x00000000043479f0 */ /* 0x000fe40008700834 */
[----:B------:R-:W-:Y:S01]  /*53e0*/  UMOV UR6, UR10 ;  /* 0x0000000a00067c82 */ /* 0x000fe20008000000 */
[----:B------:R-:W-:-:S02]  /*53f0*/  UMOV UR7, 0x40000000 ;  /* 0x4000000000077882 */ /* 0x000fc40000000000 */
        /* <DEDUP_REMOVED lines=15> */
[----:B------:R-:W-:Y:S01]  /*54f0*/  IMAD.IADD R6, R230, 0x1, R10 ;  /* 0x00000001e6067824 */ /* 0x000fe200078e020a */
[----:B------:R-:W-:Y:S04]  /*5500*/  BSSY B1, `(.L_x_497) ;  /* 0x0000012000017945 */ /* 0x000fe80003800000 */
        /* <DEDUP_REMOVED lines=11> */
.L_x_498:
[----:B------:R-:W-:-:S06]  /*55c0*/  UISETP.NE.AND UP1, UPT, UR6, 0x1, UPT ;  /* 0x000000010600788c */ /* 0x000fcc000bf25270 */
[----:B------:R-:W-:-:S05]  /*55d0*/  PLOP3.LUT P0, PT, PT, PT, UP1, 0x80, 0x0 ;  /* 0x000000000000781c */ /* 0x000fca0003f0f018 */
[----:B------:R-:W-:-:S08]  /*55e0*/  @UP1 ULDC UR4, c[0x0][0x754] ;  /* 0x0001d50000041ab9 */ /* 0x000fd00000000800 */
[----:B------:R-:W-:Y:S01]  /*55f0*/  @P0 IMAD.HI.U32 R8, R6, UR4, RZ ;  /* 0x0000000406080c27 */ /* 0x000fe2000f8e00ff */
[----:B------:R-:W-:-:S04]  /*5600*/  @UP1 ULDC UR4, c[0x0][0x758] ;  /* 0x0001d60000041ab9 */ /* 0x000fc80000000800 */
[----:B------:R-:W-:-:S07]  /*5610*/  @P0 SHF.R.U32.HI R6, RZ, UR4, R8 ;  /* 0x00000004ff060c19 */ /* 0x000fce0008011608 */
.L_x_499:
[----:B------:R-:W-:Y:S05]  /*5620*/  BSYNC B1 ;  /* 0x0000000000017941 */ /* 0x000fea0003800000 */
.L_x_497:
[----:B------:R-:W-:-:S05]  /*5630*/  IMAD R6, R6, UR6, R233 ;  /* 0x0000000606067c24 */ /* 0x000fca000f8e02e9 */
[----:B------:R-:W-:Y:S02]  /*5640*/  VIMNMX R11, R11, R6, !PT ;  /* 0x000000060b0b7248 */ /* 0x000fe40007fe0100 */
[----:B------:R-:W-:-:S07]  /*5650*/  VIADDMNMX R15, R6, UR6, R15, PT ;  /* 0x00000006060f7c46 */ /* 0x000fce000b80010f */
.L_x_496:
[----:B------:R-:W0:Y:S01]  /*5660*/  S2R R21, SR_CTAID.X ;  /* 0x0000000000157919 */ /* 0x000e220000002500 */
[----:B------:R-:W-:-:S05]  /*5670*/  VIADD R10, R10, 0x8 ;  /* 0x000000080a0a7836 */ /* 0x000fca0000000000 */
[----:B------:R-:W-:Y:S01]  /*5680*/  VIADDMNMX R20, R10, R9, R232, PT ;  /* 0x000000090a147246 */ /* 0x000fe200038001e8 */
[----:B0-----:R-:W-:-:S05]  /*5690*/  IMAD R21, R21, -0x50, RZ ;  /* 0xffffffb015157824 */ /* 0x001fca00078e02ff */
        /* <DEDUP_REMOVED lines=38> */
[----:B------:R-:W-:Y:S01]  /*5900*/  ISETP.LT.OR P6, PT, R15, 0x42, P6 ;  /* 0x000000420f00780c */ /* 0x000fe200037c1670 */
[----:B------:R-:W-:-:S03]  /*5910*/  IMAD.IADD R15, R7, 0x1, R10 ;  /* 0x00000001070f7824 */ /* 0x000fc600078e020a */
[----:B------:R-:W-:Y:S02]  /*5920*/  FSEL R22, R41, -INF , !P6 ;  /* 0xff80000029167808 */ /* 0x000fe40007000000 */
[----:B------:R-:W-:-:S13]  /*5930*/  PLOP3.LUT P6, PT, PT, PT, UP2, 0x40, 0x0 ;  /* 0x000000000000781c */ /* 0x000fda0003fce828 */
        /* <DEDUP_REMOVED lines=15> */
.L_x_502:
[----:B------:R-:W-:-:S06]  /*5a30*/  UISETP.NE.AND UP1, UPT, UR6, 0x1, UPT ;  /* 0x000000010600788c */ /* 0x000fcc000bf25270 */
[----:B------:R-:W-:-:S05]  /*5a40*/  PLOP3.LUT P6, PT, PT, PT, UP1, 0x80, 0x0 ;  /* 0x000000000000781c */ /* 0x000fca0003fcf018 */
[----:B------:R-:W-:-:S08]  /*5a50*/  @UP1 ULDC UR4, c[0x0][0x754] ;  /* 0x0001d50000041ab9 */ /* 0x000fd00000000800 */
[----:B------:R-:W-:Y:S01]  /*5a60*/  @P6 IMAD.HI.U32 R7, R10, UR4, RZ ;  /* 0x000000040a076c27 */ /* 0x000fe2000f8e00ff */
[----:B------:R-:W-:Y:S01]  /*5a70*/  PLOP3.LUT P6, PT, PT, PT, UP1, 0x80, 0x0 ;  /* 0x000000000000781c */ /* 0x000fe20003fcf018 */
[----:B------:R-:W-:-:S12]  /*5a80*/  @UP1 ULDC UR4, c[0x0][0x758] ;  /* 0x0001d60000041ab9 */ /* 0x000fd80000000800 */
[----:B------:R-:W-:-:S07]  /*5a90*/  @P6 SHF.R.U32.HI R10, RZ, UR4, R7 ;  /* 0x00000004ff0a6c19 */ /* 0x000fce0008011607 */
.L_x_503:
[----:B------:R-:W-:Y:S05]  /*5aa0*/  BSYNC B1 ;  /* 0x0000000000017941 */ /* 0x000fea0003800000 */
.L_x_501:
[----:B------:R-:W-:-:S05]  /*5ab0*/  IMAD R10, R10, UR6, R233 ;  /* 0x000000060a0a7c24 */ /* 0x000fca000f8e02e9 */
[----:B------:R-:W-:Y:S02]  /*5ac0*/  VIMNMX R15, R15, R10, !PT ;  /* 0x0000000a0f0f7248 */ /* 0x000fe40007fe0100 */
[----:B------:R-:W-:-:S07]  /*5ad0*/  VIADDMNMX R20, R10, UR6, R20, PT ;  /* 0x000000060a147c46 */ /* 0x000fce000b800114 */
.L_x_500:
[C---:B------:R-:W-:Y:S01]  /*5ae0*/  ISETP.GT.AND P3, PT, R15.reuse, 0x11, !P3 ;  /* 0x000000110f00780c */ /* 0x040fe20005f64270 */
[----:B------:R-:W-:Y:S01]  /*5af0*/  IMAD R29, R18, 0x4, R17 ;  /* 0x00000004121d7824 */ /* 0x000fe200078e0211 */
[C---:B------:R-:W-:Y:S01]  /*5b00*/  ISETP.GT.AND P2, PT, R15.reuse, 0x10, !P2 ;  /* 0x000000100f00780c */ /* 0x040fe20005744270 */
[----:B------:R-:W-:Y:S01]  /*5b10*/  ULDC UR4, c[0x0][0x744] ;  /* 0x0001d10000047ab9 */ /* 0x000fe20000000800 */
[----:B------:R-:W-:Y:S01]  /*5b20*/  ISETP.GT.AND P4, PT, R15, 0x20, !P4 ;  /* 0x000000200f00780c */ /* 0x000fe20006784270 */
[--C-:B-1----:R-:W-:Y:S01]  /*5b30*/  FFMA.FTZ R10, R6, UR4, -R13.reuse ;  /* 0x00000004060a7c23 */ /* 0x102fe2000801080d */
[----:B------:R-:W-:Y:S01]  /*5b40*/  ISETP.LT.OR P3, PT, R20, 0x12, P3 ;  /* 0x000000121400780c */ /* 0x000fe20001f61670 */
[--C-:B------:R-:W-:Y:S01]  /*5b50*/  FFMA.FTZ R9, R8, UR4, -R13.reuse ;  /* 0x0000000408097c23 */ /* 0x100fe2000801080d */
[----:B------:R-:W-:Y:S01]  /*5b60*/  ISETP.LT.OR P2, PT, R20, 0x11, P2 ;  /* 0x000000111400780c */ /* 0x000fe20001741670 */
        /* <DEDUP_REMOVED lines=8> */
[----:B------:R-:W-:Y:S01]  /*5bf0*/  FFMA.FTZ R14, R14, UR4, -R13 ;  /* 0x000000040e0e7c23 */ /* 0x000fe2000801080d */
[----:B------:R-:W-:Y:S01]  /*5c00*/  FSEL R34, R34, -INF , !P4 ;  /* 0xff80000022227808 */ /* 0x000fe20006000000 */
[--C-:B--2---:R-:W-:Y:S01]  /*5c10*/  FFMA.FTZ R224, R224, UR4, -R5.reuse ;  /* 0x00000004e0e07c23 */ /* 0x104fe20008010805 */
[----:B------:R-:W-:Y:S01]  /*5c20*/  ISETP.GT.AND P3, PT, R15, 0x31, !P6 ;  /* 0x000000310f00780c */ /* 0x000fe20007764270 */
[--C-:B------:R-:W-:Y:S01]  /*5c30*/  FFMA.FTZ R31, R30, UR4, -R5.reuse ;  /* 0x000000041e1f7c23 */ /* 0x100fe20008010805 */
[C---:B------:R-:W-:Y:S01]  /*5c40*/  ISETP.GE.AND P2, PT, R21.reuse, 0x31, PT ;  /* 0x000000311500780c */ /* 0x040fe20003f46270 */
[----:B------:R-:W-:Y:S01]  /*5c50*/  FFMA.FTZ R37, R34, UR4, -R5 ;  /* 0x0000000422257c23 */ /* 0x000fe20008010805 */
[C---:B------:R-:W-:Y:S01]  /*5c60*/  ISETP.GE.AND P4, PT, R21.reuse, 0x41, PT ;  /* 0x000000411500780c */ /* 0x040fe20003f86270 */
[--C-:B------:R-:W-:Y:S01]  /*5c70*/  FFMA.FTZ R40, R40, UR4, -R13.reuse ;  /* 0x0000000428287c23 */ /* 0x100fe2000801080d */
[----:B------:R-:W-:Y:S01]  /*5c80*/  ISETP.GE.AND P6, PT, R21, 0x42, PT ;  /* 0x000000421500780c */ /* 0x000fe20003fc6270 */
[--C-:B------:R-:W-:Y:S01]  /*5c90*/  FFMA.FTZ R11, R12, UR4, -R13.reuse ;  /* 0x000000040c0b7c23 */ /* 0x100fe2000801080d */
[C---:B------:R-:W-:Y:S01]  /*5ca0*/  ISETP.GT.AND P1, PT, R15.reuse, 0x1, !P1 ;  /* 0x000000010f00780c */ /* 0x040fe20004f24270 */
[----:B------:R-:W0:Y:S01]  /*5cb0*/  LDS R21, [R29+0x2c300] ;  /* 0x02c300001d157984 */ /* 0x000e220000000800 */
[C---:B------:R-:W-:Y:S01]  /*5cc0*/  ISETP.GT.AND P5, PT, R15.reuse, 0x21, !P5 ;  /* 0x000000210f00780c */ /* 0x040fe20006fa4270 */
[----:B------:R-:W-:Y:S01]  /*5cd0*/  FFMA.FTZ R12, R36, UR4, -R13 ;  /* 0x00000004240c7c23 */ /* 0x000fe2000801080d */
[C---:B------:R-:W-:Y:S01]  /*5ce0*/  ISETP.GT.AND P2, PT, R15.reuse, 0x30, !P2 ;  /* 0x000000300f00780c */ /* 0x040fe20005744270 */
[----:B------:R-:W-:Y:S01]  /*5cf0*/  MUFU.EX2 R7, R7 ;  /* 0x0000000700077308 */ /* 0x000fe20000000800 */
[C---:B------:R-:W-:Y:S01]  /*5d00*/  ISETP.GT.AND P4, PT, R15.reuse, 0x40, !P4 ;  /* 0x000000400f00780c */ /* 0x040fe20006784270 */
[----:B------:R-:W-:Y:S01]  /*5d10*/  UMOV UR57, 0x40000040 ;  /* 0x4000004000397882 */ /* 0x000fe20000000000 */
[C---:B------:R-:W-:Y:S01]  /*5d20*/  ISETP.GT.AND P0, PT, R15.reuse, RZ, !P0 ;  /* 0x000000ff0f00720c */ /* 0x040fe20004704270 */
[----:B------:R-:W-:Y:S01]  /*5d30*/  UMOV UR59, 0x40 ;  /* 0x00000040003b7882 */ /* 0x000fe20000000000 */
[----:B------:R-:W-:Y:S01]  /*5d40*/  ISETP.GT.AND P6, PT, R15, 0x41, !P6 ;  /* 0x000000410f00780c */ /* 0x000fe200077c4270 */
[----:B------:R-:W-:Y:S01]  /*5d50*/  UMOV UR9, UR57 ;  /* 0x0000003900097c82 */ /* 0x000fe20008000000 */
[C---:B------:R-:W-:Y:S01]  /*5d60*/  ISETP.LT.OR P1, PT, R20.reuse, 0x2, P1 ;  /* 0x000000021400780c */ /* 0x040fe20000f21670 */
[----:B------:R-:W-:Y:S01]  /*5d70*/  MUFU.EX2 R15, R14 ;  /* 0x0000000e000f7308 */ /* 0x000fe20000000800 */
[C---:B------:R-:W-:Y:S01]  /*5d80*/  ISETP.LT.OR P5, PT, R20.reuse, 0x22, P5 ;  /* 0x000000221400780c */ /* 0x040fe20002fa1670 */
[----:B------:R-:W-:Y:S01]  /*5d90*/  UMOV UR11, 0x40 ;  /* 0x00000040000b7882 */ /* 0x000fe20000000000 */
[C---:B------:R-:W-:Y:S01]  /*5da0*/  ISETP.LT.OR P2, PT, R20.reuse, 0x31, P2 ;  /* 0x000000311400780c */ /* 0x040fe20001741670 */
[----:B------:R-:W-:Y:S01]  /*5db0*/  UMOV UR13, UR11 ;  /* 0x0000000b000d7c82 */ /* 0x000fe20008000000 */
[C---:B------:R-:W-:Y:S01]  /*5dc0*/  ISETP.LT.OR P3, PT, R20.reuse, 0x32, P3 ;  /* 0x000000321400780c */ /* 0x040fe20001f61670 */
[----:B------:R-:W-:Y:S01]  /*5dd0*/  UMOV UR17, UR57 ;  /* 0x0000003900117c82 */ /* 0x000fe20008000000 */
[C---:B------:R-:W-:Y:S01]  /*5de0*/  ISETP.LT.OR P4, PT, R20.reuse, 0x41, P4 ;  /* 0x000000411400780c */ /* 0x040fe20002781670 */
[----:B------:R1:W-:Y:S01]  /*5df0*/  MUFU.EX2 R14, R23 ;  /* 0x00000017000e7308 */ /* 0x0003e20000000800 */
[C---:B------:R-:W-:Y:S01]  /*5e00*/  ISETP.LT.OR P0, PT, R20.reuse, 0x1, P0 ;  /* 0x000000011400780c */ /* 0x040fe20000701670 */
[----:B------:R-:W-:Y:S01]  /*5e10*/  UMOV UR19, 0x40 ;  /* 0x0000004000137882 */ /* 0x000fe20000000000 */
[----:B------:R-:W-:Y:S01]  /*5e20*/  ISETP.LT.OR P6, PT, R20, 0x42, P6 ;  /* 0x000000421400780c */ /* 0x000fe200037c1670 */
[----:B------:R-:W-:Y:S01]  /*5e30*/  UMOV UR49, 0x40000040 ;  /* 0x4000004000317882 */ /* 0x000fe20000000000 */
[----:B------:R-:W-:Y:S01]  /*5e40*/  FSEL R20, R27, -INF , !P1 ;  /* 0xff8000001b147808 */ /* 0x000fe20004800000 */
[----:B------:R-:W-:Y:S01]  /*5e50*/  UMOV UR51, 0x40 ;  /* 0x0000004000337882 */ /* 0x000fe20000000000 */
[----:B------:R-:W-:Y:S01]  /*5e60*/  FSEL R22, R26, -INF , !P0 ;  /* 0xff8000001a167808 */ /* 0x000fe20004000000 */
[----:B------:R-:W2:Y:S01]  /*5e70*/  MUFU.EX2 R10, R10 ;  /* 0x0000000a000a7308 */ /* 0x000ea20000000800 */
[----:B------:R-:W-:Y:S01]  /*5e80*/  FSEL R24, R35, -INF , !P5 ;  /* 0xff80000023187808 */ /* 0x000fe20006800000 */
[--C-:B------:R-:W-:Y:S01]  /*5e90*/  FFMA.FTZ R27, R20, UR4, -R5.reuse ;  /* 0x00000004141b7c23 */ /* 0x100fe20008010805 */
[----:B------:R-:W-:Y:S01]  /*5ea0*/  FSEL R38, R38, -INF , !P2 ;  /* 0xff80000026267808 */ /* 0x000fe20005000000 */
[----:B------:R3:W4:Y:S01]  /*5eb0*/  LDS R20, [R29+0x2c320] ;  /* 0x02c320001d147984 */ /* 0x0007220000000800 */
[----:B------:R-:W-:Y:S01]  /*5ec0*/  FSEL R28, R39, -INF , !P3 ;  /* 0xff800000271c7808 */ /* 0x000fe20005800000 */
[--C-:B------:R-:W-:Y:S01]  /*5ed0*/  FFMA.FTZ R30, R24, UR4, -R5.reuse ;  /* 0x00000004181e7c23 */ /* 0x100fe20008010805 */
[----:B------:R-:W-:Y:S01]  /*5ee0*/  FSEL R26, R42, -INF , !P4 ;  /* 0xff8000002a1a7808 */ /* 0x000fe20006000000 */
[--C-:B------:R-:W-:Y:S01]  /*5ef0*/  FFMA.FTZ R35, R38, UR4, -R5.reuse ;  /* 0x0000000426237c23 */ /* 0x100fe20008010805 */
[----:B------:R-:W-:Y:S01]  /*5f00*/  FSEL R32, R43, -INF , !P6 ;  /* 0xff8000002b207808 */ /* 0x000fe20007000000 */
[--C-:B------:R-:W-:Y:S01]  /*5f10*/  FFMA.FTZ R28, R28, UR4, -R5.reuse ;  /* 0x000000041c1c7c23 */ /* 0x100fe20008010805 */
[--C-:B------:R-:W-:Y:S01]  /*5f20*/  FFMA.FTZ R39, R22, UR4, -R5.reuse ;  /* 0x0000000416277c23 */ /* 0x100fe20008010805 */
[--C-:B------:R-:W-:Y:S01]  /*5f30*/  FFMA.FTZ R26, R26, UR4, -R5.reuse ;  /* 0x000000041a1a7c23 */ /* 0x100fe20008010805 */
[----:B------:R-:W5:Y:S01]  /*5f40*/  MUFU.EX2 R13, R40 ;  /* 0x00000028000d7308 */ /* 0x000f620000000800 */
[----:B------:R-:W-:Y:S01]  /*5f50*/  FFMA.FTZ R25, R32, UR4, -R5 ;  /* 0x0000000420197c23 */ /* 0x000fe20008010805 */
[----:B------:R-:W-:Y:S01]  /*5f60*/  VIADD R5, R17, 0x2c500 ;  /* 0x0002c50011057836 */ /* 0x000fe20000000000 */
[----:B------:R-:W-:-:S02]  /*5f70*/  WARPGROUP.DEPBAR.LE gsb0, 0x0 ;  /* 0x00008000000079c5 */ /* 0x000fc40000010000 */
[--C-:B0-----:R-:W-:Y:S01]  /*5f80*/  FADD.FTZ R44, R44, -R21.reuse ;  /* 0x800000152c2c7221 */ /* 0x101fe20000010000 */
[----:B------:R-:W-:Y:S01]  /*5f90*/  FADD.FTZ R45, R45, -R21 ;  /* 0x800000152d2d7221 */ /* 0x000fe20000010000 */
[----:B-1----:R-:W-:Y:S01]  /*5fa0*/  SHF.R.U32.HI R23, RZ, 0x4, R5 ;  /* 0x00000004ff177819 */ /* 0x002fe20000011605 */
[----:B------:R-:W-:Y:S01]  /*5fb0*/  MUFU.EX2 R27, R27 ;  /* 0x0000001b001b7308 */ /* 0x000fe20000000800 */
[--C-:B---3--:R-:W-:Y:S01]  /*5fc0*/  FADD.FTZ R29, R48, -R21.reuse ;  /* 0x80000015301d7221 */ /* 0x108fe20000010000 */
[--C-:B------:R-:W-:Y:S01]  /*5fd0*/  FADD.FTZ R32, R49, -R21.reuse ;  /* 0x8000001531207221 */ /* 0x100fe20000010000 */
[----:B------:R-:W-:Y:S01]  /*5fe0*/  LOP3.LUT R24, R23, 0x3fff, RZ, 0xc0, !PT ;  /* 0x00003fff17187812 */ /* 0x000fe200078ec0ff */
[--C-:B------:R-:W-:Y:S01]  /*5ff0*/  FADD.FTZ R34, R53, -R21.reuse ;  /* 0x8000001535227221 */ /* 0x100fe20000010000 */
[--C-:B------:R-:W-:Y:S01]  /*6000*/  FADD.FTZ R33, R216, -R21.reuse ;  /* 0x80000015d8217221 */ /* 0x100fe20000010000 */
[--C-:B------:R-:W-:Y:S01]  /*6010*/  FADD.FTZ R36, R217, -R21.reuse ;  /* 0x80000015d9247221 */ /* 0x100fe20000010000 */
[----:B------:R-:W-:Y:S01]  /*6020*/  LOP3.LUT R24, R24, 0x80000, RZ, 0xfc, !PT ;  /* 0x0008000018187812 */ /* 0x000fe200078efcff */
[----:B------:R-:W-:Y:S01]  /*6030*/  MUFU.EX2 R40, R39 ;  /* 0x0000002700287308 */ /* 0x000fe20000000800 */
[--C-:B------:R-:W-:Y:S01]  /*6040*/  FADD.FTZ R220, R220, -R21.reuse ;  /* 0x80000015dcdc7221 */ /* 0x100fe20000010000 */
[--C-:B------:R-:W-:Y:S01]  /*6050*/  FADD.FTZ R221, R221, -R21.reuse ;  /* 0x80000015dddd7221 */ /* 0x100fe20000010000 */
[----:B--2---:R-:W-:Y:S01]  /*6060*/  FMUL.FTZ R45, R10, R45 ;  /* 0x0000002d0a2d7220 */ /* 0x004fe20000410000 */
[----:B------:R-:W-:Y:S01]  /*6070*/  FMUL.FTZ R44, R7, R44 ;  /* 0x0000002c072c7220 */ /* 0x000fe20000410000 */
[----:B-----5:R-:W-:Y:S01]  /*6080*/  FMUL.FTZ R220, R13, R220 ;  /* 0x000000dc0ddc7220 */ /* 0x020fe20000410000 */
[C---:B------:R-:W-:Y:S01]  /*6090*/  FMUL.FTZ R221, R14.reuse, R221 ;  /* 0x000000dd0edd7220 */ /* 0x040fe20000410000 */
[----:B------:R-:W-:Y:S01]  /*60a0*/  F2FP.F16.F32.PACK_AB R14, R14, R13 ;  /* 0x0000000d0e0e723e */ /* 0x000fe200000000ff */
[----:B------:R0:W-:Y:S01]  /*60b0*/  MUFU.EX2 R22, R31 ;  /* 0x0000001f00167308 */ /* 0x0001e20000000800 */
[----:B------:R-:W-:Y:S01]  /*60c0*/  FMUL.FTZ R36, R15, R36 ;  /* 0x000000240f247220 */ /* 0x000fe20000410000 */
[----:B------:R-:W-:Y:S01]  /*60d0*/  R2UR UR58, R24 ;  /* 0x00000000183a72ca */ /* 0x000fe200000e0000 */
[----:B------:R-:W-:Y:S01]  /*60e0*/  UMOV UR53, UR49 ;  /* 0x0000003100357c82 */ /* 0x000fe20008000000 */
[----:B------:R-:W-:Y:S01]  /*60f0*/  F2FP.F16.F32.PACK_AB R220, R221, R220 ;  /* 0x000000dcdddc723e */ /* 0x000fe200000000ff */
[----:B------:R-:W-:Y:S01]  /*6100*/  UMOV UR55, 0x40 ;  /* 0x0000004000377882 */ /* 0x000fe20000000000 */
[----:B------:R-:W-:Y:S01]  /*6110*/  UMOV UR45, UR49 ;  /* 0x00000031002d7c82 */ /* 0x000fe20008000000 */
[----:B----4-:R-:W-:Y:S01]  /*6120*/  FADD.FTZ R41, R46, -R20 ;  /* 0x800000142e297221 */ /* 0x010fe20000010000 */
[----:B------:R1:W2:Y:S01]  /*6130*/  MUFU.EX2 R23, R37 ;  /* 0x0000002500177308 */ /* 0x0002a20000000800 */
[----:B0-----:R-:W-:Y:S01]  /*6140*/  FADD.FTZ R31, R52, -R21 ;  /* 0x80000015341f7221 */ /* 0x001fe20000010000 */
[----:B------:R-:W-:-:S02]  /*6150*/  VIADD R21, R24, 0x80 ;  /* 0x0000008018157836 */ /* 0x000fc40000000000 */
[--C-:B------:R-:W-:Y:S01]  /*6160*/  FADD.FTZ R42, R47, -R20.reuse ;  /* 0x800000142f2a7221 */ /* 0x100fe20000010000 */
[--C-:B------:R-:W-:Y:S01]  /*6170*/  FADD.FTZ R38, R51, -R20.reuse ;  /* 0x8000001433267221 */ /* 0x100fe20000010000 */
[--C-:B------:R-:W-:Y:S01]  /*6180*/  FADD.FTZ R54, R54, -R20.reuse ;  /* 0x8000001436367221 */ /* 0x100fe20000010000 */
[--C-:B------:R-:W-:Y:S01]  /*6190*/  FADD.FTZ R55, R55, -R20.reuse ;  /* 0x8000001437377221 */ /* 0x100fe20000010000 */
[----:B------:R-:W-:Y:S01]  /*61a0*/  R2UR UR4, R21 ;  /* 0x00000000150472ca */ /* 0x000fe200000e0000 */
[C---:B------:R-:W-:Y:S01]  /*61b0*/  VIADD R21, R24.reuse, 0x100 ;  /* 0x0000010018157836 */ /* 0x040fe20000000000 */
[----:B------:R-:W0:Y:S01]  /*61c0*/  MUFU.EX2 R6, R6 ;  /* 0x0000000600067308 */ /* 0x000e220000000800 */
[----:B-1----:R-:W-:Y:S02]  /*61d0*/  VIADD R37, R24, 0x180 ;  /* 0x0000018018257836 */ /* 0x002fe40000000000 */
[--C-:B------:R-:W-:Y:S01]  /*61e0*/  FADD.FTZ R218, R218, -R20.reuse ;  /* 0x80000014dada7221 */ /* 0x100fe20000010000 */
[--C-:B------:R-:W-:Y:S01]  /*61f0*/  FADD.FTZ R219, R219, -R20.reuse ;  /* 0x80000014dbdb7221 */ /* 0x100fe20000010000 */
[--C-:B------:R-:W-:Y:S01]  /*6200*/  FADD.FTZ R222, R222, -R20.reuse ;  /* 0x80000014dede7221 */ /* 0x100fe20000010000 */
[--C-:B------:R-:W-:Y:S01]  /*6210*/  FADD.FTZ R223, R223, -R20.reuse ;  /* 0x80000014dfdf7221 */ /* 0x100fe20000010000 */
[----:B------:R-:W-:Y:S01]  /*6220*/  R2UR UR6, R37 ;  /* 0x00000000250672ca */ /* 0x000fe200000e0000 */
[----:B------:R-:W-:Y:S01]  /*6230*/  FADD.FTZ R37, R50, -R20 ;  /* 0x8000001432257221 */ /* 0x000fe20000010000 */
[----:B------:R-:W1:Y:S01]  /*6240*/  MUFU.EX2 R9, R9 ;  /* 0x0000000900097308 */ /* 0x000e620000000800 */
[----:B------:R-:W-:Y:S01]  /*6250*/  R2UR UR5, R21 ;  /* 0x00000000150572ca */ /* 0x000fe200000e0000 */
[----:B--2---:R-:W-:Y:S01]  /*6260*/  FMUL.FTZ R54, R23, R54 ;  /* 0x0000003617367220 */ /* 0x004fe20000410000 */
[----:B------:R-:W-:Y:S01]  /*6270*/  F2FP.F16.F32.PACK_AB R20, R10, R7 ;  /* 0x000000070a14723e */ /* 0x000fe200000000ff */
[----:B------:R-:W-:Y:S01]  /*6280*/  FMUL.FTZ R10, R40, R41 ;  /* 0x00000029280a7220 */ /* 0x000fe20000410000 */
[C---:B------:R-:W-:Y:S01]  /*6290*/  F2FP.F16.F32.PACK_AB R21, R27.reuse, R40 ;  /* 0x000000281b15723e */ /* 0x040fe200000000ff */
[----:B------:R-:W-:Y:S01]  /*62a0*/  BAR.SYNC.DEFER_BLOCKING 0x9, 0x100 ;  /* 0x0244000000007b1d */ /* 0x000fe20000010000 */
[----:B------:R-:W-:Y:S01]  /*62b0*/  FMUL.FTZ R37, R22, R37 ;  /* 0x0000002516257220 */ /* 0x000fe20000410000 */
[----:B------:R-:W-:Y:S01]  /*62c0*/  FMUL.FTZ R27, R27, R42 ;  /* 0x0000002a1b1b7220 */ /* 0x000fe20000410000 */
[----:B0-----:R-:W-:-:S03]  /*62d0*/  FMUL.FTZ R29, R6, R29 ;  /* 0x0000001d061d7220 */ /* 0x001fc60000410000 */
[----:B------:R-:W0:Y:S01]  /*62e0*/  MUFU.EX2 R8, R8 ;  /* 0x0000000800087308 */ /* 0x000e220000000800 */
[----:B------:R-:W-:Y:S01]  /*62f0*/  F2FP.F16.F32.PACK_AB R27, R27, R10 ;  /* 0x0000000a1b1b723e */ /* 0x000fe200000000ff */
[----:B------:R-:W-:Y:S01]  /*6300*/  UMOV UR10, UR4 ;  /* 0x00000004000a7c82 */ /* 0x000fe20008000000 */
[----:B------:R-:W-:Y:S01]  /*6310*/  UMOV UR18, UR6 ;  /* 0x0000000600127c82 */ /* 0x000fe20008000000 */
[----:B------:R-:W-:Y:S01]  /*6320*/  UMOV UR12, UR10 ;  /* 0x0000000a000c7c82 */ /* 0x000fe20008000000 */
[C---:B-1----:R-:W-:Y:S01]  /*6330*/  FMUL.FTZ R32, R9.reuse, R32 ;  /* 0x0000002009207220 */ /* 0x042fe20000410000 */
[----:B------:R-:W-:Y:S01]  /*6340*/  F2FP.F16.F32.PACK_AB R6, R9, R6 ;  /* 0x000000060906723e */ /* 0x000fe200000000ff */
[----:B------:R-:W-:Y:S01]  /*6350*/  UMOV UR47, 0x40 ;  /* 0x00000040002f7882 */ /* 0x000fe20000000000 */
[----:B------:R-:W1:Y:S01]  /*6360*/  MUFU.EX2 R5, R224 ;  /* 0x000000e000057308 */ /* 0x000e620000000800 */
[----:B------:R-:W-:Y:S01]  /*6370*/  UMOV UR29, 0x40000040 ;  /* 0x40000040001d7882 */ /* 0x000fe20000000000 */
[----:B------:R-:W-:Y:S01]  /*6380*/  F2FP.F16.F32.PACK_AB R32, R32, R29 ;  /* 0x0000001d2020723e */ /* 0x000fe200000000ff */
[----:B------:R-:W-:Y:S01]  /*6390*/  UMOV UR31, 0x40 ;  /* 0x00000040001f7882 */ /* 0x000fe20000000000 */
[----:B------:R-:W-:Y:S01]  /*63a0*/  UMOV UR41, UR29 ;  /* 0x0000001d00297c82 */ /* 0x000fe20008000000 */
[----:B------:R-:W-:Y:S01]  /*63b0*/  UMOV UR43, 0x40 ;  /* 0x00000040002b7882 */ /* 0x000fe20000000000 */
[----:B------:R-:W-:Y:S01]  /*63c0*/  UMOV UR37, UR29 ;  /* 0x0000001d00257c82 */ /* 0x000fe20008000000 */
[----:B------:R-:W-:Y:S01]  /*63d0*/  UMOV UR39, 0x40 ;  /* 0x0000004000277882 */ /* 0x000fe20000000000 */
[----:B------:R-:W2:Y:S01]  /*63e0*/  MUFU.EX2 R11, R11 ;  /* 0x0000000b000b7308 */ /* 0x000ea20000000800 */
[----:B0-----:R-:W-:Y:S01]  /*63f0*/  FMUL.FTZ R31, R8, R31 ;  /* 0x0000001f081f7220 */ /* 0x001fe20000410000 */
[----:B------:R-:W-:Y:S01]  /*6400*/  STSM.16.M88.2 [R0+0x2c500], R20 ;  /* 0x02c5001400007844 */ /* 0x000fe20000000100 */
[----:B------:R-:W-:Y:S01]  /*6410*/  UMOV UR33, UR29 ;  /* 0x0000001d00217c82 */ /* 0x000fe20008000000 */
[----:B------:R-:W-:Y:S01]  /*6420*/  UMOV UR35, 0x40 ;  /* 0x0000004000237882 */ /* 0x000fe20000000000 */
[----:B------:R-:W-:Y:S01]  /*6430*/  UMOV UR25, UR29 ;  /* 0x0000001d00197c82 */ /* 0x000fe20008000000 */
[----:B------:R-:W-:Y:S01]  /*6440*/  UMOV UR27, 0x40 ;  /* 0x00000040001b7882 */ /* 0x000fe20000000000 */
[----:B------:R-:W-:Y:S01]  /*6450*/  UMOV UR23, 0x40 ;  /* 0x0000004000177882 */ /* 0x000fe20000000000 */
[----:B------:R-:W0:Y:S01]  /*6460*/  MUFU.EX2 R12, R12 ;  /* 0x0000000c000c7308 */ /* 0x000e220000000800 */
[----:B-1----:R-:W-:Y:S01]  /*6470*/  F2FP.F16.F32.PACK_AB R7, R5, R22 ;  /* 0x000000160507723e */ /* 0x002fe200000000ff */
[----:B------:R-:W-:-:S02]  /*6480*/  IMAD R22, R4, 0x2000, R17 ;  /* 0x0000200004167824 */ /* 0x000fc400078e0211 */
[----:B------:R-:W-:Y:S01]  /*6490*/  FMUL.FTZ R38, R5, R38 ;  /* 0x0000002605267220 */ /* 0x000fe20000410000 */
[----:B------:R-:W-:Y:S01]  /*64a0*/  UMOV UR15, 0x40 ;  /* 0x00000040000f7882 */ /* 0x000fe20000000000 */
[----:B------:R1:W-:Y:S01]  /*64b0*/  STSM.16.M88.2 [R0+0x2cd00], R6 ;  /* 0x02cd000600007844 */ /* 0x0003e20000000100 */
[----:B------:R-:W-:Y:S01]  /*64c0*/  VIADD R5, R22, 0x24100 ;  /* 0x0002410016057836 */ /* 0x000fe20000000000 */
[----:B------:R-:W3:Y:S01]  /*64d0*/  MUFU.EX2 R30, R30 ;  /* 0x0000001e001e7308 */ /* 0x000ee20000000800 */
[C---:B--2---:R-:W-:Y:S01]  /*64e0*/  F2FP.F16.F32.PACK_AB R8, R11.reuse, R8 ;  /* 0x000000080b08723e */ /* 0x044fe200000000ff */
[----:B------:R-:W-:Y:S02]  /*64f0*/  FMUL.FTZ R34, R11, R34 ;  /* 0x000000220b227220 */ /* 0x000fe40000410000 */
[----:B------:R-:W-:-:S03]  /*6500*/  SHF.R.U32.HI R5, RZ, 0x4, R5 ;  /* 0x00000004ff057819 */ /* 0x000fc60000011605 */
[----:B------:R-:W-:Y:S01]  /*6510*/  F2FP.F16.F32.PACK_AB R34, R34, R31 ;  /* 0x0000001f2222723e */ /* 0x000fe200000000ff */
[----:B------:R-:W2:Y:S01]  /*6520*/  MUFU.EX2 R35, R35 ;  /* 0x0000002300237308 */ /* 0x000ea20000000800 */
[----:B0-----:R-:W-:Y:S01]  /*6530*/  FMUL.FTZ R33, R12, R33 ;  /* 0x000000210c217220 */ /* 0x001fe20000410000 */
[----:B------:R-:W-:Y:S01]  /*6540*/  F2FP.F16.F32.PACK_AB R12, R15, R12 ;  /* 0x0000000c0f0c723e */ /* 0x000fe200000000ff */
[----:B-1----:R-:W-:-:S03]  /*6550*/  VIADD R6, R24, 0x10 ;  /* 0x0000001018067836 */ /* 0x002fc60000000000 */
[----:B------:R-:W-:Y:S02]  /*6560*/  F2FP.F16.F32.PACK_AB R20, R36, R33 ;  /* 0x000000212414723e */ /* 0x000fe400000000ff */
[----:B------:R-:W0:Y:S01]  /*6570*/  MUFU.EX2 R28, R28 ;  /* 0x0000001c001c7308 */ /* 0x000e220000000800 */
[C---:B---3--:R-:W-:Y:S01]  /*6580*/  F2FP.F16.F32.PACK_AB R9, R30.reuse, R23 ;  /* 0x000000171e09723e */ /* 0x048fe200000000ff */
[----:B------:R-:W-:Y:S01]  /*6590*/  FMUL.FTZ R55, R30, R55 ;  /* 0x000000371e377220 */ /* 0x000fe20000410000 */
[----:B------:R-:W-:Y:S01]  /*65a0*/  LOP3.LUT R23, R5, 0x3fff, RZ, 0xc0, !PT ;  /* 0x00003fff05177812 */ /* 0x000fe200078ec0ff */
[----:B------:R-:W-:Y:S01]  /*65b0*/  VIADD R5, R24, 0x200 ;  /* 0x0000020018057836 */ /* 0x000fe20000000000 */
[----:B------:R-:W-:Y:S01]  /*65c0*/  F2FP.F16.F32.PACK_AB R33, R38, R37 ;  /* 0x000000252621723e */ /* 0x000fe200000000ff */
[----:B------:R1:W-:Y:S01]  /*65d0*/  STSM.16.M88.2 [R0+0x2d500], R8 ;  /* 0x02d5000800007844 */ /* 0x0003e20000000100 */
[----:B------:R-:W-:Y:S01]  /*65e0*/  R2UR UR56, R23 ;  /* 0x00000000173872ca */ /* 0x000fe200000e0000 */
[----:B------:R3:W4:Y:S01]  /*65f0*/  MUFU.EX2 R39, R26 ;  /* 0x0000001a00277308 */ /* 0x0007220000000800 */
[----:B--2---:R-:W-:Y:S01]  /*6600*/  FMUL.FTZ R21, R35, R218 ;  /* 0x000000da23157220 */ /* 0x004fe20000410000 */
[----:B------:R-:W-:Y:S01]  /*6610*/  R2UR UR7, R5 ;  /* 0x00000000050772ca */ /* 0x000fe200000e0000 */
[----:B------:R-:W-:Y:S01]  /*6620*/  VIADD R5, R23, 0x80 ;  /* 0x0000008017057836 */ /* 0x000fe20000000000 */
[----:B------:R-:W-:Y:S01]  /*6630*/  R2UR UR50, R6 ;  /* 0x00000000063272ca */ /* 0x000fe200000e0000 */
[----:B------:R-:W-:-:S03]  /*6640*/  VIADD R6, R24, 0x110 ;  /* 0x0000011018067836 */ /* 0x000fc60000000000 */
[----:B------:R-:W2:Y:S01]  /*6650*/  MUFU.EX2 R40, R25 ;  /* 0x0000001900287308 */ /* 0x000ea20000000800 */
[C---:B0-----:R-:W-:Y:S01]  /*6660*/  F2FP.F16.F32.PACK_AB R13, R28.reuse, R35 ;  /* 0x000000231c0d723e */ /* 0x041fe200000000ff */
[----:B------:R-:W-:Y:S01]  /*6670*/  FMUL.FTZ R30, R28, R219 ;  /* 0x000000db1c1e7220 */ /* 0x000fe20000410000 */
[----:B---3--:R-:W-:Y:S01]  /*6680*/  F2FP.F16.F32.PACK_AB R26, R45, R44 ;  /* 0x0000002c2d1a723e */ /* 0x008fe200000000ff */
[----:B------:R-:W-:Y:S01]  /*6690*/  UMOV UR8, UR56 ;  /* 0x0000003800087c82 */ /* 0x000fe20008000000 */
[----:B------:R-:W-:Y:S01]  /*66a0*/  F2FP.F16.F32.PACK_AB R35, R55, R54 ;  /* 0x000000363723723e */ /* 0x000fe200000000ff */
[----:B------:R-:W-:Y:S01]  /*66b0*/  STSM.16.M88.2 [R0+0x2dd00], R12 ;  /* 0x02dd000c00007844 */ /* 0x000fe20000000100 */
[----:B------:R-:W-:Y:S01]  /*66c0*/  F2FP.F16.F32.PACK_AB R21, R30, R21 ;  /* 0x000000151e15723e */ /* 0x000fe200000000ff */
[----:B------:R-:W-:Y:S01]  /*66d0*/  UMOV UR16, UR56 ;  /* 0x0000003800107c82 */ /* 0x000fe20008000000 */
[----:B----4-:R-:W-:Y:S01]  /*66e0*/  FMUL.FTZ R222, R39, R222 ;  /* 0x000000de27de7220 */ /* 0x010fe20000410000 */
[----:B------:R-:W-:Y:S01]  /*66f0*/  R2UR UR48, R5 ;  /* 0x00000000053072ca */ /* 0x000fe200000e0000 */
[----:B------:R-:W-:Y:S01]  /*6700*/  VIADD R5, R24, 0x90 ;  /* 0x0000009018057836 */ /* 0x000fe20000000000 */
[----:B-1----:R-:W-:-:S02]  /*6710*/  MOV R9, UR58 ;  /* 0x0000003a00097c02 */ /* 0x002fc40008000f00 */
[----:B------:R-:W-:Y:S02]  /*6720*/  MOV R8, UR59 ;  /* 0x0000003b00087c02 */ /* 0x000fe40008000f00 */
[----:B------:R-:W-:Y:S01]  /*6730*/  R2UR UR4, R5 ;  /* 0x00000000050472ca */ /* 0x000fe200000e0000 */
[C---:B--2---:R-:W-:Y:S01]  /*6740*/  FMUL.FTZ R223, R40.reuse, R223 ;  /* 0x000000df28df7220 */ /* 0x044fe20000410000 */
[----:B------:R-:W-:Y:S01]  /*6750*/  F2FP.F16.F32.PACK_AB R15, R40, R39 ;  /* 0x00000027280f723e */ /* 0x000fe200000000ff */
[----:B------:R-:W-:-:S03]  /*6760*/  VIADD R5, R24, 0x190 ;  /* 0x0000019018057836 */ /* 0x000fc60000000000 */
[----:B------:R-:W-:Y:S01]  /*6770*/  F2FP.F16.F32.PACK_AB R221, R223, R222 ;  /* 0x000000dedfdd723e */ /* 0x000fe200000000ff */
[----:B------:R0:W-:Y:S01]  /*6780*/  STSM.16.M88.2 [R0+0x2e500], R14 ;  /* 0x02e5000e00007844 */ /* 0x0001e20000000100 */
[----:B------:R-:W-:Y:S01]  /*6790*/  R2UR UR54, R5 ;  /* 0x00000000053672ca */ /* 0x000fe200000e0000 */
[----:B------:R-:W-:Y:S01]  /*67a0*/  VIADD R5, R24, 0x210 ;  /* 0x0000021018057836 */ /* 0x000fe20000000000 */
[----:B------:R-:W-:Y:S01]  /*67b0*/  UMOV UR52, UR48 ;  /* 0x0000003000347c82 */ /* 0x000fe20008000000 */
[----:B------:R1:W-:Y:S06]  /*67c0*/  MEMBAR.ALL.CTA ;  /* 0x0000000000007992 */ /* 0x0003ec0000008000 */
[----:B-1----:R-:W1:Y:S01]  /*67d0*/  FENCE.VIEW.ASYNC.S ;  /* 0x00000000000073c6 */ /* 0x002e620000000000 */
[----:B------:R-:W-:Y:S01]  /*67e0*/  UMOV UR44, UR48 ;  /* 0x00000030002c7c82 */ /* 0x000fe20008000000 */
[----:B------:R-:W-:Y:S01]  /*67f0*/  R2UR UR46, R5 ;  /* 0x00000000052e72ca */ /* 0x000fe200000e0000 */
[----:B------:R-:W-:-:S02]  /*6800*/  VIADD R5, R23, 0x100 ;  /* 0x0000010017057836 */ /* 0x000fc40000000000 */
[----:B0-----:R-:W-:-:S03]  /*6810*/  VIADD R14, R23, 0x180 ;  /* 0x00000180170e7836 */ /* 0x001fc60000000000 */
[----:B------:R-:W-:Y:S01]  /*6820*/  R2UR UR28, R5 ;  /* 0x00000000051c72ca */ /* 0x000fe200000e0000 */
[C---:B------:R-:W-:Y:S02]  /*6830*/  VIADD R5, R24.reuse, 0xa0 ;  /* 0x000000a018057836 */ /* 0x040fe40000000000 */
[----:B------:R-:W-:-:S03]  /*6840*/  VIADD R15, R24, 0x30 ;  /* 0x00000030180f7836 */ /* 0x000fc60000000000 */
[----:B------:R-:W-:Y:S01]  /*6850*/  R2UR UR42, R5 ;  /* 0x00000000052a72ca */ /* 0x000fe200000e0000 */
[----:B------:R-:W-:-:S05]  /*6860*/  VIADD R5, R24, 0x1a0 ;  /* 0x000001a018057836 */ /* 0x000fca0000000000 */
[----:B------:R-:W-:Y:S01]  /*6870*/  R2UR UR34, R5 ;  /* 0x00000000052272ca */ /* 0x000fe200000e0000 */
[----:B------:R-:W-:Y:S01]  /*6880*/  VIADD R5, R24, 0x220 ;  /* 0x0000022018057836 */ /* 0x000fe20000000000 */
[----:B------:R-:W-:Y:S01]  /*6890*/  UMOV UR40, UR28 ;  /* 0x0000001c00287c82 */ /* 0x000fe20008000000 */
[----:B-1----:R-:W-:Y:S03]  /*68a0*/  BAR.SYNC.DEFER_BLOCKING 0x9, 0x100 ;  /* 0x0244000000007b1d */ /* 0x002fe60000010000 */
[----:B------:R-:W-:Y:S01]  /*68b0*/  R2UR UR26, R5 ;  /* 0x00000000051a72ca */ /* 0x000fe200000e0000 */
[----:B------:R-:W-:Y:S02]  /*68c0*/  IMAD R5, R4, 0x2800, R17 ;  /* 0x0000280004057824 */ /* 0x000fe400078e0211 */
[----:B------:R-:W-:Y:S01]  /*68d0*/  UMOV UR36, UR28 ;  /* 0x0000001c00247c82 */ /* 0x000fe20008000000 */
[----:B------:R-:W-:Y:S01]  /*68e0*/  UMOV UR32, UR28 ;  /* 0x0000001c00207c82 */ /* 0x000fe20008000000 */
[----:B------:R-:W-:Y:S01]  /*68f0*/  UMOV UR24, UR28 ;  /* 0x0000001c00187c82 */ /* 0x000fe20008000000 */
        /* <DEDUP_REMOVED lines=8> */
[----:B------:R-:W-:Y:S01]  /*6980*/  HGMMA.64x16x16.F32 R136, gdesc[UR56].tnspA.tnspB, R136 ;  /* 0x60200000388879f0 */ /* 0x000fe20008700888 */
[----:B0-----:R-:W-:-:S03]  /*6990*/  VIADD R20, R24, 0xb0 ;  /* 0x000000b018147836 */ /* 0x001fc60000000000 */
        /* <DEDUP_REMOVED lines=32> */
[----:B------:R-:W-:-:S02]  /*6ba0*/  MOV R12, UR56 ;  /* 0x00000038000c7c02 */ /* 0x000fc40008000f00 */
        /* <DEDUP_REMOVED lines=42> */
[----:B-1----:R-:W-:Y:S01]  /*6e50*/  MOV R220, UR58 ;  /* 0x0000003a00dc7c02 */ /* 0x002fe20008000f00 */
        /* <DEDUP_REMOVED lines=34> */
[----:B0-----:R-:W0:Y:S01]  /*7080*/  FENCE.VIEW.ASYNC.S ;  /* 0x00000000000073c6 */ /* 0x001e220000000000 */
[----:B------:R-:W-:Y:S02]  /*7090*/  R2UR UR4, R14 ;  /* 0x000000000e0472ca */ /* 0x000fe400000e0000 */
[----:B------:R-:W-:Y:S01]  /*70a0*/  R2UR UR5, R15 ;  /* 0x000000000f0572ca */ /* 0x000fe200000e0000 */
[----:B0-----:R-:W-:Y:S06]  /*70b0*/  BAR.SYNC.DEFER_BLOCKING 0x9, 0x100 ;  /* 0x0244000000007b1d */ /* 0x001fec0000010000 */
[----:B------:R-:W-:-:S06]  /*70c0*/  WARPGROUP.ARRIVE ;  /* 0x00000000000079c5 */ /* 0x000fcc0000000000 */
        /* <DEDUP_REMOVED lines=88> */
[----:B------:R-:W-:Y:S01]  /*7650*/  ULDC.64 UR56, c[0x0][0x208] ;  /* 0x0000820000387ab9 */ /* 0x000fe20000000a00 */
        /* <DEDUP_REMOVED lines=50> */
[----:B0-----:R-:W-:Y:S01]  /*7980*/  LOP3.LUT R24, R216, 0x80000, RZ, 0xfc, !PT ;  /* 0x00080000d8187812 */ /* 0x001fe200078efcff */
        /* <DEDUP_REMOVED lines=16> */
[----:B------:R-:W-:Y:S01]  /*7a90*/  UMOV UR8, UR52 ;  /* 0x0000003400087c82 */ /* 0x000fe20008000000 */
[----:B------:R-:W-:Y:S01]  /*7aa0*/  UMOV UR9, UR53 ;  /* 0x0000003500097c82 */ /* 0x000fe20008000000 */
[----:B------:R-:W-:Y:S01]  /*7ab0*/  UMOV UR35, 0x40 ;  /* 0x0000004000237882 */ /* 0x000fe20000000000 */
[----:B------:R-:W-:Y:S01]  /*7ac0*/  UMOV UR31, 0x40 ;  /* 0x00000040001f7882 */ /* 0x000fe20000000000 */
[----:B------:R-:W-:Y:S01]  /*7ad0*/  PLOP3.LUT P0, PT, PT, PT, UP0, 0x40, 0x0 ;  /* 0x000000000000781c */ /* 0x000fe20003f0e808 */
[----:B------:R-:W-:Y:S01]  /*7ae0*/  UMOV UR7, 0x40 ;  /* 0x0000004000077882 */ /* 0x000fe20000000000 */
[----:B------:R-:W-:Y:S01]  /*7af0*/  UMOV UR10, UR4 ;  /* 0x00000004000a7c82 */ /* 0x000fe20008000000 */
[----:B------:R-:W-:Y:S01]  /*7b00*/  R2UR UR4, R25 ;  /* 0x00000000190472ca */ /* 0x000fe200000e0000 */
        /* <DEDUP_REMOVED lines=26> */
[----:B------:R0:W-:Y:S01]  /*7cb0*/  REDG.E.ADD.F32x4.FTZ.RN.STRONG.GPU desc[UR56][R8.64+0x800], R28 ;  /* 0x0008001c080079a6 */ /* 0x0001e2000c10f7b8 */
[----:B------:R-:W-:-:S03]  /*7cc0*/  VIADD R26, R24, 0x10 ;  /* 0x00000010181a7836 */ /* 0x000fc60000000000 */
        /* <DEDUP_REMOVED lines=9> */
[----:B------:R-:W-:Y:S01]  /*7d60*/  IMAD.U32 R221, RZ, RZ, UR11 ;  /* 0x0000000bffdd7e24 */ /* 0x000fe2000f8e00ff */
[----:B------:R-:W-:Y:S01]  /*7d70*/  UMOV UR49, UR45 ;  /* 0x0000002d00317c82 */ /* 0x000fe20008000000 */
[----:B------:R-:W-:Y:S01]  /*7d80*/  UMOV UR41, UR25 ;  /* 0x0000001900297c82 */ /* 0x000fe20008000000 */
[----:B------:R-:W-:Y:S01]  /*7d90*/  R2UR UR6, R25 ;  /* 0x00000000190672ca */ /* 0x000fe200000e0000 */
[C---:B------:R-:W-:Y:S01]  /*7da0*/  VIADD R25, R24.reuse, 0x210 ;  /* 0x0000021018197836 */ /* 0x040fe20000000000 */
[----:B------:R-:W-:Y:S01]  /*7db0*/  UMOV UR8, UR44 ;  /* 0x0000002c00087c82 */ /* 0x000fe20008000000 */
[----:B------:R-:W-:Y:S01]  /*7dc0*/  UMOV UR37, UR25 ;  /* 0x0000001900257c82 */ /* 0x000fe20008000000 */
[----:B------:R-:W-:Y:S01]  /*7dd0*/  UMOV UR33, UR25 ;  /* 0x0000001900217c82 */ /* 0x000fe20008000000 */
[----:B------:R-:W-:Y:S01]  /*7de0*/  UMOV UR29, UR25 ;  /* 0x00000019001d7c82 */ /* 0x000fe20008000000 */
[----:B------:R-:W-:Y:S01]  /*7df0*/  R2UR UR50, R25 ;  /* 0x00000000193272ca */ /* 0x000fe200000e0000 */
[----:B------:R-:W-:Y:S01]  /*7e00*/  UMOV UR11, 0x40 ;  /* 0x00000040000b7882 */ /* 0x000fe20000000000 */
[----:B------:R-:W-:Y:S01]  /*7e10*/  UMOV UR15, 0x40 ;  /* 0x00000040000f7882 */ /* 0x000fe20000000000 */
[----:B------:R-:W-:Y:S01]  /*7e20*/  UMOV UR10, UR4 ;  /* 0x00000004000a7c82 */ /* 0x000fe20008000000 */
[----:B------:R-:W-:Y:S01]  /*7e30*/  HGMMA.64x16x16.F32 R56, gdesc[UR44].tnspA.tnspB, R56 ;  /* 0x602000002c3879f0 */ /* 0x000fe20008700838 */
[----:B------:R-:W-:Y:S01]  /*7e40*/  IMAD.U32 R222, RZ, RZ, UR10 ;  /* 0x0000000affde7e24 */ /* 0x000fe2000f8e00ff */
[----:B------:R0:W-:Y:S01]  /*7e50*/  REDG.E.ADD.F32x4.FTZ.RN.STRONG.GPU desc[UR56][R8.64+0x1000], R32 ;  /* 0x00100020080079a6 */ /* 0x0001e2000c10f7b8 */
        /* <DEDUP_REMOVED lines=13> */
[----:B------:R-:W-:Y:S01]  /*7f30*/  UMOV UR48, UR44 ;  /* 0x0000002c00307c82 */ /* 0x000fe20008000000 */
[----:B------:R-:W-:Y:S01]  /*7f40*/  HGMMA.64x16x16.F32 R80, gdesc[UR8].tnspA.tnspB, R80 ;  /* 0x60200000085079f0 */ /* 0x000fe20008700850 */
[----:B------:R-:W-:Y:S01]  /*7f50*/  VIADD R25, R237, 0x100 ;  /* 0x00000100ed197836 */ /* 0x000fe20000000000 */
[----:B------:R0:W-:Y:S02]  /*7f60*/  REDG.E.ADD.F32x4.FTZ.RN.STRONG.GPU desc[UR56][R8.64+0x1800], R36 ;  /* 0x00180024080079a6 */ /* 0x0001e4000c10f7b8 */
[----:B------:R-:W-:Y:S02]  /*7f70*/  HGMMA.64x16x16.F32 R88, gdesc[UR48].tnspA.tnspB, R88 ;  /* 0x60200000305879f0 */ /* 0x000fe40008700858 */
[----:B------:R-:W-:Y:S01]  /*7f80*/  R2UR UR24, R25 ;  /* 0x00000000191872ca */ /* 0x000fe200000e0000 */
[----:B------:R-:W-:-:S02]  /*7f90*/  VIADD R25, R24, 0x120 ;  /* 0x0000012018197836 */ /* 0x000fc40000000000 */
[C---:B------:R-:W-:Y:S01]  /*7fa0*/  VIADD R26, R24.reuse, 0x20 ;  /* 0x00000020181a7836 */ /* 0x040fe20000000000 */
[----:B------:R-:W-:Y:S01]  /*7fb0*/  UMOV UR5, 0x40000040 ;  /* 0x4000004000057882 */ /* 0x000fe20000000000 */
[----:B------:R-:W-:Y:S01]  /*7fc0*/  IMAD.U32 R226, RZ, RZ, UR10 ;  /* 0x0000000affe27e24 */ /* 0x000fe2000f8e00ff */
[----:B------:R-:W-:Y:S01]  /*7fd0*/  R2UR UR38, R25 ;  /* 0x00000000192672ca */ /* 0x000fe200000e0000 */
[----:B------:R-:W-:Y:S01]  /*7fe0*/  VIADD R25, R24, 0x1a0 ;  /* 0x000001a018197836 */ /* 0x000fe20000000000 */
[----:B------:R-:W-:Y:S01]  /*7ff0*/  R2UR UR26, R26 ;  /* 0x000000001a1a72ca */ /* 0x000fe200000e0000 */
[C---:B------:R-:W-:Y:S01]  /*8000*/  VIADD R26, R24.reuse, 0xa0 ;  /* 0x000000a0181a7836 */ /* 0x040fe20000000000 */
[----:B------:R0:W-:Y:S02]  /*8010*/  REDG.E.ADD.F32x4.FTZ.RN.STRONG.GPU desc[UR56][R8.64+0x2000], R40 ;  /* 0x00200028080079a6 */ /* 0x0001e4000c10f7b8 */
[----:B------:R-:W-:Y:S01]  /*8020*/  R2UR UR34, R25 ;  /* 0x00000000192272ca */ /* 0x000fe200000e0000 */
[----:B------:R-:W-:Y:S01]  /*8030*/  VIADD R25, R24, 0x220 ;  /* 0x0000022018197836 */ /* 0x000fe20000000000 */
[----:B------:R-:W-:Y:S01]  /*8040*/  R2UR UR42, R26 ;  /* 0x000000001a2a72ca */ /* 0x000fe200000e0000 */
[----:B------:R-:W-:Y:S01]  /*8050*/  UMOV UR40, UR24 ;  /* 0x0000001800287c82 */ /* 0x000fe20008000000 */
[----:B------:R-:W-:Y:S01]  /*8060*/  UMOV UR36, UR24 ;  /* 0x0000001800247c82 */ /* 0x000fe20008000000 */
[----:B------:R-:W-:Y:S01]  /*8070*/  UMOV UR32, UR24 ;  /* 0x0000001800207c82 */ /* 0x000fe20008000000 */
[----:B------:R-:W-:Y:S01]  /*8080*/  R2UR UR30, R25 ;  /* 0x00000000191e72ca */ /* 0x000fe200000e0000 */
[----:B------:R-:W-:-:S02]  /*8090*/  UMOV UR28, UR24 ;  /* 0x00000018001c7c82 */ /* 0x000fc40008000000 */
[----:B------:R-:W-:Y:S01]  /*80a0*/  HGMMA.64x16x16.F32 R56, gdesc[UR24].tnspA.tnspB, R56 ;  /* 0x60200000183879f0 */ /* 0x000fe20008700838 */
[----:B------:R-:W-:Y:S01]  /*80b0*/  UMOV UR21, UR5 ;  /* 0x0000000500157c82 */ /* 0x000fe20008000000 */
[----:B------:R-:W-:Y:S01]  /*80c0*/  UMOV UR17, UR5 ;  /* 0x0000000500117c82 */ /* 0x000fe20008000000 */
[----:B------:R-:W-:-:S03]  /*80d0*/  IMAD.U32 R227, RZ, RZ, UR11 ;  /* 0x0000000bffe37e24 */ /* 0x000fc6000f8e00ff */
[----:B------:R-:W-:Y:S01]  /*80e0*/  HGMMA.64x16x16.F32 R64, gdesc[UR40].tnspA.tnspB, R64 ;  /* 0x60200000284079f0 */ /* 0x000fe20008700840 */
[----:B------:R-:W-:Y:S01]  /*80f0*/  UMOV UR13, UR5 ;  /* 0x00000005000d7c82 */ /* 0x000fe20008000000 */
[----:B------:R-:W-:Y:S01]  /*8100*/  UMOV UR9, UR5 ;  /* 0x0000000500097c82 */ /* 0x000fe20008000000 */
[----:B------:R0:W-:Y:S01]  /*8110*/  REDG.E.ADD.F32x4.FTZ.RN.STRONG.GPU desc[UR56][R8.64+0x2800], R44 ;  /* 0x0028002c080079a6 */ /* 0x0001e2000c10f7b8 */
[----:B------:R-:W-:Y:S01]  /*8120*/  HGMMA.64x16x16.F32 R72, gdesc[UR36].tnspA.tnspB, R72 ;  /* 0x60200000244879f0 */ /* 0x000fe20008700848 */
[----:B------:R-:W-:Y:S02]  /*8130*/  VIADD R25, R237, 0x180 ;  /* 0x00000180ed197836 */ /* 0x000fe40000000000 */
[----:B------:R-:W-:Y:S01]  /*8140*/  VIADD R26, R24, 0x30 ;  /* 0x00000030181a7836 */ /* 0x000fe20000000000 */
[----:B------:R-:W-:Y:S01]  /*8150*/  UMOV UR11, 0x40 ;  /* 0x00000040000b7882 */ /* 0x000fe20000000000 */
[----:B------:R0:W-:Y:S01]  /*8160*/  REDG.E.ADD.F32x4.FTZ.RN.STRONG.GPU desc[UR56][R8.64+0x3000], R48 ;  /* 0x00300030080079a6 */ /* 0x0001e2000c10f7b8 */
[----:B------:R-:W-:Y:S01]  /*8170*/  HGMMA.64x16x16.F32 R80, gdesc[UR32].tnspA.tnspB, R80 ;  /* 0x60200000205079f0 */ /* 0x000fe20008700850 */
[----:B------:R-:W-:-:S02]  /*8180*/  R2UR UR4, R25 ;  /* 0x00000000190472ca */ /* 0x000fc400000e0000 */
[----:B------:R0:W-:Y:S01]  /*8190*/  REDG.E.ADD.F32x4.FTZ.RN.STRONG.GPU desc[UR56][R8.64+0x3800], R52 ;  /* 0x00380034080079a6 */ /* 0x0001e2000c10f7b8 */
[----:B------:R-:W-:Y:S01]  /*81a0*/  VIADD R25, R24, 0x130 ;  /* 0x0000013018197836 */ /* 0x000fe20000000000 */
[----:B------:R-:W-:Y:S01]  /*81b0*/  R2UR UR6, R26 ;  /* 0x000000001a0672ca */ /* 0x000fe200000e0000 */
[C---:B------:R-:W-:Y:S01]  /*81c0*/  VIADD R26, R24.reuse, 0xb0 ;  /* 0x000000b0181a7836 */ /* 0x040fe20000000000 */
[----:B------:R-:W-:Y:S02]  /*81d0*/  HGMMA.64x16x16.F32 R88, gdesc[UR28].tnspA.tnspB, R88 ;  /* 0x602000001c5879f0 */ /* 0x000fe40008700858 */
[----:B------:R-:W-:Y:S01]  /*81e0*/  R2UR UR18, R25 ;  /* 0x00000000191272ca */ /* 0x000fe200000e0000 */
[----:B------:R-:W-:Y:S01]  /*81f0*/  VIADD R25, R24, 0x1b0 ;  /* 0x000001b018197836 */ /* 0x000fe20000000000 */
[----:B------:R-:W-:Y:S01]  /*8200*/  R2UR UR22, R26 ;  /* 0x000000001a1672ca */ /* 0x000fe200000e0000 */
[----:B------:R-:W-:-:S03]  /*8210*/  VIADD R24, R24, 0x230 ;  /* 0x0000023018187836 */ /* 0x000fc60000000000 */
        /* <DEDUP_REMOVED lines=12> */
[----:B0-----:R-:W-:Y:S05]  /*82e0*/  @P0 BRA `(.L_x_504) ;  /* 0x0000000000040947 */ /* 0x001fea0003800000 */
[----:B------:R-:W-:Y:S01]  /*82f0*/  BPT.TRAP 0x1 ;  /* 0x000000040000795c */ /* 0x000fe20000300000 */
.L_x_504:
        /* <DEDUP_REMOVED lines=71> */
[----:B------:R-:W-:Y:S01]  /*8770*/  UMOV UR5, 0x40000040 ;  /* 0x4000004000057882 */ /* 0x000fe20000000000 */
[----:B------:R-:W-:Y:S01]  /*8780*/  PLOP3.LUT P0, PT, PT, PT, UP0, 0x40, 0x0 ;  /* 0x000000000000781c */ /* 0x000fe20003f0e808 */
        /* <DEDUP_REMOVED lines=38> */
[----:B0-----:R-:W-:Y:S05]  /*89f0*/  @P0 BRA `(.L_x_505) ;  /* 0x0000000000040947 */ /* 0x001fea0003800000 */
[----:B------:R-:W-:Y:S01]  /*8a00*/  BPT.TRAP 0x1 ;  /* 0x000000040000795c */ /* 0x000fe20000300000 */
.L_x_505:
[----:B------:R-:W-:Y:S01]  /*8a10*/  VIADD R3, R3, 0x1 ;  /* 0x0000000103037836 */ /* 0x000fe20000000000 */
[----:B------:R-:W-:Y:S01]  /*8a20*/  ULOP3.LUT UR60, UR60, 0x1, URZ, 0x3c, !UPT ;  /* 0x000000013c3c7892 */ /* 0x000fe2000f8e3c3f */
[----:B------:R-:W-:Y:S02]  /*8a30*/  VIADD R2, R2, 0x1 ;  /* 0x0000000102027836 */ /* 0x000fe40000000000 */
[----:B------:R-:W-:Y:S01]  /*8a40*/  VIADD R16, R16, 0x31620 ;  /* 0x0003162010107836 */ /* 0x000fe20000000000 */
[----:B------:R-:W-:Y:S02]  /*8a50*/  ISETP.GE.AND P1, PT, R3, UR61, PT ;  /* 0x0000003d03007c0c */ /* 0x000fe4000bf26270 */
        /* <DEDUP_REMOVED lines=89> */
.L_x_485:
[----:B------:R-:W-:Y:S05]  /*8ff0*/  @P0 BRA `(.L_x_507) ;  /* 0x0000002400900947 */ /* 0x000fea0003800000 */
[----:B------:R-:W1:Y:S01]  /*9000*/  S2R R2, SR_TID.X ;  /* 0x0000000000027919 */ /* 0x000e620000002100 */
[----:B------:R-:W2:Y:S01]  /*9010*/  S2UR UR5, SR_CgaCtaId ;  /* 0x00000000000579c3 */ /* 0x000ea20000008800 */
        /* <DEDUP_REMOVED lines=15> */
[----:B--2---:R-:W-:Y:S01]  /*9110*/  ULEA UR4, UR5, UR4, 0x18 ;  /* 0x0000000405047291 */ /* 0x004fe2000f8ec03f */
[----:B------:R-:W-:-:S02]  /*9120*/  F2FP.F16.F32.PACK_AB R145, R147, R146 ;  /* 0x000000929391723e */ /* 0x000fc400000000ff */
[----:B------:R-:W-:Y:S02]  /*9130*/  F2FP.F16.F32.PACK_AB R208, R209, R208 ;  /* 0x000000d0d1d0723e */ /* 0x000fe400000000ff */
[----:B------:R-:W-:Y:S01]  /*9140*/  F2FP.F16.F32.PACK_AB R56, R57, R56 ;  /* 0x000000383938723e */ /* 0x000fe200000000ff */
[----:B-1----:R-:W-:Y:S01]  /*9150*/  VIADD R2, R2, 0xffffff80 ;  /* 0xffffff8002027836 */ /* 0x002fe20000000000 */
        /* <DEDUP_REMOVED lines=12> */
[----:B------:R-:W1:Y:S01]  /*9220*/  S2R R39, SR_CTAID.X ;  /* 0x0000000000277919 */ /* 0x000e620000002500 */
[CC--:B------:R-:W-:Y:S01]  /*9230*/  LEA.HI R11, R9.reuse, R2.reuse, RZ, 0x5 ;  /* 0x00000002090b7211 */ /* 0x0c0fe200078f28ff */
[----:B------:R-:W2:Y:S01]  /*9240*/  LDC.64 R36, c[0x0][0x850] ;  /* 0x00021400ff247b82 */ /* 0x000ea20000000a00 */
        /* <DEDUP_REMOVED lines=13> */
[----:B------:R-:W3:Y:S01]  /*9320*/  LDC.64 R6, c[0x0][0x870] ;  /* 0x00021c00ff067b82 */ /* 0x000ee20000000a00 */
[----:B------:R-:W-:-:S02]  /*9330*/  SHF.R.S32.HI R9, RZ, 0x7, R9 ;  /* 0x00000007ff097819 */ /* 0x000fc40000011409 */
[----:B------:R-:W-:Y:S02]  /*9340*/  LOP3.LUT R3, R4, R3, RZ, 0x3c, !PT ;  /* 0x0000000304037212 */ /* 0x000fe400078e3cff */
[----:B------:R-:W-:Y:S01]  /*9350*/  F2FP.F16.F32.PACK_AB R147, R151, R150 ;  /* 0x000000969793723e */ /* 0x000fe200000000ff */
[----:B------:R-:W-:Y:S01]  /*9360*/  IMAD R8, R9, 0xa, R8 ;  /* 0x0000000a09087824 */ /* 0x000fe200078e0208 */
[----:B------:R-:W-:Y:S01]  /*9370*/  F2FP.F16.F32.PACK_AB R153, R155, R154 ;  /* 0x0000009a9b99723e */ /* 0x000fe200000000ff */
[----:B------:R-:W4:Y:S01]  /*9380*/  LDC.64 R4, c[0x0][0x870] ;  /* 0x00021c00ff047b82 */ /* 0x000f220000000a00 */
        /* <DEDUP_REMOVED lines=74> */
[----:B---3--:R-:W-:-:S03]  /*9830*/  ISETP.NE.U32.AND P0, PT, R6, RZ, PT ;  /* 0x000000ff0600720c */ /* 0x008fc60003f05070 */
[----:B------:R3:W-:Y:S01]  /*9840*/  STSM.16.MT88.4 [R3+0x7000], R128 ;  /* 0x0070008003007844 */ /* 0x0007e20000004200 */
[----:B------:R-:W-:Y:S01]  /*9850*/  BAR.SYNC.DEFER_BLOCKING 0x1, 0x100 ;  /* 0x0044000000007b1d */ /* 0x000fe20000010000 */
[----:B------:R-:W-:Y:S01]  /*9860*/  ISETP.NE.AND.EX P0, PT, R7, RZ, PT, P0 ;  /* 0x000000ff0700720c */ /* 0x000fe20003f05300 */
[----:B----4-:R-:W-:-:S06]  /*9870*/  IMAD.WIDE R6, R234, 0x4, R4 ;  /* 0x00000004ea067825 */ /* 0x010fcc00078e0204 */
[----:B------:R-:W4:Y:S06]  /*9880*/  LDC.64 R4, c[0x0][0x878] ;  /* 0x00021e00ff047b82 */ /* 0x000f2c0000000a00 */
[----:B------:R-:W2:Y:S01]  /*9890*/  @P0 LDG.E R9, desc[UR8][R6.64] ;  /* 0x0000000806090981 */ /* 0x000ea2000c1e1900 */
[----:B------:R-:W-:Y:S01]  /*98a0*/  LOP3.LUT R11, R11, 0xffffffe0, RZ, 0xc0, !PT ;  /* 0xffffffe00b0b7812 */ /* 0x000fe200078ec0ff */
[----:B------:R-:W-:Y:S01]  /*98b0*/  ULDC UR5, c[0x0][0x808] ;  /* 0x0002020000057ab9 */ /* 0x000fe20000000800 */
[----:B------:R-:W0:Y:S01]  /*98c0*/  S2UR UR7, SR_CTAID.Y ;  /* 0x00000000000779c3 */ /* 0x000e220000002600 */
[----:B------:R-:W-:Y:S01]  /*98d0*/  IMAD.U32 R8, RZ, RZ, UR5 ;  /* 0x00000005ff087e24 */ /* 0x000fe2000f8e00ff */
[----:B----4-:R-:W-:Y:S01]  /*98e0*/  ISETP.NE.U32.AND P1, PT, R4, RZ, PT ;  /* 0x000000ff0400720c */ /* 0x010fe20003f25070 */
[----:B------:R-:W-:-:S02]  /*98f0*/  IMAD.IADD R11, R2, 0x1, -R11 ;  /* 0x00000001020b7824 */ /* 0x000fc400078e0a0b */
[----:B------:R-:W-:Y:S01]  /*9900*/  IMAD.SHL.U32 R2, R0, 0x40, RZ ;  /* 0x0000004000027824 */ /* 0x000fe200078e00ff */
[----:B------:R-:W-:Y:S01]  /*9910*/  ISETP.NE.AND.EX P1, PT, R5, RZ, PT, P1 ;  /* 0x000000ff0500720c */ /* 0x000fe20003f25310 */
[----:B------:R-:W-:Y:S01]  /*9920*/  IMAD.SHL.U32 R28, R11, 0x8, RZ ;  /* 0x000000080b1c7824 */ /* 0x000fe200078e00ff */
[----:B------:R-:W-:Y:S02]  /*9930*/  SHF.R.S32.HI R10, RZ, 0x1f, R11 ;  /* 0x0000001fff0a7819 */ /* 0x000fe4000001140b */
[----:B---3--:R-:W-:Y:S02]  /*9940*/  LOP3.LUT R3, R2, 0x1c0, RZ, 0xc0, !PT ;  /* 0x000001c002037812 */ /* 0x008fe400078ec0ff */
[----:B------:R-:W-:Y:S02]  /*9950*/  LEA.HI R10, R10, R11, RZ, 0x3 ;  /* 0x0000000b0a0a7211 */ /* 0x000fe400078f18ff */
[----:B------:R-:W-:Y:S02]  /*9960*/  LOP3.LUT R2, R3, 0x38, R28, 0xf8, !PT ;  /* 0x0000003803027812 */ /* 0x000fe400078ef81c */
[----:B------:R-:W-:-:S03]  /*9970*/  SHF.R.U32.HI R3, RZ, 0x3, R3 ;  /* 0x00000003ff037819 */ /* 0x000fc60000011603 */
[----:B------:R-:W3:Y:S01]  /*9980*/  @P1 LDC.64 R4, c[0x0][0x878] ;  /* 0x00021e00ff041b82 */ /* 0x000ee20000000a00 */
[----:B------:R-:W-:Y:S02]  /*9990*/  LOP3.LUT R3, R2, R3, RZ, 0x3c, !PT ;  /* 0x0000000302037212 */ /* 0x000fe400078e3cff */
[----:B------:R-:W-:-:S05]  /*99a0*/  SHF.R.S32.HI R10, RZ, 0x3, R10 ;  /* 0x00000003ff0a7819 */ /* 0x000fca000001140a */
[----:B------:R-:W-:Y:S01]  /*99b0*/  IMAD R10, R10, 0x1400, R3 ;  /* 0x000014000a0a7824 */ /* 0x000fe200078e0203 */
[----:B------:R-:W-:Y:S01]  /*99c0*/  CS2R R2, SRZ ;  /* 0x0000000000027805 */ /* 0x000fe2000001ff00 */
[----:B---3--:R-:W-:-:S05]  /*99d0*/  @P1 IMAD.WIDE R4, R234, 0x4, R4 ;  /* 0x00000004ea041825 */ /* 0x008fca00078e0204 */
[----:B------:R3:W5:Y:S01]  /*99e0*/  @P1 LDG.E R8, desc[UR8][R4.64] ;  /* 0x0000000804081981 */ /* 0x000762000c1e1900 */
[----:B--2---:R-:W-:Y:S01]  /*99f0*/  @P0 SHF.R.S32.HI R12, RZ, 0x1f, R9 ;  /* 0x0000001fff0c0819 */ /* 0x004fe20000011409 */
[----:B01-3--:R-:W-:Y:S06]  /*9a00*/  @P1 BRA `(.L_x_508) ;  /* 0x0000000000141947 */ /* 0x00bfec0003800000 */
[----:B------:R-:W-:Y:S05]  /*9a10*/  @!P0 BRA `(.L_x_508) ;  /* 0x0000000000108947 */ /* 0x000fea0003800000 */
[----:B------:R-:W-:Y:S02]  /*9a20*/  ULDC.64 UR8, c[0x0][0x208] ;  /* 0x0000820000087ab9 */ /* 0x000fe40000000a00 */
[----:B------:R-:W2:Y:S04]  /*9a30*/  LDG.E R5, desc[UR8][R6.64] ;  /* 0x0000000806057981 */ /* 0x000ea8000c1e1900 */
[----:B-----5:R-:W2:Y:S02]  /*9a40*/  LDG.E R8, desc[UR8][R6.64+0x4] ;  /* 0x0000040806087981 */ /* 0x020ea4000c1e1900 */
[----:B--2---:R-:W-:-:S07]  /*9a50*/  IMAD.IADD R8, R8, 0x1, -R5 ;  /* 0x0000000108087824 */ /* 0x004fce00078e0a05 */
.L_x_508:
        /* <DEDUP_REMOVED lines=21> */
[----:B------:R-:W-:Y:S01]  /*9bb0*/  SHF.R.S32.HI R29, RZ, 0x1f, R28 ;  /* 0x0000001fff1d7819 */ /* 0x000fe2000001141c */
        /* <DEDUP_REMOVED lines=37> */
.L_x_510:
[----:B------:R-:W-:Y:S05]  /*9e10*/  BSYNC B1 ;  /* 0x0000000000017941 */ /* 0x000fea0003800000 */
.L_x_509:
        /* <DEDUP_REMOVED lines=16> */
.L_x_512:
[----:B------:R-:W-:Y:S05]  /*9f20*/  BSYNC B1 ;  /* 0x0000000000017941 */ /* 0x000fea0003800000 */
.L_x_511:
        /* <DEDUP_REMOVED lines=19> */
.L_x_514:
[----:B------:R-:W-:Y:S05]  /*a060*/  BSYNC B1 ;  /* 0x0000000000017941 */ /* 0x000fea0003800000 */
.L_x_513:
        /* <DEDUP_REMOVED lines=18> */
.L_x_516:
[----:B------:R-:W-:Y:S05]  /*a190*/  BSYNC B1 ;  /* 0x0000000000017941 */ /* 0x000fea0003800000 */
.L_x_515:
        /* <DEDUP_REMOVED lines=19> */
.L_x_518:
[----:B------:R-:W-:Y:S05]  /*a2d0*/  BSYNC B1 ;  /* 0x0000000000017941 */ /* 0x000fea0003800000 */
.L_x_517:
        /* <DEDUP_REMOVED lines=19> */
.L_x_520:
[----:B------:R-:W-:Y:S05]  /*a410*/  BSYNC B1 ;  /* 0x0000000000017941 */ /* 0x000fea0003800000 */
.L_x_519:
        /* <DEDUP_REMOVED lines=20> */
.L_x_522:
[----:B------:R-:W-:Y:S05]  /*a560*/  BSYNC B1 ;  /* 0x0000000000017941 */ /* 0x000fea0003800000 */
.L_x_521:
        /* <DEDUP_REMOVED lines=20> */
.L_x_524:
[----:B------:R-:W-:Y:S05]  /*a6b0*/  BSYNC B1 ;  /* 0x0000000000017941 */ /* 0x000fea0003800000 */
.L_x_523:
        /* <DEDUP_REMOVED lines=20> */
.L_x_526:
[----:B------:R-:W-:Y:S05]  /*a800*/  BSYNC B1 ;  /* 0x0000000000017941 */ /* 0x000fea0003800000 */
.L_x_525:
        /* <DEDUP_REMOVED lines=23> */
.L_x_528:
[----:B------:R-:W-:Y:S05]  /*a980*/  BSYNC B1 ;  /* 0x0000000000017941 */ /* 0x000fea0003800000 */
.L_x_527:
        /* <DEDUP_REMOVED lines=44> */
.L_x_530:
[----:B------:R-:W-:Y:S05]  /*ac50*/  BSYNC B1 ;  /* 0x0000000000017941 */ /* 0x000fea0003800000 */
.L_x_529:
        /* <DEDUP_REMOVED lines=18> */
.L_x_532:
[----:B------:R-:W-:Y:S05]  /*ad80*/  BSYNC B1 ;  /* 0x0000000000017941 */ /* 0x000fea0003800000 */
.L_x_531:
        /* <DEDUP_REMOVED lines=18> */
.L_x_534:
[----:B------:R-:W-:Y:S05]  /*aeb0*/  BSYNC B1 ;  /* 0x0000000000017941 */ /* 0x000fea0003800000 */
.L_x_533:
        /* <DEDUP_REMOVED lines=18> */
.L_x_536:
[----:B------:R-:W-:Y:S05]  /*afe0*/  BSYNC B1 ;  /* 0x0000000000017941 */ /* 0x000fea0003800000 */
.L_x_535:
        /* <DEDUP_REMOVED lines=16> */
.L_x_538:
[----:B------:R-:W-:Y:S05]  /*b0f0*/  BSYNC B1 ;  /* 0x0000000000017941 */ /* 0x000fea0003800000 */
.L_x_537:
        /* <DEDUP_REMOVED lines=16> */
.L_x_540:
[----:B------:R-:W-:Y:S05]  /*b200*/  BSYNC B1 ;  /* 0x0000000000017941 */ /* 0x000fea0003800000 */
.L_x_539:
        /* <DEDUP_REMOVED lines=16> */
.L_x_542:
[----:B------:R-:W-:Y:S05]  /*b310*/  BSYNC B1 ;  /* 0x0000000000017941 */ /* 0x000fea0003800000 */
.L_x_541:
        /* <DEDUP_REMOVED lines=16> */
.L_x_544:
[----:B------:R-:W-:Y:S05]  /*b420*/  BSYNC B1 ;  /* 0x0000000000017941 */ /* 0x000fea0003800000 */
.L_x_543:
        /* <DEDUP_REMOVED lines=16> */
.L_x_546:
[----:B------:R-:W-:Y:S05]  /*b530*/  BSYNC B1 ;  /* 0x0000000000017941 */ /* 0x000fea0003800000 */
.L_x_545:
        /* <DEDUP_REMOVED lines=16> */
.L_x_507:
[----:B------:R-:W1:Y:S01]  /*b640*/  LDC.64 R4, c[0x0][0x870] ;  /* 0x00021c00ff047b82 */ /* 0x000e620000000a00 */
[----:B------:R-:W-:-:S07]  /*b650*/  ULDC.64 UR6, c[0x0][0x208] ;  /* 0x0000820000067ab9 */ /* 0x000fce0000000a00 */
[----:B------:R-:W2:Y:S01]  /*b660*/  LDC.64 R2, c[0x0][0x870] ;  /* 0x00021c00ff027b82 */ /* 0x000ea20000000a00 */
[----:B------:R-:W3:Y:S01]  /*b670*/  S2R R8, SR_TID.X ;  /* 0x0000000000087919 */ /* 0x000ee20000002100 */
[----:B------:R-:W4:Y:S06]  /*b680*/  S2R R13, SR_CTAID.X ;  /* 0x00000000000d7919 */ /* 0x000f2c0000002500 */
[----:B------:R-:W0:Y:S01]  /*b690*/  LDC.64 R14, c[0x0][0x820] ;  /* 0x00020800ff0e7b82 */ /* 0x000e220000000a00 */
[----:B-1----:R-:W-:-:S04]  /*b6a0*/  ISETP.NE.U32.AND P1, PT, R4, RZ, PT ;  /* 0x000000ff0400720c */ /* 0x002fc80003f25070 */
[----:B------:R-:W-:Y:S01]  /*b6b0*/  ISETP.NE.AND.EX P1, PT, R5, RZ, PT, P1 ;  /* 0x000000ff0500720c */ /* 0x000fe20003f25310 */
[----:B--2---:R-:W-:Y:S02]  /*b6c0*/  IMAD.WIDE R4, R234, 0x4, R2 ;  /* 0x00000004ea047825 */ /* 0x004fe400078e0202 */
[----:B------:R-:W1:Y:S10]  /*b6d0*/  LDC.64 R2, c[0x0][0x878] ;  /* 0x00021e00ff027b82 */ /* 0x000e740000000a00 */
[----:B------:R-:W2:Y:S01]  /*b6e0*/  @P1 LDG.E R9, desc[UR6][R4.64] ;  /* 0x0000000604091981 */ /* 0x000ea2000c1e1900 */
[----:B------:R-:W-:Y:S01]  /*b6f0*/  ULDC UR4, c[0x0][0x808] ;  /* 0x0002020000047ab9 */ /* 0x000fe20000000800 */
[----:B---3--:R-:W-:Y:S01]  /*b700*/  VIADD R11, R8, 0xffffff80 ;  /* 0xffffff80080b7836 */ /* 0x008fe20000000000 */
[----:B------:R-:W3:Y:S01]  /*b710*/  S2UR UR5, SR_CTAID.Y ;  /* 0x00000000000579c3 */ /* 0x000ee20000002600 */
[----:B------:R-:W-:Y:S01]  /*b720*/  IMAD.U32 R0, RZ, RZ, UR4 ;  /* 0x00000004ff007e24 */ /* 0x000fe2000f8e00ff */
[----:B-1----:R-:W-:-:S04]  /*b730*/  ISETP.NE.U32.AND P0, PT, R2, RZ, PT ;  /* 0x000000ff0200720c */ /* 0x002fc80003f05070 */
[----:B------:R-:W-:-:S13]  /*b740*/  ISETP.NE.AND.EX P0, PT, R3, RZ, PT, P0 ;  /* 0x000000ff0300720c */ /* 0x000fda0003f05300 */
[----:B------:R-:W1:Y:S01]  /*b750*/  @P0 LDC.64 R2, c[0x0][0x878] ;  /* 0x00021e00ff020b82 */ /* 0x000e620000000a00 */
[----:B------:R-:W-:-:S04]  /*b760*/  SHF.R.S32.HI R8, RZ, 0x1f, R11 ;  /* 0x0000001fff087819 */ /* 0x000fc8000001140b */
[----:B------:R-:W-:-:S04]  /*b770*/  LEA.HI R8, R8, R11, RZ, 0x5 ;  /* 0x0000000b08087211 */ /* 0x000fc800078f28ff */
[----:B------:R-:W-:Y:S01]  /*b780*/  SHF.R.S32.HI R17, RZ, 0x5, R8 ;  /* 0x00000005ff117819 */ /* 0x000fe20000011408 */
[----:B-1----:R-:W-:Y:S01]  /*b790*/  @P0 IMAD.WIDE R6, R234, 0x4, R2 ;  /* 0x00000004ea060825 */ /* 0x002fe200078e0202 */
[----:B------:R-:W-:-:S04]  /*b7a0*/  CS2R R2, SRZ ;  /* 0x0000000000027805 */ /* 0x000fc8000001ff00 */
[----:B------:R1:W5:Y:S01]  /*b7b0*/  @P0 LDG.E R0, desc[UR6][R6.64] ;  /* 0x0000000606000981 */ /* 0x000362000c1e1900 */
[--C-:B--2---:R-:W-:Y:S01]  /*b7c0*/  @P1 SHF.R.S32.HI R3, RZ, 0x1f, R9.reuse ;  /* 0x0000001fff031819 */ /* 0x104fe20000011409 */
[----:B------:R-:W-:Y:S01]  /*b7d0*/  @P1 IMAD.MOV.U32 R2, RZ, RZ, R9 ;  /* 0x000000ffff021224 */ /* 0x000fe200078e0009 */
[----:B01-34-:R-:W-:Y:S06]  /*b7e0*/  @P0 BRA `(.L_x_547) ;  /* 0x0000000000140947 */ /* 0x01bfec0003800000 */
[----:B------:R-:W-:Y:S05]  /*b7f0*/  @!P1 BRA `(.L_x_547) ;  /* 0x0000000000109947 */ /* 0x000fea0003800000 */
[----:B------:R-:W-:Y:S02]  /*b800*/  ULDC.64 UR6, c[0x0][0x208] ;  /* 0x0000820000067ab9 */ /* 0x000fe40000000a00 */
[----:B------:R-:W2:Y:S04]  /*b810*/  LDG.E R7, desc[UR6][R4.64] ;  /* 0x0000000604077981 */ /* 0x000ea8000c1e1900 */
[----:B-----5:R-:W2:Y:S02]  /*b820*/  LDG.E R0, desc[UR6][R4.64+0x4] ;  /* 0x0000040604007981 */ /* 0x020ea4000c1e1900 */
[----:B--2---:R-:W-:-:S07]  /*b830*/  IMAD.IADD R0, R0, 0x1, -R7 ;  /* 0x0000000100007824 */ /* 0x004fce00078e0a07 */
.L_x_547:
[----:B------:R-:W-:Y:S01]  /*b840*/  LOP3.LUT R4, R8, 0x1fffffe0, RZ, 0xc0, !PT ;  /* 0x1fffffe008047812 */ /* 0x000fe200078ec0ff */
[----:B------:R-:W-:Y:S01]  /*b850*/  USHF.R.S32.HI UR6, URZ, 0x1f, UR5 ;  /* 0x0000001f3f067899 */ /* 0x000fe20008011405 */
[----:B-----5:R-:W-:Y:S01]  /*b860*/  IMAD R12, R13, -0x50, R0 ;  /* 0xffffffb00d0c7824 */ /* 0x020fe200078e0200 */
[C---:B------:R-:W-:Y:S01]  /*b870*/  IADD3 R2, P0, R17.reuse, R2, RZ ;  /* 0x0000000211027210 */ /* 0x040fe20007f1e0ff */
[----:B------:R-:W-:Y:S01]  /*b880*/  VIADD R5, R17, 0x8 ;  /* 0x0000000811057836 */ /* 0x000fe20000000000 */
[----:B------:R-:W0:Y:S01]  /*b890*/  LDC.64 R20, c[0x0][0x850] ;  /* 0x00021400ff147b82 */ /* 0x000e220000000a00 */
[----:B------:R-:W-:Y:S01]  /*b8a0*/  IMAD.IADD R4, R11, 0x1, -R4 ;  /* 0x000000010b047824 */ /* 0x000fe200078e0a04 */
[----:B------:R-:W-:Y:S01]  /*b8b0*/  LEA.HI.X.SX32 R3, R17, R3, 0x1, P0 ;  /* 0x0000000311037211 */ /* 0x000fe200000f0eff */
[----:B------:R-:W-:Y:S01]  /*b8c0*/  IMAD R0, R14, UR6, RZ ;  /* 0x000000060e007c24 */ /* 0x000fe2000f8e02ff */
[-C--:B------:R-:W-:Y:S01]  /*b8d0*/  ISETP.GE.AND P6, PT, R5, R12.reuse, PT ;  /* 0x0000000c0500720c */ /* 0x080fe20003fc6270 */
[----:B------:R-:W-:Y:S01]  /*b8e0*/  IMAD.SHL.U32 R4, R4, 0x8, RZ ;  /* 0x0000000804047824 */ /* 0x000fe200078e00ff */
[CC--:B------:R-:W-:Y:S01]  /*b8f0*/  ISETP.GE.AND P0, PT, R17.reuse, R12.reuse, PT ;  /* 0x0000000c1100720c */ /* 0x0c0fe20003f06270 */
[----:B------:R-:W-:Y:S01]  /*b900*/  VIADD R7, R17, 0x10 ;  /* 0x0000001011077836 */ /* 0x000fe20000000000 */
[----:B------:R-:W-:Y:S01]  /*b910*/  ULDC UR7, c[0x0][0x80c] ;  /* 0x0002030000077ab9 */ /* 0x000fe20000000800 */
[----:B------:R-:W-:Y:S01]  /*b920*/  IMAD R15, R15, UR5, R0 ;  /* 0x000000050f0f7c24 */ /* 0x000fe2000f8e0200 */
[----:B------:R-:W-:Y:S01]  /*b930*/  SHF.R.S32.HI R5, RZ, 0x1f, R4 ;  /* 0x0000001fff057819 */ /* 0x000fe20000011404 */
[----:B------:R-:W-:Y:S01]  /*b940*/  VIADD R9, R17, 0x18 ;  /* 0x0000001811097836 */ /* 0x000fe20000000000 */
[----:B------:R-:W-:Y:S01]  /*b950*/  SHF.R.S32.HI R0, RZ, 0x1f, R234 ;  /* 0x0000001fff007819 */ /* 0x000fe200000114ea */
[----:B------:R-:W-:Y:S01]  /*b960*/  ULDC.64 UR8, c[0x0][0x828] ;  /* 0x00020a0000087ab9 */ /* 0x000fe20000000a00 */
[-C--:B------:R-:W-:Y:S01]  /*b970*/  ISETP.GE.AND P5, PT, R7, R12.reuse, PT ;  /* 0x0000000c0700720c */ /* 0x080fe20003fa6270 */
[----:B------:R-:W-:Y:S01]  /*b980*/  IMAD.WIDE.U32 R6, R14, UR5, R4 ;  /* 0x000000050e067c25 */ /* 0x000fe2000f8e0004 */
[----:B------:R-:W-:Y:S01]  /*b990*/  ISETP.GE.OR P2, PT, R4, UR7, P0 ;  /* 0x0000000704007c0c */ /* 0x000fe20008746670 */
[----:B------:R-:W-:Y:S01]  /*b9a0*/  BSSY B1, `(.L_x_548) ;  /* 0x000001d000017945 */ /* 0x000fe20003800000 */
[----:B------:R-:W-:Y:S01]  /*b9b0*/  SEL R14, R0, RZ, !P1 ;  /* 0x000000ff000e7207 */ /* 0x000fe20004800000 */
[----:B------:R-:W-:Y:S01]  /*b9c0*/  IMAD.IADD R7, R15, 0x1, R7 ;  /* 0x000000010f077824 */ /* 0x000fe200078e0207 */
[-C--:B------:R-:W-:Y:S01]  /*b9d0*/  ISETP.GE.AND P4, PT, R9, R12.reuse, PT ;  /* 0x0000000c0900720c */ /* 0x080fe20003f86270 */
[----:B------:R-:W-:Y:S01]  /*b9e0*/  VIADD R9, R17, 0x20 ;  /* 0x0000002011097836 */ /* 0x000fe20000000000 */
[----:B------:R-:W-:Y:S01]  /*b9f0*/  SEL R15, R234, RZ, !P1 ;  /* 0x000000ffea0f7207 */ /* 0x000fe20004800000 */
[----:B------:R-:W-:Y:S01]  /*ba00*/  IMAD R0, R14, UR8, RZ ;  /* 0x000000080e007c24 */ /* 0x000fe2000f8e02ff */
[----:B------:R-:W-:Y:S01]  /*ba10*/  P2R R16, PR, RZ, 0x40 ;  /* 0x00000040ff107803 */ /* 0x000fe20000000000 */
[----:B------:R-:W-:Y:S01]  /*ba20*/  IMAD.WIDE R2, R13, 0x50, R2 ;  /* 0x000000500d027825 */ /* 0x000fe200078e0202 */
[----:B------:R-:W-:-:S02]  /*ba30*/  ISETP.GE.AND P3, PT, R9, R12, PT ;  /* 0x0000000c0900720c */ /* 0x000fc40003f66270 */
[----:B------:R-:W-:Y:S01]  /*ba40*/  P2R R18, PR, RZ, 0x20 ;  /* 0x00000020ff127803 */ /* 0x000fe20000000000 */
[C---:B------:R-:W-:Y:S01]  /*ba50*/  IMAD R9, R15.reuse, UR9, R0 ;  /* 0x000000090f097c24 */ /* 0x040fe2000f8e0200 */
[----:B------:R-:W-:Y:S01]  /*ba60*/  P2R R22, PR, RZ, 0x10 ;  /* 0x00000010ff167803 */ /* 0x000fe20000000000 */
[----:B------:R-:W-:Y:S01]  /*ba70*/  IMAD.WIDE.U32 R10, R15, UR8, R6 ;  /* 0x000000080f0a7c25 */ /* 0x000fe2000f8e0006 */
[----:B------:R-:W-:Y:S02]  /*ba80*/  P2R R24, PR, RZ, 0x8 ;  /* 0x00000008ff187803 */ /* 0x000fe40000000000 */
[----:B------:R-:W-:Y:S01]  /*ba90*/  ISETP.GE.OR P1, PT, R4, UR7, P6 ;  /* 0x0000000704007c0c */ /* 0x000fe2000b726670 */
[----:B------:R-:W-:Y:S01]  /*baa0*/  IMAD.IADD R9, R11, 0x1, R9 ;  /* 0x000000010b097824 */ /* 0x000fe200078e0209 */
[----:B------:R-:W-:Y:S11]  /*bab0*/  @P2 BRA `(.L_x_549) ;  /* 0x00000000002c2947 */ /* 0x000ff60003800000 */
        /* <DEDUP_REMOVED lines=11> */
.L_x_549:
[----:B------:R-:W-:Y:S05]  /*bb70*/  BSYNC B1 ;  /* 0x0000000000017941 */ /* 0x000fea0003800000 */
.L_x_548:
        /* <DEDUP_REMOVED lines=17> */
.L_x_551:
[----:B------:R-:W-:Y:S05]  /*bc90*/  BSYNC B1 ;  /* 0x0000000000017941 */ /* 0x000fea0003800000 */
.L_x_550:
        /* <DEDUP_REMOVED lines=17> */
.L_x_553:
[----:B------:R-:W-:Y:S05]  /*bdb0*/  BSYNC B1 ;  /* 0x0000000000017941 */ /* 0x000fea0003800000 */
.L_x_552:
        /* <DEDUP_REMOVED lines=18> */
.L_x_555:
[----:B------:R-:W-:Y:S05]  /*bee0*/  BSYNC B1 ;  /* 0x0000000000017941 */ /* 0x000fea0003800000 */
.L_x_554:
        /* <DEDUP_REMOVED lines=17> */
.L_x_557:
[----:B------:R-:W-:Y:S05]  /*c000*/  BSYNC B1 ;  /* 0x0000000000017941 */ /* 0x000fea0003800000 */
.L_x_556:
        /* <DEDUP_REMOVED lines=20> */
.L_x_559:
[----:B------:R-:W-:Y:S05]  /*c150*/  BSYNC B1 ;  /* 0x0000000000017941 */ /* 0x000fea0003800000 */
.L_x_558:
        /* <DEDUP_REMOVED lines=22> */
.L_x_561:
[----:B------:R-:W-:Y:S05]  /*c2c0*/  BSYNC B1 ;  /* 0x0000000000017941 */ /* 0x000fea0003800000 */
.L_x_560:
        /* <DEDUP_REMOVED lines=18> */
.L_x_563:
[----:B------:R-:W-:Y:S05]  /*c3f0*/  BSYNC B1 ;  /* 0x0000000000017941 */ /* 0x000fea0003800000 */
.L_x_562:
        /* <DEDUP_REMOVED lines=18> */
.L_x_565:
[----:B------:R-:W-:Y:S05]  /*c520*/  BSYNC B1 ;  /* 0x0000000000017941 */ /* 0x000fea0003800000 */
.L_x_564:
        /* <DEDUP_REMOVED lines=18> */
.L_x_567:
[----:B------:R-:W-:Y:S05]  /*c650*/  BSYNC B1 ;  /* 0x0000000000017941 */ /* 0x000fea0003800000 */
.L_x_566:
        /* <DEDUP_REMOVED lines=43> */
.L_x_569:
[----:B------:R-:W-:Y:S05]  /*c910*/  BSYNC B1 ;  /* 0x0000000000017941 */ /* 0x000fea0003800000 */
.L_x_568:
        /* <DEDUP_REMOVED lines=17> */
.L_x_571:
[----:B------:R-:W-:Y:S05]  /*ca30*/  BSYNC B1 ;  /* 0x0000000000017941 */ /* 0x000fea0003800000 */
.L_x_570:
        /* <DEDUP_REMOVED lines=17> */
.L_x_573:
[----:B------:R-:W-:Y:S05]  /*cb50*/  BSYNC B1 ;  /* 0x0000000000017941 */ /* 0x000fea0003800000 */
.L_x_572:
        /* <DEDUP_REMOVED lines=17> */
.L_x_575:
[----:B------:R-:W-:Y:S05]  /*cc70*/  BSYNC B1 ;  /* 0x0000000000017941 */ /* 0x000fea0003800000 */
.L_x_574:
        /* <DEDUP_REMOVED lines=16> */
.L_x_577:
[----:B------:R-:W-:Y:S05]  /*cd80*/  BSYNC B1 ;  /* 0x0000000000017941 */ /* 0x000fea0003800000 */
.L_x_576:
        /* <DEDUP_REMOVED lines=16> */
.L_x_579:
[----:B------:R-:W-:Y:S05]  /*ce90*/  BSYNC B1 ;  /* 0x0000000000017941 */ /* 0x000fea0003800000 */
.L_x_578:
        /* <DEDUP_REMOVED lines=16> */
.L_x_581:
[----:B------:R-:W-:Y:S05]  /*cfa0*/  BSYNC B1 ;  /* 0x0000000000017941 */ /* 0x000fea0003800000 */
.L_x_580:
        /* <DEDUP_REMOVED lines=16> */
.L_x_583:
[----:B------:R-:W-:Y:S05]  /*d0b0*/  BSYNC B1 ;  /* 0x0000000000017941 */ /* 0x000fea0003800000 */
.L_x_582:
        /* <DEDUP_REMOVED lines=16> */
.L_x_585:
[----:B------:R-:W-:Y:S05]  /*d1c0*/  BSYNC B1 ;  /* 0x0000000000017941 */ /* 0x000fea0003800000 */
.L_x_584:
        /* <DEDUP_REMOVED lines=16> */
.L_x_475:
[----:B------:R-:W-:-:S08]  /*d2d0*/  NOP ;  /* 0x0000000000007918 */ /* 0x000fd00000000000 */
[----:B------:R-:W0:-:S00]  /*d2e0*/  USETMAXREG.DEALLOC.CTAPOOL 0x18 ;  /* 0x00000018000079c8 */ /* 0x000e0000080e0500 */
[----:B0-----:R-:W-:-:S06]  /*d2f0*/  LOP3.LUT R0, R0, 0x3, RZ, 0xc0, !PT ;  /* 0x0000000300007812 */ /* 0x001fcc00078ec0ff */
[----:B------:R-:W0:Y:S02]  /*d300*/  SHFL.IDX PT, R0, R0, RZ, 0x1f ;  /* 0x00001fff00007589 */ /* 0x000e2400000e0000 */
[----:B0-----:R-:W-:-:S13]  /*d310*/  ISETP.NE.AND P0, PT, R0, RZ, PT ;  /* 0x000000ff0000720c */ /* 0x001fda0003f05270 */
[----:B------:R-:W-:Y:S05]  /*d320*/  @P0 BRA `(.L_x_480) ;  /* 0x0000002000b80947 */ /* 0x000fea0003800000 */
[----:B------:R-:W-:Y:S01]  /*d330*/  ULDC.64 UR4, c[0x0][0x8d8] ;  /* 0x0002360000047ab9 */ /* 0x000fe20000000a00 */
[----:B------:R-:W0:Y:S01]  /*d340*/  S2UR UR10, SR_CTAID.X ;  /* 0x00000000000a79c3 */ /* 0x000e220000002500 */
[----:B------:R-:W-:-:S04]  /*d350*/  ISETP.NE.U32.AND P0, PT, RZ, UR4, PT ;  /* 0x00000004ff007c0c */ /* 0x000fc8000bf05070 */
[----:B------:R-:W-:-:S03]  /*d360*/  ISETP.NE.AND.EX P0, PT, RZ, UR5, PT, P0 ;  /* 0x00000005ff007c0c */ /* 0x000fc6000bf05300 */
[----:B------:R-:W1:Y:S08]  /*d370*/  S2UR UR21, SR_CTAID.Z ;  /* 0x00000000001579c3 */ /* 0x000e700000002700 */
[----:B------:R-:W2:Y:S02]  /*d380*/  S2UR UR20, SR_CTAID.Y ;  /* 0x00000000001479c3 */ /* 0x000ea40000002600 */
[----:B------:R-:W-:Y:S05]  /*d390*/  @!P0 BRA `(.L_x_586) ;  /* 0x0000000000208947 */ /* 0x000fea0003800000 */
[----:B------:R-:W-:Y:S01]  /*d3a0*/  ULDC.64 UR4, c[0x0][0x8d8] ;  /* 0x0002360000047ab9 */ /* 0x000fe20000000a00 */
[----:B------:R-:W-:Y:S01]  /*d3b0*/  ULDC.64 UR6, c[0x0][0x208] ;  /* 0x0000820000067ab9 */ /* 0x000fe20000000a00 */
[----:B-1----:R-:W-:-:S06]  /*d3c0*/  UIMAD.WIDE UR4, UR21, 0x4, UR4 ;  /* 0x00000004150478a5 */ /* 0x002fcc000f8e0204 */
[----:B------:R-:W-:Y:S02]  /*d3d0*/  IMAD.U32 R2, RZ, RZ, UR4 ;  /* 0x00000004ff027e24 */ /* 0x000fe4000f8e00ff */
[----:B------:R-:W-:-:S05]  /*d3e0*/  IMAD.U32 R3, RZ, RZ, UR5 ;  /* 0x00000005ff037e24 */ /* 0x000fca000f8e00ff */
[----:B------:R-:W3:Y:S02]  /*d3f0*/  LDG.E R2, desc[UR6][R2.64] ;  /* 0x0000000602027981 */ /* 0x000ee4000c1e1900 */
[----:B---3--:R-:W-:Y:S01]  /*d400*/  R2UR UR5, R2 ;  /* 0x00000000020572ca */ /* 0x008fe200000e0000 */
[----:B------:R-:W-:-:S14]  /*d410*/  BRA `(.L_x_587) ;  /* 0x0000000000407947 */ /* 0x000fdc0003800000 */
.L_x_586:
[----:B------:R-:W-:Y:S02]  /*d420*/  ULDC.64 UR4, c[0x0][0x8d0] ;  /* 0x0002340000047ab9 */ /* 0x000fe40000000a00 */
[----:B------:R-:W-:-:S04]  /*d430*/  ISETP.NE.U32.AND P0, PT, RZ, UR4, PT ;  /* 0x00000004ff007c0c */ /* 0x000fc8000bf05070 */
[----:B------:R-:W-:-:S13]  /*d440*/  ISETP.NE.AND.EX P0, PT, RZ, UR5, PT, P0 ;  /* 0x00000005ff007c0c */ /* 0x000fda000bf05300 */
[----:B------:R-:W-:Y:S05]  /*d450*/  @!P0 BRA `(.L_x_588) ;  /* 0x00000000002c8947 */ /* 0x000fea0003800000 */
[----:B------:R-:W-:Y:S01]  /*d460*/  ULDC.64 UR4, c[0x0][0x8d0] ;  /* 0x0002340000047ab9 */ /* 0x000fe20000000a00 */
[----:B------:R-:W-:Y:S01]  /*d470*/  ULDC.64 UR6, c[0x0][0x208] ;  /* 0x0000820000067ab9 */ /* 0x000fe20000000a00 */
[----:B-1----:R-:W-:-:S06]  /*d480*/  UIMAD.WIDE UR4, UR21, 0x4, UR4 ;  /* 0x00000004150478a5 */ /* 0x002fcc000f8e0204 */
[----:B------:R-:W-:Y:S02]  /*d490*/  IMAD.U32 R2, RZ, RZ, UR4 ;  /* 0x00000004ff027e24 */ /* 0x000fe4000f8e00ff */
[----:B------:R-:W-:-:S05]  /*d4a0*/  IMAD.U32 R3, RZ, RZ, UR5 ;  /* 0x00000005ff037e24 */ /* 0x000fca000f8e00ff */
[----:B------:R-:W3:Y:S04]  /*d4b0*/  LDG.E R0, desc[UR6][R2.64] ;  /* 0x0000000602007981 */ /* 0x000ee8000c1e1900 */
[----:B------:R-:W4:Y:S01]  /*d4c0*/  LDG.E R4, desc[UR6][R2.64+0x4] ;  /* 0x0000040602047981 */ /* 0x000f22000c1e1900 */
[----:B---3--:R-:W-:Y:S02]  /*d4d0*/  R2UR UR5, R0 ;  /* 0x00000000000572ca */ /* 0x008fe400000e0000 */
[----:B----4-:R-:W-:-:S13]  /*d4e0*/  R2UR UR4, R4 ;  /* 0x00000000040472ca */ /* 0x010fda00000e0000 */
[----:B------:R-:W-:Y:S01]  /*d4f0*/  UIADD3 UR5, -UR5, UR4, URZ ;  /* 0x0000000405057290 */ /* 0x000fe2000fffe13f */
[----:B------:R-:W-:Y:S11]  /*d500*/  BRA `(.L_x_587) ;  /* 0x0000000000047947 */ /* 0x000ff60003800000 */
.L_x_588:
[----:B------:R-:W-:-:S05]  /*d510*/  ULDC UR5, c[0x0][0x8bc] ;  /* 0x00022f0000057ab9 */ /* 0x000fca0000000800 */
.L_x_587:
[----:B0-----:R-:W-:Y:S01]  /*d520*/  UIMAD UR4, UR10, 0x50, URZ ;  /* 0x000000500a0478a4 */ /* 0x001fe2000f8e023f */
[----:B------:R-:W-:Y:S02]  /*d530*/  IMAD.MOV.U32 R4, RZ, RZ, 0x1 ;  /* 0x00000001ff047424 */ /* 0x000fe400078e00ff */
[----:B------:R-:W-:Y:S01]  /*d540*/  IMAD.MOV.U32 R12, RZ, RZ, RZ ;  /* 0x000000ffff0c7224 */ /* 0x000fe200078e00ff */
[----:B------:R-:W-:Y:S01]  /*d550*/  UISETP.GE.AND UP0, UPT, UR4, UR5, UPT ;  /* 0x000000050400728c */ /* 0x000fe2000bf06270 */
[----:B------:R-:W-:-:S03]  /*d560*/  IMAD.MOV.U32 R13, RZ, RZ, 0x1 ;  /* 0x00000001ff0d7424 */ /* 0x000fc600078e00ff */
[----:B-1----:R-:W-:-:S06]  /*d570*/  USEL UR21, UR21, 0xffffffff, !UP0 ;  /* 0xffffffff15157887 */ /* 0x002fcc000c000000 */
[----:B------:R-:W-:-:S13]  /*d580*/  ISETP.LE.AND P0, PT, RZ, UR21, PT ;  /* 0x00000015ff007c0c */ /* 0x000fda000bf03270 */
[----:B------:R-:W-:Y:S05]  /*d590*/  @!P0 BRA `(.L_x_589) ;  /* 0x0000001c00948947 */ /* 0x000fea0003800000 */
[----:B------:R-:W-:Y:S01]  /*d5a0*/  ULDC.64 UR14, c[0x0][0x770] ;  /* 0x0001dc00000e7ab9 */ /* 0x000fe20000000a00 */
[----:B------:R-:W-:Y:S01]  /*d5b0*/  ULDC.64 UR8, c[0x0][0x770] ;  /* 0x0001dc0000087ab9 */ /* 0x000fe20000000a00 */
[----:B------:R-:W-:Y:S02]  /*d5c0*/  UISETP.NE.U32.AND UP1, UPT, UR14, URZ, UPT ;  /* 0x0000003f0e00728c */ /* 0x000fe4000bf25070 */
[----:B------:R-:W-:Y:S02]  /*d5d0*/  UIMAD.WIDE UR8, UR21, 0x4, UR8 ;  /* 0x00000004150878a5 */ /* 0x000fe4000f8e0208 */
[----:B------:R-:W-:Y:S01]  /*d5e0*/  UISETP.NE.AND.EX UP1, UPT, UR15, URZ, UPT, UP1 ;  /* 0x0000003f0f00728c */ /* 0x000fe2000bf25310 */
[----:B------:R-:W-:Y:S01]  /*d5f0*/  ULDC.64 UR16, c[0x0][0x208] ;  /* 0x0000820000107ab9 */ /* 0x000fe20000000a00 */
[----:B------:R-:W-:Y:S02]  /*d600*/  ULDC.64 UR6, c[0x0][0x778] ;  /* 0x0001de0000067ab9 */ /* 0x000fe40000000a00 */
[----:B------:R-:W-:Y:S01]  /*d610*/  IMAD.U32 R2, RZ, RZ, UR8 ;  /* 0x00000008ff027e24 */ /* 0x000fe2000f8e00ff */
[----:B------:R-:W-:Y:S01]  /*d620*/  ULDC.64 UR12, c[0x0][0x780] ;  /* 0x0001e000000c7ab9 */ /* 0x000fe20000000a00 */
[----:B------:R-:W-:Y:S01]  /*d630*/  PLOP3.LUT P1, PT, PT, PT, UP1, 0x80, 0x0 ;  /* 0x000000000000781c */ /* 0x000fe20003f2f018 */
[----:B------:R-:W-:Y:S01]  /*d640*/  IMAD.U32 R3, RZ, RZ, UR9 ;  /* 0x00000009ff037e24 */ /* 0x000fe2000f8e00ff */
[----:B------:R-:W-:-:S02]  /*d650*/  UISETP.NE.U32.AND UP0, UPT, UR6, URZ, UPT ;  /* 0x0000003f0600728c */ /* 0x000fc4000bf05070 */
[----:B------:R-:W-:Y:S02]  /*d660*/  UISETP.NE.U32.AND UP2, UPT, UR12, URZ, UPT ;  /* 0x0000003f0c00728c */ /* 0x000fe4000bf45070 */
[----:B------:R-:W-:Y:S02]  /*d670*/  UISETP.NE.AND.EX UP0, UPT, UR7, URZ, UPT, UP0 ;  /* 0x0000003f0700728c */ /* 0x000fe4000bf05300 */
[----:B------:R-:W-:-:S03]  /*d680*/  UISETP.NE.AND.EX UP2, UPT, UR13, URZ, UPT, UP2 ;  /* 0x0000003f0d00728c */ /* 0x000fc6000bf45320 */
[----:B------:R-:W-:Y:S02]  /*d690*/  ULDC.64 UR12, c[0x0][0x778] ;  /* 0x0001de00000c7ab9 */ /* 0x000fe40000000a00 */
[----:B------:R-:W3:Y:S01]  /*d6a0*/  @P1 LDG.E R7, desc[UR16][R2.64] ;  /* 0x0000001002071981 */ /* 0x000ee2000c1e1900 */
[----:B------:R-:W-:Y:S01]  /*d6b0*/  PLOP3.LUT P2, PT, PT, PT, UP0, 0x80, 0x0 ;  /* 0x000000000000781c */ /* 0x000fe20003f4f008 */
[----:B------:R-:W-:Y:S01]  /*d6c0*/  UIMAD.WIDE UR12, UR21, 0x4, UR12 ;  /* 0x00000004150c78a5 */ /* 0x000fe2000f8e020c */
[----:B------:R-:W-:Y:S01]  /*d6d0*/  PLOP3.LUT P3, PT, PT, PT, UP2, 0x80, 0x0 ;  /* 0x000000000000781c */ /* 0x000fe20003f6f028 */
[----:B------:R0:W4:Y:S02]  /*d6e0*/  @P1 LDG.E R0, desc[UR16][R2.64] ;  /* 0x0000001002001981 */ /* 0x000124000c1e1900 */
[----:B------:R-:W-:Y:S02]  /*d6f0*/  @UP2 ULDC.64 UR6, c[0x0][0x780] ;  /* 0x0001e00000062ab9 */ /* 0x000fe40000000a00 */
[----:B------:R-:W-:Y:S01]  /*d700*/  @UP2 UIMAD.WIDE UR6, UR21, 0x4, UR6 ;  /* 0x00000004150628a5 */ /* 0x000fe2000f8e0206 */
[----:B0-----:R-:W-:-:S02]  /*d710*/  IMAD.U32 R2, RZ, RZ, UR12 ;  /* 0x0000000cff027e24 */ /* 0x001fc4000f8e00ff */
[----:B------:R-:W-:-:S05]  /*d720*/  IMAD.U32 R3, RZ, RZ, UR13 ;  /* 0x0000000dff037e24 */ /* 0x000fca000f8e00ff */
[----:B------:R0:W5:Y:S02]  /*d730*/  @P2 LDG.E R5, desc[UR16][R2.64] ;  /* 0x0000001002052981 */ /* 0x000164000c1e1900 */
[----:B0-----:R-:W-:Y:S02]  /*d740*/  IMAD.U32 R2, RZ, RZ, UR6 ;  /* 0x00000006ff027e24 */ /* 0x001fe4000f8e00ff */
[----:B------:R-:W-:-:S05]  /*d750*/  IMAD.U32 R3, RZ, RZ, UR7 ;  /* 0x00000007ff037e24 */ /* 0x000fca000f8e00ff */
[----:B------:R-:W2:Y:S01]  /*d760*/  @P3 LDG.E R6, desc[UR16][R2.64] ;  /* 0x0000001002063981 */ /* 0x000ea2000c1e1900 */
[----:B------:R-:W-:Y:S01]  /*d770*/  ULDC.64 UR16, c[0x0][0x788] ;  /* 0x0001e20000107ab9 */ /* 0x000fe20000000a00 */
[----:B------:R-:W-:Y:S01]  /*d780*/  UMOV UR54, URZ ;  /* 0x0000003f00367c82 */ /* 0x000fe20008000000 */
[----:B------:R-:W-:Y:S01]  /*d790*/  ISETP.NE.U32.AND P0, PT, RZ, UR16, PT ;  /* 0x00000010ff007c0c */ /* 0x000fe2000bf05070 */
[----:B------:R-:W-:-:S03]  /*d7a0*/  UMOV UR11, URZ ;  /* 0x0000003f000b7c82 */ /* 0x000fc60008000000 */
[----:B------:R-:W-:Y:S02]  /*d7b0*/  ISETP.NE.AND.EX P0, PT, RZ, UR17, PT, P0 ;  /* 0x00000011ff007c0c */ /* 0x000fe4000bf05300 */
[----:B---3--:R-:W-:Y:S02]  /*d7c0*/  @P1 R2UR UR5, R7 ;  /* 0x00000000070512ca */ /* 0x008fe400000e0000 */
[----:B----4-:R-:W-:-:S11]  /*d7d0*/  @P1 R2UR UR54, R0 ;  /* 0x00000000003612ca */ /* 0x010fd600000e0000 */
[----:B------:R-:W-:-:S04]  /*d7e0*/  @UP1 ULEA UR5, UR21, UR5, 0x6 ;  /* 0x0000000515051291 */ /* 0x000fc8000f8e303f */
[----:B------:R-:W-:-:S04]  /*d7f0*/  @UP1 USHF.R.S32.HI UR6, URZ, 0x1f, UR5 ;  /* 0x0000001f3f061899 */ /* 0x000fc80008011405 */
[----:B------:R-:W-:Y:S01]  /*d800*/  @UP1 ULEA.HI UR6, UR6, UR5, URZ, 0x6 ;  /* 0x0000000506061291 */ /* 0x000fe2000f8f303f */
[----:B-----5:R-:W-:Y:S02]  /*d810*/  @P2 R2UR UR11, R5 ;  /* 0x00000000050b22ca */ /* 0x020fe400000e0000 */
[----:B------:R-:W-:Y:S01]  /*d820*/  ULDC UR5, c[0x0][0x280] ;  /* 0x0000a00000057ab9 */ /* 0x000fe20000000800 */
[----:B------:R-:W-:-:S04]  /*d830*/  @UP1 ULOP3.LUT UR7, UR6, 0xffffffc0, URZ, 0xc0, !UPT ;  /* 0xffffffc006071892 */ /* 0x000fc8000f8ec03f */
[----:B------:R-:W-:Y:S01]  /*d840*/  @UP1 USHF.R.S32.HI UR16, URZ, 0x1f, UR7 ;  /* 0x0000001f3f101899 */ /* 0x000fe20008011407 */
[----:B--2---:R-:W-:Y:S01]  /*d850*/  @P3 R2UR UR5, R6 ;  /* 0x00000000060532ca */ /* 0x004fe200000e0000 */
[----:B------:R-:W-:-:S14]  /*d860*/  @P3 BRA `(.L_x_590) ;  /* 0x0000000000243947 */ /* 0x000fdc0003800000 */
[----:B------:R-:W-:Y:S05]  /*d870*/  @!P1 BRA `(.L_x_590) ;  /* 0x0000000000209947 */ /* 0x000fea0003800000 */
[----:B------:R-:W-:Y:S01]  /*d880*/  IMAD.U32 R2, RZ, RZ, UR8 ;  /* 0x00000008ff027e24 */ /* 0x000fe2000f8e00ff */
[----:B------:R-:W-:Y:S01]  /*d890*/  ULDC.64 UR18, c[0x0][0x208] ;  /* 0x0000820000127ab9 */ /* 0x000fe20000000a00 */
[----:B------:R-:W-:-:S05]  /*d8a0*/  IMAD.U32 R3, RZ, RZ, UR9 ;  /* 0x00000009ff037e24 */ /* 0x000fca000f8e00ff */
[----:B------:R-:W2:Y:S04]  /*d8b0*/  LDG.E R0, desc[UR18][R2.64] ;  /* 0x0000001202007981 */ /* 0x000ea8000c1e1900 */
[----:B------:R-:W3:Y:S01]  /*d8c0*/  LDG.E R5, desc[UR18][R2.64+0x4] ;  /* 0x0000041202057981 */ /* 0x000ee2000c1e1900 */
[----:B--2---:R-:W-:Y:S02]  /*d8d0*/  R2UR UR6, R0 ;  /* 0x00000000000672ca */ /* 0x004fe400000e0000 */
[----:B---3--:R-:W-:-:S13]  /*d8e0*/  R2UR UR5, R5 ;  /* 0x00000000050572ca */ /* 0x008fda00000e0000 */
[----:B------:R-:W-:-:S12]  /*d8f0*/  UIADD3 UR5, -UR6, UR5, URZ ;  /* 0x0000000506057290 */ /* 0x000fd8000fffe13f */
.L_x_590:
[----:B------:R-:W-:Y:S01]  /*d900*/  UMOV UR38, URZ ;  /* 0x0000003f00267c82 */ /* 0x000fe20008000000 */
[----:B------:R-:W-:Y:S01]  /*d910*/  UMOV UR39, URZ ;  /* 0x0000003f00277c82 */ /* 0x000fe20008000000 */
[----:B------:R-:W-:Y:S01]  /*d920*/  ULDC UR6, c[0x0][0x290] ;  /* 0x0000a40000067ab9 */ /* 0x000fe20000000800 */
[----:B------:R-:W-:Y:S01]  /*d930*/  @UP1 UMOV UR38, UR7 ;  /* 0x0000000700261c82 */ /* 0x000fe20008000000 */
[----:B------:R-:W-:Y:S01]  /*d940*/  @UP1 UMOV UR39, UR16 ;  /* 0x0000001000271c82 */ /* 0x000fe20008000000 */
[----:B------:R-:W-:Y:S05]  /*d950*/  @!P0 BRA `(.L_x_591) ;  /* 0x0000000000208947 */ /* 0x000fea0003800000 */
[----:B------:R-:W-:Y:S01]  /*d960*/  ULDC.64 UR6, c[0x0][0x788] ;  /* 0x0001e20000067ab9 */ /* 0x000fe20000000a00 */
[----:B------:R-:W-:Y:S01]  /*d970*/  ULDC.64 UR8, c[0x0][0x208] ;  /* 0x0000820000087ab9 */ /* 0x000fe20000000a00 */
[----:B------:R-:W-:-:S06]  /*d980*/  UIMAD.WIDE UR6, UR21, 0x4, UR6 ;  /* 0x00000004150678a5 */ /* 0x000fcc000f8e0206 */
[----:B------:R-:W-:Y:S02]  /*d990*/  IMAD.U32 R2, RZ, RZ, UR6 ;  /* 0x00000006ff027e24 */ /* 0x000fe4000f8e00ff */
[----:B------:R-:W-:-:S05]  /*d9a0*/  IMAD.U32 R3, RZ, RZ, UR7 ;  /* 0x00000007ff037e24 */ /* 0x000fca000f8e00ff */
[----:B------:R-:W2:Y:S02]  /*d9b0*/  LDG.E R2, desc[UR8][R2.64] ;  /* 0x0000000802027981 */ /* 0x000ea4000c1e1900 */
[----:B--2---:R-:W-:Y:S01]  /*d9c0*/  R2UR UR6, R2 ;  /* 0x00000000020672ca */ /* 0x004fe200000e0000 */
[----:B------:R-:W-:-:S14]  /*d9d0*/  BRA `(.L_x_592) ;  /* 0x0000000000247947 */ /* 0x000fdc0003800000 */
.L_x_591:
        /* <DEDUP_REMOVED lines=9> */
.L_x_592:
[----:B------:R-:W-:Y:S01]  /*da70*/  UIADD3 UR7, -UR6, UR5, UR4 ;  /* 0x0000000506077290 */ /* 0x000fe2000fffe104 */
[----:B------:R-:W-:Y:S01]  /*da80*/  ISETP.LE.AND P0, PT, RZ, UR10, PT ;  /* 0x0000000aff007c0c */ /* 0x000fe2000bf03270 */
[----:B------:R-:W-:Y:S02]  /*da90*/  ULDC UR8, c[0x0][0x74c] ;  /* 0x0001d30000087ab9 */ /* 0x000fe40000000800 */
[----:B------:R-:W-:Y:S02]  /*daa0*/  UIADD3 UR8, UR7, -UR8, URZ ;  /* 0x8000000807087290 */ /* 0x000fe4000fffe03f */
[----:B------:R-:W-:Y:S02]  /*dab0*/  UIADD3 UR7, UR5, 0x3f, URZ ;  /* 0x0000003f05077890 */ /* 0x000fe4000fffe03f */
        /* <DEDUP_REMOVED lines=9> */
[----:B------:R-:W-:Y:S07]  /*db50*/  @!P0 BRA `(.L_x_593) ;  /* 0x00000000001c8947 */ /* 0x000fee0003800000 */
[----:B------:R-:W-:Y:S01]  /*db60*/  UIADD3 UR5, UR4, 0x8f, UR5 ;  /* 0x0000008f04057890 */ /* 0x000fe2000fffe005 */
[----:B------:R-:W-:-:S03]  /*db70*/  ULDC UR7, c[0x0][0x748] ;  /* 0x0001d20000077ab9 */ /* 0x000fc60000000800 */
[----:B------:R-:W-:-:S04]  /*db80*/  UIADD3 UR5, UR5, UR7, -UR6 ;  /* 0x0000000705057290 */ /* 0x000fc8000fffe806 */
[----:B------:R-:W-:-:S04]  /*db90*/  USHF.R.S32.HI UR6, URZ, 0x1f, UR5 ;  /* 0x0000001f3f067899 */ /* 0x000fc80008011405 */
[----:B------:R-:W-:-:S04]  /*dba0*/  ULEA.HI UR6, UR6, UR5, URZ, 0x6 ;  /* 0x0000000506067291 */ /* 0x000fc8000f8f303f */
[----:B------:R-:W-:-:S06]  /*dbb0*/  USHF.R.S32.HI UR6, URZ, 0x6, UR6 ;  /* 0x000000063f067899 */ /* 0x000fcc0008011406 */
[----:B------:R-:W-:-:S07]  /*dbc0*/  VIMNMX R10, R10, UR6, PT ;  /* 0x000000060a0a7c48 */ /* 0x000fce000bfe0100 */
.L_x_593:
[----:B------:R-:W-:Y:S01]  /*dbd0*/  ISETP.GT.AND P0, PT, R10, UR9, PT ;  /* 0x000000090a007c0c */ /* 0x000fe2000bf04270 */
[----:B------:R-:W-:Y:S02]  /*dbe0*/  IMAD.MOV.U32 R12, RZ, RZ, RZ ;  /* 0x000000ffff0c7224 */ /* 0x000fe400078e00ff */
[----:B------:R-:W-:-:S10]  /*dbf0*/  IMAD.MOV.U32 R13, RZ, RZ, 0x1 ;  /* 0x00000001ff0d7424 */ /* 0x000fd400078e00ff */
[----:B------:R-:W-:Y:S05]  /*dc00*/  @!P0 BRA `(.L_x_589) ;  /* 0x0000001400f88947 */ /* 0x000fea0003800000 */
[----:B------:R-:W-:Y:S01]  /*dc10*/  ULDC UR5, c[0x0][0x2e8] ;  /* 0x0000ba0000057ab9 */ /* 0x000fe20000000800 */
[----:B------:R-:W-:Y:S01]  /*dc20*/  ELECT P0, URZ, PT ;  /* 0x00000000003f782f */ /* 0x000fe20003800000 */
[----:B------:R-:W-:Y:S01]  /*dc30*/  IMAD.U32 R0, RZ, RZ, UR9 ;  /* 0x00000009ff007e24 */ /* 0x000fe2000f8e00ff */
[----:B------:R-:W-:Y:S01]  /*dc40*/  UISETP.NE.AND UP2, UPT, UR5, 0x1, UPT ;  /* 0x000000010500788c */ /* 0x000fe2000bf45270 */
[----:B------:R-:W-:Y:S01]  /*dc50*/  IMAD.MOV.U32 R12, RZ, RZ, RZ ;  /* 0x000000ffff0c7224 */ /* 0x000fe200078e00ff */
[----:B------:R-:W-:Y:S01]  /*dc60*/  UISETP.NE.U32.AND UP1, UPT, UR14, URZ, UPT ;  /* 0x0000003f0e00728c */ /* 0x000fe2000bf25070 */
[----:B------:R-:W-:Y:S01]  /*dc70*/  IMAD.MOV.U32 R13, RZ, RZ, 0x1 ;  /* 0x00000001ff0d7424 */ /* 0x000fe200078e00ff */
[----:B------:R-:W-:Y:S02]  /*dc80*/  USHF.R.S32.HI UR47, URZ, 0x1f, UR21 ;  /* 0x0000001f3f2f7899 */ /* 0x000fe40008011415 */
[----:B------:R-:W-:Y:S02]  /*dc90*/  UISETP.NE.AND.EX UP1, UPT, UR15, URZ, UPT, UP1 ;  /* 0x0000003f0f00728c */ /* 0x000fe4000bf25310 */
[----:B------:R-:W-:Y:S01]  /*dca0*/  UIADD3 UR11, UR4, UR11, URZ ;  /* 0x0000000b040b7290 */ /* 0x000fe2000fffe03f */
[----:B------:R-:W-:-:S02]  /*dcb0*/  UMOV UR12, UR20 ;  /* 0x00000014000c7c82 */ /* 0x000fc40008000000 */
[----:B------:R-:W-:Y:S01]  /*dcc0*/  @UP2 ULDC UR6, c[0x0][0x2ec] ;  /* 0x0000bb0000062ab9 */ /* 0x000fe20000000800 */
[----:B------:R-:W-:Y:S01]  /*dcd0*/  @UP2 ULDC UR4, c[0x0][0x2f0] ;  /* 0x0000bc0000042ab9 */ /* 0x000fe20000000800 */
[----:B------:R-:W-:Y:S02]  /*dce0*/  UIMAD.WIDE.U32 UR6, UR20, UR6, URZ ;  /* 0x00000006140672a5 */ /* 0x000fe4000f8e003f */
[----:B------:R-:W-:Y:S02]  /*dcf0*/  USEL UR13, UR21, URZ, !UP0 ;  /* 0x0000003f150d7287 */ /* 0x000fe4000c000000 */
[----:B------:R-:W-:Y:S02]  /*dd00*/  USEL UR47, UR47, URZ, !UP1 ;  /* 0x0000003f2f2f7287 */ /* 0x000fe4000c800000 */
[----:B------:R-:W-:Y:S02]  /*dd10*/  USEL UR21, UR21, URZ, !UP1 ;  /* 0x0000003f15157287 */ /* 0x000fe4000c800000 */
[----:B------:R-:W-:Y:S01]  /*dd20*/  @UP2 USHF.R.U32.HI UR12, URZ, UR4, UR7 ;  /* 0x000000043f0c2299 */ /* 0x000fe20008011607 */
[----:B------:R-:W-:Y:S11]  /*dd30*/  @!P0 BRA `(.L_x_589) ;  /* 0x0000001400ac8947 */ /* 0x000ff60003800000 */
[----:B------:R-:W0:Y:S01]  /*dd40*/  S2R R3, SR_CgaCtaId ;  /* 0x0000000000037919 */ /* 0x000e220000008800 */
[----:B------:R-:W-:Y:S02]  /*dd50*/  MOV R6, 0x400 ;  /* 0x0000040000067802 */ /* 0x000fe40000000f00 */
[----:B------:R-:W-:Y:S01]  /*dd60*/  ISETP.NE.AND P0, PT, R11, RZ, PT ;  /* 0x000000ff0b00720c */ /* 0x000fe20003f05270 */
[----:B------:R-:W1:Y:S01]  /*dd70*/  S2R R17, SR_CTAID.Y ;  /* 0x0000000000117919 */ /* 0x000e620000002600 */
[----:B0-----:R-:W-:Y:S01]  /*dd80*/  LEA R6, R3, R6, 0x18 ;  /* 0x0000000603067211 */ /* 0x001fe200078ec0ff */
[----:B------:R-:W-:-:S05]  /*dd90*/  IMAD.MOV.U32 R3, RZ, RZ, 0x1 ;  /* 0x00000001ff037424 */ /* 0x000fca00078e00ff */
[----:B------:R-:W-:-:S04]  /*dda0*/  SHF.L.U32 R3, R3, 0x1f, RZ ;  /* 0x0000001f03037819 */ /* 0x000fc800000006ff */
[----:B------:R-:W0:Y:S02]  /*ddb0*/  SYNCS.PHASECHK.TRANS64.TRYWAIT P1, [R6+URZ+0x31620], R3 ;  /* 0x03162003060075a7 */ /* 0x000e24000802017f */
[----:B01----:R-:W-:Y:S05]  /*ddc0*/  @!P1 BRA `(.L_x_594) ;  /* 0x0000001800549947 */ /* 0x003fea0003800000 */
.L_x_609:
[----:B------:R-:W-:Y:S01]  /*ddd0*/  SHF.R.S32.HI R17, RZ, 0x1f, R17 ;  /* 0x0000001fff117819 */ /* 0x000fe20000011411 */
[----:B------:R-:W-:Y:S01]  /*dde0*/  IMAD.MOV.U32 R4, RZ, RZ, 0x1 ;  /* 0x00000001ff047424 */ /* 0x000fe200078e00ff */
[----:B------:R-:W-:Y:S06]  /*ddf0*/  @P0 BRA `(.L_x_595) ;  /* 0x0000000000140947 */ /* 0x000fec0003800000 */
[----:B------:R-:W-:Y:S01]  /*de00*/  LOP3.LUT P1, RZ, R21, 0x1f, RZ, 0xc0, !PT ;  /* 0x0000001f15ff7812 */ /* 0x000fe2000782c0ff */
[----:B0-----:R-:W-:-:S04]  /*de10*/  IMAD.MOV.U32 R3, RZ, RZ, 0x8100 ;  /* 0x00008100ff037424 */ /* 0x001fc800078e00ff */
[----:B------:R1:W-:Y:S08]  /*de20*/  SYNCS.ARRIVE.TRANS64 RZ, [R6+URZ+0x31610], R3 ;  /* 0x0316100306ff79a7 */ /* 0x0003f0000800003f */
[----:B------:R-:W-:Y:S05]  /*de30*/  @!P1 BRA `(.L_x_595) ;  /* 0x0000000000049947 */ /* 0x000fea0003800000 */
[----:B------:R-:W-:Y:S01]  /*de40*/  BPT.TRAP 0x1 ;  /* 0x000000040000795c */ /* 0x000fe20000300000 */
.L_x_595:
[----:B------:R-:W2:Y:S01]  /*de50*/  LDC.64 R8, c[0x0][0x198] ;  /* 0x00006600ff087b82 */ /* 0x000ea20000000a00 */
[----:B------:R-:W-:Y:S01]  /*de60*/  R2UR UR9, R17 ;  /* 0x00000000110972ca */ /* 0x000fe200000e0000 */
[----:B------:R-:W-:Y:S01]  /*de70*/  ULDC.64 UR30, c[0x0][0x718] ;  /* 0x0001c600001e7ab9 */ /* 0x000fe20000000a00 */
[----:B------:R-:W-:Y:S01]  /*de80*/  R2UR UR46, R0 ;  /* 0x00000000002e72ca */ /* 0x000fe200000e0000 */
[----:B------:R-:W-:Y:S01]  /*de90*/  UIMAD.WIDE.U32 UR52, UR20, UR30, UR38 ;  /* 0x0000001e143472a5 */ /* 0x000fe2000f8e0026 */
[----:B------:R-:W-:Y:S01]  /*dea0*/  R2UR UR8, R6 ;  /* 0x00000000060872ca */ /* 0x000fe200000e0000 */
[----:B------:R-:W-:Y:S01]  /*deb0*/  ULDC.64 UR14, c[0x0][0x720] ;  /* 0x0001c800000e7ab9 */ /* 0x000fe20000000a00 */
[----:B------:R-:W-:Y:S01]  /*dec0*/  UMOV UR56, 0x0 ;  /* 0x0000000000387882 */ /* 0x000fe20000000000 */
[----:B------:R-:W-:Y:S01]  /*ded0*/  UIMAD UR10, UR47, UR14, URZ ;  /* 0x0000000e2f0a72a4 */ /* 0x000fe2000f8e023f */
[----:B01----:R-:W-:Y:S01]  /*dee0*/  IMAD.MOV.U32 R3, RZ, RZ, 0x14000 ;  /* 0x00014000ff037424 */ /* 0x003fe200078e00ff */
[----:B------:R-:W-:Y:S01]  /*def0*/  UMOV UR57, 0x14f00000 ;  /* 0x14f0000000397882 */ /* 0x000fe20000000000 */
[----:B------:R-:W-:Y:S01]  /*df00*/  UMOV UR18, URZ ;  /* 0x0000003f00127c82 */ /* 0x000fe20008000000 */
[----:B------:R-:W-:Y:S01]  /*df10*/  UIMAD UR15, UR21, UR15, UR10 ;  /* 0x0000000f150f72a4 */ /* 0x000fe2000f8e020a */
[----:B------:R-:W-:Y:S01]  /*df20*/  VIADD R10, R10, 0xffffffff ;  /* 0xffffffff0a0a7836 */ /* 0x000fe20000000000 */
[----:B------:R-:W-:Y:S01]  /*df30*/  UIMAD UR9, UR9, UR30, URZ ;  /* 0x0000001e090972a4 */ /* 0x000fe2000f8e023f */
[----:B------:R-:W-:Y:S01]  /*df40*/  IMAD.MOV.U32 R12, RZ, RZ, 0x1 ;  /* 0x00000001ff0c7424 */ /* 0x000fe200078e00ff */
[----:B------:R-:W-:Y:S01]  /*df50*/  USHF.L.U32 UR46, UR46, 0x6, URZ ;  /* 0x000000062e2e7899 */ /* 0x000fe2000800063f */
[----:B------:R-:W-:Y:S01]  /*df60*/  IMAD.MOV.U32 R13, RZ, RZ, 0x1 ;  /* 0x00000001ff0d7424 */ /* 0x000fe200078e00ff */
[----:B------:R-:W-:-:S02]  /*df70*/  UIMAD UR31, UR20, UR31, UR9 ;  /* 0x0000001f141f72a4 */ /* 0x000fc4000f8e0209 */
[----:B------:R-:W-:Y:S02]  /*df80*/  UIADD3 UR16, UR8, 0x14100, URZ ;  /* 0x0001410008107890 */ /* 0x000fe4000fffe03f */
[----:B------:R-:W-:Y:S01]  /*df90*/  UIADD3 UR53, UR53, UR31, URZ ;  /* 0x0000001f35357290 */ /* 0x000fe2000fffe03f */
[----:B--2---:R-:W-:Y:S01]  /*dfa0*/  IMAD.MOV.U32 R5, RZ, RZ, R8 ;  /* 0x000000ffff057224 */ /* 0x004fe200078e0008 */
[----:B------:R-:W-:Y:S01]  /*dfb0*/  UIADD3 UR17, UR8, 0x31610, URZ ;  /* 0x0003161008117890 */ /* 0x000fe2000fffe03f */
[----:B------:R-:W-:Y:S01]  /*dfc0*/  IMAD.MOV.U32 R7, RZ, RZ, R9 ;  /* 0x000000ffff077224 */ /* 0x000fe200078e0009 */
[----:B------:R-:W-:Y:S02]  /*dfd0*/  UIADD3 UR19, UR46, UR54, URZ ;  /* 0x000000362e137290 */ /* 0x000fe4000fffe03f */
[C---:B------:R-:W-:Y:S01]  /*dfe0*/  IADD3 R2, P1, R5.reuse, 0xf0, RZ ;  /* 0x000000f005027810 */ /* 0x040fe20007f3e0ff */
[----:B------:R-:W-:Y:S02]  /*dff0*/  UIADD3 UR40, UR8, 0x16100, URZ ;  /* 0x0001610008287890 */ /* 0x000fe4000fffe03f */
[----:B------:R-:W-:Y:S01]  /*e000*/  UIMAD.WIDE.U32 UR52, UR21, UR14, UR52 ;  /* 0x0000000e153472a5 */ /* 0x000fe2000f8e0034 */
[----:B------:R-:W-:Y:S01]  /*e010*/  R2UR UR50, R2 ;  /* 0x00000000023272ca */ /* 0x000fe200000e0000 */
[----:B------:R-:W-:Y:S01]  /*e020*/  USHF.R.S32.HI UR9, URZ, 0x1f, UR46 ;  /* 0x0000001f3f097899 */ /* 0x000fe2000801142e */
[----:B------:R-:W-:Y:S01]  /*e030*/  IADD3 R2, P2, R5, 0x2f0, RZ ;  /* 0x000002f005027810 */ /* 0x000fe20007f5e0ff */
[----:B------:R-:W-:Y:S01]  /*e040*/  UIADD3 UR10, UP0, UR46, UR52, URZ ;  /* 0x000000342e0a7290 */ /* 0x000fe2000ff1e03f */
[----:B------:R-:W-:-:S02]  /*e050*/  UMOV UR42, 0x40 ;  /* 0x00000040002a7882 */ /* 0x000fc40000000000 */
        /* <DEDUP_REMOVED lines=8> */
[----:B------:R-:W-:Y:S01]  /*e0e0*/  ULDC.64 UR22, c[0x0][0x700] ;  /* 0x0001c00000167ab9 */ /* 0x000fe20000000a00 */
[----:B------:R-:W-:Y:S01]  /*e0f0*/  UIADD3.X UR9, UR9, UR53, UR15, UP0, !UPT ;  /* 0x0000003509097290 */ /* 0x000fe200087fe40f */
[----:B------:R-:W-:Y:S01]  /*e100*/  ISETP.GE.AND P1, PT, R0, R10, PT ;  /* 0x0000000a0000720c */ /* 0x000fe20003f26270 */
[----:B------:R-:W-:Y:S01]  /*e110*/  UIADD3 UR24, UR8, 0x18100, URZ ;  /* 0x0001810008187890 */ /* 0x000fe2000fffe03f */
[----:B------:R-:W-:Y:S01]  /*e120*/  R2UR UR51, R2 ;  /* 0x00000000023372ca */ /* 0x000fe200000e0000 */
[----:B------:R-:W-:Y:S01]  /*e130*/  UIADD3 UR32, UR8, 0x1a100, URZ ;  /* 0x0001a10008207890 */ /* 0x000fe2000fffe03f */
[----:B------:R-:W-:Y:S01]  /*e140*/  IMAD.X R2, RZ, RZ, R7, P2 ;  /* 0x000000ffff027224 */ /* 0x000fe200010e0607 */
[----:B------:R-:W-:Y:S01]  /*e150*/  UIADD3 UR48, UR8, 0x2c100, URZ ;  /* 0x0002c10008307890 */ /* 0x000fe2000fffe03f */
[----:B------:R-:W-:Y:S01]  /*e160*/  UMOV UR26, 0x80 ;  /* 0x00000080001a7882 */ /* 0x000fe20000000000 */
[----:B------:R-:W-:Y:S01]  /*e170*/  UMOV UR28, UR20 ;  /* 0x00000014001c7c82 */ /* 0x000fe20008000000 */
[----:B------:R-:W-:Y:S01]  /*e180*/  UMOV UR29, UR21 ;  /* 0x00000015001d7c82 */ /* 0x000fe20008000000 */
[----:B------:R-:W-:Y:S01]  /*e190*/  UMOV UR25, UR17 ;  /* 0x0000001100197c82 */ /* 0x000fe20008000000 */
[----:B------:R-:W-:Y:S01]  /*e1a0*/  UMOV UR27, UR19 ;  /* 0x00000013001b7c82 */ /* 0x000fe20008000000 */
[----:B------:R-:W-:Y:S01]  /*e1b0*/  R2UR UR5, R2 ;  /* 0x00000000020572ca */ /* 0x000fe200000e0000 */
[----:B------:R-:W-:Y:S01]  /*e1c0*/  UMOV UR34, 0xc0 ;  /* 0x000000c000227882 */ /* 0x000fe20000000000 */
[----:B------:R-:W-:-:S02]  /*e1d0*/  UMOV UR36, UR20 ;  /* 0x0000001400247c82 */ /* 0x000fc40008000000 */
[----:B------:R0:W-:Y:S01]  /*e1e0*/  UTMALDG.4D [UR16], [UR50], desc[UR56] ;  /* 0x00003810320075b4 */ /* 0x0001e20008019000 */
[----:B------:R-:W-:Y:S01]  /*e1f0*/  UMOV UR37, UR21 ;  /* 0x0000001500257c82 */ /* 0x000fe20008000000 */
[----:B------:R-:W-:Y:S01]  /*e200*/  UMOV UR33, UR17 ;  /* 0x0000001100217c82 */ /* 0x000fe20008000000 */
[----:B------:R-:W-:Y:S01]  /*e210*/  UMOV UR35, UR19 ;  /* 0x0000001300237c82 */ /* 0x000fe20008000000 */
[----:B------:R-:W-:Y:S01]  /*e220*/  UMOV UR49, UR17 ;  /* 0x0000001100317c82 */ /* 0x000fe20008000000 */
[----:B------:R-:W-:Y:S01]  /*e230*/  IMAD.X R2, RZ, RZ, R7, P3 ;  /* 0x000000ffff027224 */ /* 0x000fe200018e0607 */
[----:B------:R-:W-:Y:S01]  /*e240*/  UMOV UR58, 0x80 ;  /* 0x00000080003a7882 */ /* 0x000fe20000000000 */
[----:B------:R-:W-:Y:S01]  /*e250*/  UMOV UR59, UR11 ;  /* 0x0000000b003b7c82 */ /* 0x000fe20008000000 */
[----:B------:R1:W-:Y:S01]  /*e260*/  UTMALDG.4D [UR40], [UR50], desc[UR56] ;  /* 0x00003828320075b4 */ /* 0x0003e20008019000 */
[----:B------:R-:W-:Y:S01]  /*e270*/  UMOV UR60, UR12 ;  /* 0x0000000c003c7c82 */ /* 0x000fe20008000000 */
[----:B------:R-:W-:Y:S01]  /*e280*/  R2UR UR7, R2 ;  /* 0x00000000020772ca */ /* 0x000fe200000e0000 */
[----:B------:R-:W-:Y:S01]  /*e290*/  UMOV UR61, UR13 ;  /* 0x0000000d003d7c82 */ /* 0x000fe20008000000 */
[----:B------:R-:W-:Y:S01]  /*e2a0*/  UMOV UR52, UR12 ;  /* 0x0000000c00347c82 */ /* 0x000fe20008000000 */
[----:B------:R-:W-:Y:S01]  /*e2b0*/  UMOV UR53, UR13 ;  /* 0x0000000d00357c82 */ /* 0x000fe20008000000 */
[----:B------:R2:W-:Y:S01]  /*e2c0*/  UTMALDG.4D [UR24], [UR50], desc[UR56] ;  /* 0x00003818320075b4 */ /* 0x0005e20008019000 */
[----:B------:R3:W-:Y:S01]  /*e2d0*/  UTMALDG.4D [UR32], [UR50], desc[UR56] ;  /* 0x00003820320075b4 */ /* 0x0007e20008019000 */
[----:B0-----:R-:W-:Y:S01]  /*e2e0*/  UMOV UR16, 0x0 ;  /* 0x0000000000107882 */ /* 0x001fe20000000000 */
[----:B------:R-:W-:Y:S01]  /*e2f0*/  UMOV UR17, 0x10000000 ;  /* 0x1000000000117882 */ /* 0x000fe20000000000 */
[----:B-1----:R-:W-:Y:S01]  /*e300*/  ULEA UR40, UP0, UR10, UR22, 0x2 ;  /* 0x000000160a287291 */ /* 0x002fe2000f80103f */
[----:B------:R-:W-:Y:S01]  /*e310*/  UMOV UR43, UR11 ;  /* 0x0000000b002b7c82 */ /* 0x000fe20008000000 */
[----:B------:R-:W-:-:S02]  /*e320*/  UMOV UR44, UR12 ;  /* 0x0000000c002c7c82 */ /* 0x000fc40008000000 */
[----:B------:R-:W-:Y:S01]  /*e330*/  ULEA.HI.X UR41, UR10, UR23, UR9, 0x2, UP0 ;  /* 0x000000170a297291 */ /* 0x000fe200080f1409 */
[----:B------:R-:W-:Y:S02]  /*e340*/  UMOV UR45, UR13 ;  /* 0x0000000d002d7c82 */ /* 0x000fe40008000000 */
[----:B------:R-:W-:Y:S01]  /*e350*/  UMOV UR9, 0x10 ;  /* 0x0000001000097882 */ /* 0x000fe20000000000 */
[----:B--2---:R-:W-:Y:S01]  /*e360*/  UIADD3 UR24, UR8, 0x2800, URZ ;  /* 0x0000280008187890 */ /* 0x004fe2000fffe03f */
[----:B------:R-:W-:Y:S01]  /*e370*/  UMOV UR10, UR18 ;  /* 0x00000012000a7c82 */ /* 0x000fe20008000000 */
[----:B------:R-:W-:Y:S01]  /*e380*/  UMOV UR26, 0x40 ;  /* 0x00000040001a7882 */ /* 0x000fe20000000000 */
[----:B------:R-:W-:Y:S02]  /*e390*/  UMOV UR27, UR11 ;  /* 0x0000000b001b7c82 */ /* 0x000fe40008000000 */
[----:B------:R0:W-:Y:S01]  /*e3a0*/  UBLKCP.S.G [UR48], [UR40], UR9 ;  /* 0x00000030280073ba */ /* 0x0001e20008000209 */
[----:B------:R1:W-:Y:S01]  /*e3b0*/  SYNCS.ARRIVE.TRANS64 RZ, [R6+URZ+0x31600], R3 ;  /* 0x0316000306ff79a7 */ /* 0x0003e2000800003f */
[----:B------:R-:W-:Y:S01]  /*e3c0*/  UMOV UR28, UR12 ;  /* 0x0000000c001c7c82 */ /* 0x000fe20008000000 */
[----:B---3--:R-:W-:Y:S01]  /*e3d0*/  UIADD3 UR56, UR8, 0x5000, URZ ;  /* 0x0000500008387890 */ /* 0x008fe2000fffe03f */
[----:B------:R-:W-:Y:S01]  /*e3e0*/  UMOV UR29, UR13 ;  /* 0x0000000d001d7c82 */ /* 0x000fe20008000000 */
[----:B------:R-:W-:Y:S01]  /*e3f0*/  UIADD3 UR32, UR8, 0xc800, URZ ;  /* 0x0000c80008207890 */ /* 0x000fe2000fffe03f */
[----:B------:R-:W-:Y:S01]  /*e400*/  UMOV UR50, 0xc0 ;  /* 0x000000c000327882 */ /* 0x000fe20000000000 */
[----:B------:R-:W-:Y:S01]  /*e410*/  UMOV UR51, UR11 ;  /* 0x0000000b00337c82 */ /* 0x000fe20008000000 */
[----:B------:R-:W-:Y:S01]  /*e420*/  UMOV UR42, UR18 ;  /* 0x00000012002a7c82 */ /* 0x000fe20008000000 */
[----:B------:R-:W-:Y:S01]  /*e430*/  UMOV UR34, 0x40 ;  /* 0x0000004000227882 */ /* 0x000fe20000000000 */
[----:B------:R-:W-:Y:S01]  /*e440*/  UMOV UR35, UR11 ;  /* 0x0000000b00237c82 */ /* 0x000fe20008000000 */
[----:B------:R-:W-:Y:S01]  /*e450*/  UMOV UR36, UR12 ;  /* 0x0000000c00247c82 */ /* 0x000fe20008000000 */
[----:B------:R-:W-:Y:S01]  /*e460*/  UMOV UR37, UR13 ;  /* 0x0000000d00257c82 */ /* 0x000fe20008000000 */
[----:B0-----:R-:W-:-:S02]  /*e470*/  UIADD3 UR9, UR8, 0x31600, URZ ;  /* 0x0003160008097890 */ /* 0x001fc4000fffe03f */
[----:B------:R-:W-:Y:S02]  /*e480*/  UIADD3 UR48, UR8, 0x7800, URZ ;  /* 0x0000780008307890 */ /* 0x000fe4000fffe03f */
[----:B------:R-:W-:-:S03]  /*e490*/  UIADD3 UR40, UR8, 0xa000, URZ ;  /* 0x0000a00008287890 */ /* 0x000fc6000fffe03f */
[----:B------:R-:W-:Y:S01]  /*e4a0*/  UMOV UR25, UR9 ;  /* 0x0000000900197c82 */ /* 0x000fe20008000000 */
[----:B------:R-:W-:Y:S01]  /*e4b0*/  UMOV UR57, UR9 ;  /* 0x0000000900397c82 */ /* 0x000fe20008000000 */
[----:B------:R0:W-:Y:S01]  /*e4c0*/  UTMALDG.4D [UR8], [UR4], desc[UR16] ;  /* 0x00001008040075b4 */ /* 0x0001e20008019000 */
[----:B------:R-:W-:Y:S01]  /*e4d0*/  UMOV UR49, UR9 ;  /* 0x0000000900317c82 */ /* 0x000fe20008000000 */
[----:B------:R-:W-:Y:S01]  /*e4e0*/  UMOV UR41, UR9 ;  /* 0x0000000900297c82 */ /* 0x000fe20008000000 */
[----:B------:R-:W-:Y:S01]  /*e4f0*/  UMOV UR33, UR9 ;  /* 0x0000000900217c82 */ /* 0x000fe20008000000 */
[----:B------:R2:W-:Y:S01]  /*e500*/  UTMALDG.4D [UR24], [UR4], desc[UR16] ;  /* 0x00001018040075b4 */ /* 0x0005e20008019000 */
[----:B------:R1:W-:Y:S01]  /*e510*/  UTMALDG.4D [UR56], [UR4], desc[UR16] ;  /* 0x00001038040075b4 */ /* 0x0003e20008019000 */
[----:B------:R1:W-:Y:S01]  /*e520*/  UTMALDG.4D [UR48], [UR4], desc[UR16] ;  /* 0x00001030040075b4 */ /* 0x0003e20008019000 */
[----:B0-----:R-:W-:Y:S01]  /*e530*/  UMOV UR10, 0xc0 ;  /* 0x000000c0000a7882 */ /* 0x001fe20000000000 */
[----:B------:R1:W-:Y:S01]  /*e540*/  UTMALDG.4D [UR40], [UR6], desc[UR16] ;  /* 0x00001028060075b4 */ /* 0x0003e20008019000 */
[----:B--2---:R-:W-:-:S02]  /*e550*/  UIADD3 UR24, UR8, 0xf000, URZ ;  /* 0x0000f00008187890 */ /* 0x004fc4000fffe03f */
[----:B------:R-:W-:Y:S01]  /*e560*/  UIADD3 UR8, UR8, 0x11800, URZ ;  /* 0x0001180008087890 */ /* 0x000fe2000fffe03f */
[----:B------:R-:W-:Y:S01]  /*e570*/  UMOV UR26, 0x80 ;  /* 0x00000080001a7882 */ /* 0x000fe20000000000 */
[----:B------:R1:W-:Y:S05]  /*e580*/  UTMALDG.4D [UR32], [UR6], desc[UR16] ;  /* 0x00001020060075b4 */ /* 0x0003ea0008019000 */
[----:B------:R1:W-:Y:S02]  /*e590*/  UTMALDG.4D [UR24], [UR6], desc[UR16] ;  /* 0x00001018060075b4 */ /* 0x0003e40008019000 */
[----:B------:R1:W-:Y:S02]  /*e5a0*/  UTMALDG.4D [UR8], [UR6], desc[UR16] ;  /* 0x00001008060075b4 */ /* 0x0003e40008019000 */
[----:B-1----:R-:W-:Y:S05]  /*e5b0*/  @P1 BRA `(.L_x_596) ;  /* 0x0000000800581947 */ /* 0x002fea0003800000 */
[----:B------:R-:W0:Y:S01]  /*e5c0*/  LDC.64 R12, c[0x0][0x730] ;  /* 0x0001cc00ff0c7b82 */ /* 0x000e220000000a00 */
[----:B------:R-:W-:Y:S01]  /*e5d0*/  ULDC.64 UR8, c[0x0][0x738] ;  /* 0x0001ce0000087ab9 */ /* 0x000fe20000000a00 */
[----:B------:R-:W-:Y:S01]  /*e5e0*/  LOP3.LUT R16, R21, 0x1f, RZ, 0xc0, !PT ;  /* 0x0000001f15107812 */ /* 0x000fe200078ec0ff */
[----:B------:R-:W-:Y:S02]  /*e5f0*/  UIMAD UR6, UR47, UR8, URZ ;  /* 0x000000082f0672a4 */ /* 0x000fe4000f8e023f */
[----:B------:R-:W-:Y:S02]  /*e600*/  UIMAD.WIDE.U32 UR4, UR21, UR8, UR38 ;  /* 0x00000008150472a5 */ /* 0x000fe4000f8e0026 */
[----:B------:R-:W-:Y:S01]  /*e610*/  UIMAD UR6, UR21, UR9, UR6 ;  /* 0x00000009150672a4 */ /* 0x000fe2000f8e0206 */
[----:B------:R-:W1:Y:S03]  /*e620*/  LDC.64 R14, c[0x0][0x728] ;  /* 0x0001ca00ff0e7b82 */ /* 0x000e660000000a00 */
[----:B------:R-:W-:Y:S01]  /*e630*/  UIADD3 UR6, UR5, UR6, URZ ;  /* 0x0000000605067290 */ /* 0x000fe2000fffe03f */
[----:B------:R-:W-:-:S02]  /*e640*/  IMAD.U32 R4, RZ, RZ, UR4 ;  /* 0x00000004ff047e24 */ /* 0x000fc4000f8e00ff */
[----:B------:R-:W-:Y:S01]  /*e650*/  IMAD.U32 R5, RZ, RZ, UR5 ;  /* 0x00000005ff057e24 */ /* 0x000fe2000f8e00ff */
[----:B------:R-:W-:Y:S01]  /*e660*/  UIMAD.WIDE.U32 UR4, UR21, UR14, UR38 ;  /* 0x0000000e150472a5 */ /* 0x000fe2000f8e0026 */
[----:B------:R-:W-:Y:S02]  /*e670*/  IMAD.MOV.U32 R2, RZ, RZ, R4 ;  /* 0x000000ffff027224 */ /* 0x000fe400078e0004 */
[----:B------:R-:W-:Y:S01]  /*e680*/  IMAD.U32 R3, RZ, RZ, UR6 ;  /* 0x00000006ff037e24 */ /* 0x000fe2000f8e00ff */
[----:B------:R-:W-:Y:S01]  /*e690*/  UIADD3 UR5, UR15, UR5, URZ ;  /* 0x000000050f057290 */ /* 0x000fe2000fffe03f */
[----:B------:R-:W-:-:S03]  /*e6a0*/  IMAD.MOV.U32 R4, RZ, RZ, 0x1 ;  /* 0x00000001ff047424 */ /* 0x000fc600078e00ff */
[----:B------:R-:W-:Y:S02]  /*e6b0*/  UIMAD.WIDE.U32 UR4, UR20, UR30, UR4 ;  /* 0x0000001e140472a5 */ /* 0x000fe4000f8e0004 */
[----:B0-----:R-:W-:-:S04]  /*e6c0*/  IMAD.WIDE.U32 R2, R12, UR20, R2 ;  /* 0x000000140c027c25 */ /* 0x001fc8000f8e0002 */
[----:B------:R-:W-:Y:S01]  /*e6d0*/  IMAD R12, R17, R12, RZ ;  /* 0x0000000c110c7224 */ /* 0x000fe200078e02ff */
[----:B------:R-:W-:Y:S01]  /*e6e0*/  IADD3 R2, P1, R2, UR46, RZ ;  /* 0x0000002e02027c10 */ /* 0x000fe2000ff3e0ff */
[----:B------:R-:W-:Y:S02]  /*e6f0*/  UIADD3 UR46, UR46, 0x40, URZ ;  /* 0x000000402e2e7890 */ /* 0x000fe4000fffe03f */
[----:B------:R-:W-:Y:S02]  /*e700*/  IMAD R13, R13, UR20, R12 ;  /* 0x000000140d0d7c24 */ /* 0x000fe4000f8e020c */
[----:B------:R-:W-:Y:S01]  /*e710*/  USHF.R.S32.HI UR6, URZ, 0x1f, UR46 ;  /* 0x0000001f3f067899 */ /* 0x000fe2000801142e */
[----:B------:R-:W-:Y:S01]  /*e720*/  IMAD.MOV.U32 R12, RZ, RZ, RZ ;  /* 0x000000ffff0c7224 */ /* 0x000fe200078e00ff */
[----:B------:R-:W-:Y:S01]  /*e730*/  UIADD3 UR46, UP0, UR46, UR4, URZ ;  /* 0x000000042e2e7290 */ /* 0x000fe2000ff1e03f */
[----:B------:R-:W-:Y:S01]  /*e740*/  IMAD.X R3, R3, 0x1, R13, P1 ;  /* 0x0000000103037824 */ /* 0x000fe200008e060d */
[----:B-1----:R-:W-:Y:S01]  /*e750*/  LEA R14, P1, R2, R14, 0x2 ;  /* 0x0000000e020e7211 */ /* 0x002fe200078210ff */
[----:B------:R-:W-:Y:S01]  /*e760*/  IMAD.MOV.U32 R13, RZ, RZ, 0x1 ;  /* 0x00000001ff0d7424 */ /* 0x000fe200078e00ff */
[----:B------:R-:W-:-:S02]  /*e770*/  UIADD3.X UR6, UR6, UR31, UR5, UP0, !UPT ;  /* 0x0000001f06067290 */ /* 0x000fc400087fe405 */
[----:B------:R-:W-:Y:S01]  /*e780*/  ULEA UR22, UP0, UR46, UR22, 0x2 ;  /* 0x000000162e167291 */ /* 0x000fe2000f80103f */
[----:B------:R-:W-:Y:S01]  /*e790*/  LEA.HI.X R15, R2, R15, R3, 0x2, P1 ;  /* 0x0000000f020f7211 */ /* 0x000fe200008f1403 */
[----:B------:R-:W-:Y:S02]  /*e7a0*/  IMAD.U32 R3, RZ, RZ, UR19 ;  /* 0x00000013ff037e24 */ /* 0x000fe4000f8e00ff */
[----:B------:R-:W-:Y:S02]  /*e7b0*/  ULEA.HI.X UR23, UR46, UR23, UR6, 0x2, UP0 ;  /* 0x000000172e177291 */ /* 0x000fe400080f1406 */
[----:B------:R-:W-:-:S04]  /*e7c0*/  IMAD.U32 R18, RZ, RZ, UR22 ;  /* 0x00000016ff127e24 */ /* 0x000fc8000f8e00ff */
[----:B------:R-:W-:-:S07]  /*e7d0*/  IMAD.U32 R19, RZ, RZ, UR23 ;  /* 0x00000017ff137e24 */ /* 0x000fce000f8e00ff */
.L_x_601:
[----:B------:R-:W-:-:S04]  /*e7e0*/  SHF.L.U32 R5, R13, 0x1f, RZ ;  /* 0x0000001f0d057819 */ /* 0x000fc800000006ff */
[----:B------:R-:W0:Y:S02]  /*e7f0*/  SYNCS.PHASECHK.TRANS64.TRYWAIT P1, [R6+URZ+0x31638], R5 ;  /* 0x03163805060075a7 */ /* 0x000e24000802017f */
[----:B0-----:R-:W-:Y:S05]  /*e800*/  @!P1 BRA `(.L_x_597) ;  /* 0x0000000c00d89947 */ /* 0x001fea0003800000 */
.L_x_610:
[----:B------:R-:W-:Y:S05]  /*e810*/  @P0 BRA `(.L_x_598) ;  /* 0x0000000000140947 */ /* 0x000fea0003800000 */
[----:B------:R-:W-:Y:S01]  /*e820*/  ISETP.NE.AND P1, PT, R16, RZ, PT ;  /* 0x000000ff1000720c */ /* 0x000fe20003f25270 */
[----:B0-----:R-:W-:-:S04]  /*e830*/  IMAD.MOV.U32 R5, RZ, RZ, 0x8100 ;  /* 0x00008100ff057424 */ /* 0x001fc800078e00ff */
[----:B------:R1:W-:Y:S08]  /*e840*/  SYNCS.ARRIVE.TRANS64 RZ, [R6+URZ+0x31630], R5 ;  /* 0x0316300506ff79a7 */ /* 0x0003f0000800003f */
[----:B------:R-:W-:Y:S05]  /*e850*/  @!P1 BRA `(.L_x_598) ;  /* 0x0000000000049947 */ /* 0x000fea0003800000 */
[----:B------:R-:W-:Y:S01]  /*e860*/  BPT.TRAP 0x1 ;  /* 0x000000040000795c */ /* 0x000fe20000300000 */
.L_x_598:
[----:B01----:R-:W-:Y:S01]  /*e870*/  IMAD.MOV.U32 R5, RZ, RZ, R8 ;  /* 0x000000ffff057224 */ /* 0x003fe200078e0008 */
        /* <DEDUP_REMOVED lines=10> */
[----:B------:R-:W-:Y:S01]  /*e920*/  ISETP.NE.AND P1, PT, R12, 0x2, PT ;  /* 0x000000020c00780c */ /* 0x000fe20003f25270 */
[----:B------:R-:W-:Y:S01]  /*e930*/  UMOV UR34, 0x40 ;  /* 0x0000004000227882 */ /* 0x000fe20000000000 */
[----:B------:R-:W-:Y:S01]  /*e940*/  R2UR UR4, R14 ;  /* 0x000000000e0472ca */ /* 0x000fe200000e0000 */
[----:B------:R-:W-:Y:S01]  /*e950*/  UIADD3 UR16, UR14, 0x24100, URZ ;  /* 0x000241000e107890 */ /* 0x000fe2000fffe03f */
[----:B------:R-:W-:Y:S01]  /*e960*/  R2UR UR7, R2 ;  /* 0x00000000020772ca */ /* 0x000fe200000e0000 */
[----:B------:R-:W-:Y:S01]  /*e970*/  UIADD3 UR17, UR14, 0x31630, URZ ;  /* 0x000316300e117890 */ /* 0x000fe2000fffe03f */
[----:B------:R-:W-:Y:S01]  /*e980*/  R2UR UR5, R15 ;  /* 0x000000000f0572ca */ /* 0x000fe200000e0000 */
[----:B------:R-:W-:Y:S01]  /*e990*/  UIADD3 UR32, UR14, 0x26100, URZ ;  /* 0x000261000e207890 */ /* 0x000fe2000fffe03f */
[----:B------:R-:W-:Y:S01]  /*e9a0*/  SEL R2, RZ, 0x1, P1 ;  /* 0x00000001ff027807 */ /* 0x000fe20000800000 */
[----:B------:R-:W-:Y:S01]  /*e9b0*/  UIADD3 UR24, UR14, 0x28100, URZ ;  /* 0x000281000e187890 */ /* 0x000fe2000fffe03f */
[----:B------:R-:W-:Y:S01]  /*e9c0*/  SEL R12, R12, RZ, P1 ;  /* 0x000000ff0c0c7207 */ /* 0x000fe20000800000 */
[----:B------:R-:W-:Y:S01]  /*e9d0*/  UMOV UR36, UR20 ;  /* 0x0000001400247c82 */ /* 0x000fe20008000000 */
[----:B------:R-:W-:Y:S01]  /*e9e0*/  LOP3.LUT R4, R4, R2, RZ, 0x3c, !PT ;  /* 0x0000000204047212 */ /* 0x000fe200078e3cff */
[----:B------:R-:W-:Y:S01]  /*e9f0*/  UMOV UR37, UR21 ;  /* 0x0000001500257c82 */ /* 0x000fe20008000000 */
[----:B------:R-:W-:Y:S01]  /*ea00*/  UMOV UR35, UR19 ;  /* 0x0000001300237c82 */ /* 0x000fe20008000000 */
[----:B------:R-:W-:Y:S01]  /*ea10*/  UMOV UR33, UR17 ;  /* 0x0000001100217c82 */ /* 0x000fe20008000000 */
[----:B------:R-:W-:Y:S01]  /*ea20*/  UMOV UR26, 0x80 ;  /* 0x00000080001a7882 */ /* 0x000fe20000000000 */
[----:B------:R0:W-:Y:S01]  /*ea30*/  UTMALDG.4D [UR16], [UR6], desc[UR8] ;  /* 0x00000810060075b4 */ /* 0x0001e20008019000 */
[----:B------:R-:W-:Y:S01]  /*ea40*/  UMOV UR28, UR20 ;  /* 0x00000014001c7c82 */ /* 0x000fe20008000000 */
[----:B------:R-:W-:Y:S01]  /*ea50*/  UMOV UR29, UR21 ;  /* 0x00000015001d7c82 */ /* 0x000fe20008000000 */
[----:B------:R-:W-:Y:S01]  /*ea60*/  UMOV UR27, UR19 ;  /* 0x00000013001b7c82 */ /* 0x000fe20008000000 */
[----:B------:R-:W-:Y:S01]  /*ea70*/  UMOV UR25, UR17 ;  /* 0x0000001100197c82 */ /* 0x000fe20008000000 */
[----:B------:R-:W-:Y:S01]  /*ea80*/  IMAD R20, R12, 0x8, R6 ;  /* 0x000000080c147824 */ /* 0x000fe200078e0206 */
[----:B------:R-:W-:Y:S01]  /*ea90*/  SHF.L.U32 R2, R4, 0x1f, RZ ;  /* 0x0000001f04027819 */ /* 0x000fe200000006ff */
[----:B------:R-:W-:Y:S01]  /*eaa0*/  UMOV UR10, 0x10 ;  /* 0x00000010000a7882 */ /* 0x000fe20000000000 */
[----:B------:R1:W-:Y:S01]  /*eab0*/  UTMALDG.4D [UR32], [UR6], desc[UR8] ;  /* 0x00000820060075b4 */ /* 0x0003e20008019000 */
[----:B------:R-:W-:Y:S01]  /*eac0*/  UMOV UR15, UR17 ;  /* 0x00000011000f7c82 */ /* 0x000fe20008000000 */
[----:B------:R-:W-:Y:S01]  /*ead0*/  ISETP.NE.AND P2, PT, R11, RZ, PT ;  /* 0x000000ff0b00720c */ /* 0x000fe20003f45270 */
[----:B------:R1:W-:Y:S01]  /*eae0*/  UTMALDG.4D [UR24], [UR6], desc[UR8] ;  /* 0x00000818060075b4 */ /* 0x0003e20008019000 */
[----:B0-----:R-:W-:-:S02]  /*eaf0*/  UIADD3 UR16, UR14, 0x2a100, URZ ;  /* 0x0002a1000e107890 */ /* 0x001fc4000fffe03f */
[----:B------:R-:W-:Y:S01]  /*eb00*/  UIADD3 UR14, UR14, 0x2c300, URZ ;  /* 0x0002c3000e0e7890 */ /* 0x000fe2000fffe03f */
[----:B------:R-:W-:-:S06]  /*eb10*/  UMOV UR18, 0xc0 ;  /* 0x000000c000127882 */ /* 0x000fcc0000000000 */
[----:B------:R1:W-:Y:S02]  /*eb20*/  UTMALDG.4D [UR16], [UR6], desc[UR8] ;  /* 0x00000810060075b4 */ /* 0x0003e40008019000 */
[----:B------:R1:W-:Y:S01]  /*eb30*/  UBLKCP.S.G [UR14], [UR4], UR10 ;  /* 0x0000000e040073ba */ /* 0x0003e2000800020a */
[----:B------:R-:W0:Y:S02]  /*eb40*/  SYNCS.PHASECHK.TRANS64.TRYWAIT P1, [R20+URZ+0x31620], R2 ;  /* 0x03162002140075a7 */ /* 0x000e24000802017f */
[----:B01----:R-:W-:Y:S05]  /*eb50*/  @!P1 BRA `(.L_x_599) ;  /* 0x0000000c00189947 */ /* 0x003fea0003800000 */
.L_x_612:
[----:B------:R-:W-:Y:S01]  /*eb60*/  LOP3.LUT R13, R13, 0x1, RZ, 0x3c, !PT ;  /* 0x000000010d0d7812 */ /* 0x000fe200078e3cff */
[----:B------:R-:W-:Y:S06]  /*eb70*/  @P2 BRA `(.L_x_600) ;  /* 0x0000000000142947 */ /* 0x000fec0003800000 */
[----:B------:R-:W-:Y:S01]  /*eb80*/  ISETP.NE.AND P1, PT, R16, RZ, PT ;  /* 0x000000ff1000720c */ /* 0x000fe20003f25270 */
[----:B0-----:R-:W-:-:S04]  /*eb90*/  IMAD.MOV.U32 R2, RZ, RZ, 0x8100 ;  /* 0x00008100ff027424 */ /* 0x001fc800078e00ff */
[----:B------:R1:W-:Y:S08]  /*eba0*/  SYNCS.ARRIVE.TRANS64 RZ, [R20+URZ+0x31610], R2 ;  /* 0x0316100214ff79a7 */ /* 0x0003f0000800003f */
[----:B------:R-:W-:Y:S05]  /*ebb0*/  @!P1 BRA `(.L_x_600) ;  /* 0x0000000000049947 */ /* 0x000fea0003800000 */
[----:B------:R-:W-:Y:S01]  /*ebc0*/  BPT.TRAP 0x1 ;  /* 0x000000040000795c */ /* 0x000fe20000300000 */
.L_x_600:
[--C-:B01----:R-:W-:Y:S01]  /*ebd0*/  IMAD R2, R12, 0x8000, R6.reuse ;  /* 0x000080000c027824 */ /* 0x103fe200078e0206 */
        /* <DEDUP_REMOVED lines=15> */
[----:B------:R-:W-:Y:S01]  /*ecd0*/  UIADD3 UR41, UR41, 0x31610, URZ ;  /* 0x0003161029297890 */ /* 0x000fe2000fffe03f */
        /* <DEDUP_REMOVED lines=9> */
[----:B------:R-:W-:Y:S01]  /*ed70*/  IMAD.U32 R3, RZ, RZ, UR43 ;  /* 0x0000002bff037e24 */ /* 0x000fe2000f8e00ff */
[----:B------:R-:W-:Y:S01]  /*ed80*/  UMOV UR45, UR21 ;  /* 0x00000015002d7c82 */ /* 0x000fe20008000000 */
        /* <DEDUP_REMOVED lines=8> */
[----:B------:R0:W-:Y:S01]  /*ee10*/  UTMALDG.4D [UR40], [UR4], desc[UR6] ;  /* 0x00000628040075b4 */ /* 0x0001e20008019000 */
[----:B------:R-:W-:Y:S01]  /*ee20*/  UIADD3 UR8, UR8, 0x2c100, URZ ;  /* 0x0002c10008087890 */ /* 0x000fe2000fffe03f */
[----:B------:R-:W-:Y:S01]  /*ee30*/  IMAD.X R15, RZ, RZ, R15, P2 ;  /* 0x000000ffff0f7224 */ /* 0x000fe200010e060f */
[----:B------:R-:W-:Y:S01]  /*ee40*/  UMOV UR25, UR41 ;  /* 0x0000002900197c82 */ /* 0x000fe20008000000 */
[----:B------:R-:W-:Y:S01]  /*ee50*/  UMOV UR27, UR43 ;  /* 0x0000002b001b7c82 */ /* 0x000fe20008000000 */
[----:B------:R-:W-:Y:S01]  /*ee60*/  UMOV UR18, 0xc0 ;  /* 0x000000c000127882 */ /* 0x000fe20000000000 */
[----:B------:R-:W-:Y:S01]  /*ee70*/  UMOV UR17, UR41 ;  /* 0x0000002900117c82 */ /* 0x000fe20008000000 */
[----:B------:R-:W-:Y:S01]  /*ee80*/  UMOV UR19, UR43 ;  /* 0x0000002b00137c82 */ /* 0x000fe20008000000 */
[----:B------:R0:W-:Y:S01]  /*ee90*/  UTMALDG.4D [UR32], [UR4], desc[UR6] ;  /* 0x00000620040075b4 */ /* 0x0001e20008019000 */
[----:B------:R-:W-:Y:S01]  /*eea0*/  UMOV UR10, 0x10 ;  /* 0x00000010000a7882 */ /* 0x000fe20000000000 */
[----:B------:R-:W-:Y:S01]  /*eeb0*/  UMOV UR9, UR41 ;  /* 0x0000002900097c82 */ /* 0x000fe20008000000 */
[----:B------:R-:W-:Y:S01]  /*eec0*/  IMAD.X R19, RZ, RZ, R19, P3 ;  /* 0x000000ffff137224 */ /* 0x000fe200018e0613 */
[----:B------:R0:W-:Y:S01]  /*eed0*/  UTMALDG.4D [UR24], [UR4], desc[UR6] ;  /* 0x00000618040075b4 */ /* 0x0001e20008019000 */
[----:B------:R0:W-:Y:S01]  /*eee0*/  UTMALDG.4D [UR16], [UR4], desc[UR6] ;  /* 0x00000610040075b4 */ /* 0x0001e20008019000 */
[----:B------:R0:W-:Y:S02]  /*eef0*/  UBLKCP.S.G [UR8], [UR14], UR10 ;  /* 0x000000080e0073ba */ /* 0x0001e4000800020a */
[----:B0-----:R-:W-:Y:S05]  /*ef00*/  @!P1 BRA `(.L_x_601) ;  /* 0xfffffff800349947 */ /* 0x001fea000383ffff */
[----:B------:R-:W-:-:S07]  /*ef10*/  VIADD R12, R12, 0x1 ;  /* 0x000000010c0c7836 */ /* 0x000fce0000000000 */
.L_x_596:
[----:B------:R-:W-:Y:S01]  /*ef20*/  SHF.L.U32 R16, R13, 0x1f, RZ ;  /* 0x0000001f0d107819 */ /* 0x000fe200000006ff */
[----:B------:R-:W0:Y:S01]  /*ef30*/  LDC.64 R10, c[0x0][0x730] ;  /* 0x0001cc00ff0a7b82 */ /* 0x000e220000000a00 */
[----:B------:R-:W-:Y:S02]  /*ef40*/  IMAD.U32 R14, RZ, RZ, UR38 ;  /* 0x00000026ff0e7e24 */ /* 0x000fe4000f8e00ff */
[----:B------:R-:W-:Y:S02]  /*ef50*/  IMAD.U32 R2, RZ, RZ, UR38 ;  /* 0x00000026ff027e24 */ /* 0x000fe4000f8e00ff */
[----:B------:R-:W-:Y:S02]  /*ef60*/  IMAD.MOV.U32 R2, RZ, RZ, R14 ;  /* 0x000000ffff027224 */ /* 0x000fe400078e000e */
[----:B------:R-:W-:Y:S01]  /*ef70*/  IMAD.U32 R3, RZ, RZ, UR39 ;  /* 0x00000027ff037e24 */ /* 0x000fe2000f8e00ff */
[----:B------:R-:W1:Y:S01]  /*ef80*/  SYNCS.PHASECHK.TRANS64.TRYWAIT P1, [R6+URZ+0x31638], R16 ;  /* 0x03163810060075a7 */ /* 0x000e62000802017f */
[----:B------:R-:W-:Y:S01]  /*ef90*/  IMAD.U32 R15, RZ, RZ, UR39 ;  /* 0x00000027ff0f7e24 */ /* 0x000fe2000f8e00ff */
[----:B------:R-:W2:Y:S01]  /*efa0*/  LDC.64 R8, c[0x0][0x738] ;  /* 0x0001ce00ff087b82 */ /* 0x000ea20000000a00 */
[----:B0-----:R-:W-:-:S02]  /*efb0*/  IMAD R14, R17, R10, RZ ;  /* 0x0000000a110e7224 */ /* 0x001fc400078e02ff */
[----:B------:R-:W-:-:S04]  /*efc0*/  IMAD.WIDE.U32 R2, R10, UR20, R2 ;  /* 0x000000140a027c25 */ /* 0x000fc8000f8e0002 */
[----:B------:R-:W-:-:S04]  /*efd0*/  IMAD R11, R11, UR20, R14 ;  /* 0x000000140b0b7c24 */ /* 0x000fc8000f8e020e */
[----:B------:R-:W-:Y:S02]  /*efe0*/  IMAD.IADD R3, R11, 0x1, R3 ;  /* 0x000000010b037824 */ /* 0x000fe400078e0203 */
[C---:B--2---:R-:W-:Y:S02]  /*eff0*/  IMAD R10, R8.reuse, UR47, RZ ;  /* 0x0000002f080a7c24 */ /* 0x044fe4000f8e02ff */
[----:B------:R-:W-:-:S04]  /*f000*/  IMAD.WIDE.U32 R2, R8, UR21, R2 ;  /* 0x0000001508027c25 */ /* 0x000fc8000f8e0002 */
[----:B------:R-:W-:Y:S01]  /*f010*/  IMAD R9, R9, UR21, R10 ;  /* 0x0000001509097c24 */ /* 0x000fe2000f8e020a */
[----:B-1----:R-:W-:Y:S06]  /*f020*/  @!P1 BRA `(.L_x_602) ;  /* 0x0000000400fc9947 */ /* 0x002fec0003800000 */
.L_x_613:
[----:B------:R-:W-:Y:S01]  /*f030*/  IMAD.IADD R8, R9, 0x1, R3 ;  /* 0x0000000109087824 */ /* 0x000fe200078e0203 */
[----:B------:R-:W-:Y:S06]  /*f040*/  @P0 BRA `(.L_x_603) ;  /* 0x0000000000140947 */ /* 0x000fec0003800000 */
[----:B------:R-:W-:Y:S01]  /*f050*/  LOP3.LUT P0, RZ, R21, 0x1f, RZ, 0xc0, !PT ;  /* 0x0000001f15ff7812 */ /* 0x000fe2000780c0ff */
[----:B------:R-:W-:-:S04]  /*f060*/  IMAD.MOV.U32 R9, RZ, RZ, 0x8100 ;  /* 0x00008100ff097424 */ /* 0x000fc800078e00ff */
[----:B------:R1:W-:Y:S08]  /*f070*/  SYNCS.ARRIVE.TRANS64 RZ, [R6+URZ+0x31630], R9 ;  /* 0x0316300906ff79a7 */ /* 0x0003f0000800003f */
[----:B------:R-:W-:Y:S05]  /*f080*/  @!P0 BRA `(.L_x_603) ;  /* 0x0000000000048947 */ /* 0x000fea0003800000 */
[----:B------:R-:W-:Y:S01]  /*f090*/  BPT.TRAP 0x1 ;  /* 0x000000040000795c */ /* 0x000fe20000300000 */
.L_x_603:
[----:B------:R-:W-:Y:S01]  /*f0a0*/  R2UR UR43, R0 ;  /* 0x00000000002b72ca */ /* 0x000fe200000e0000 */
[----:B------:R-:W-:Y:S01]  /*f0b0*/  ULDC.64 UR14, c[0x0][0x728] ;  /* 0x0001ca00000e7ab9 */ /* 0x000fe20000000a00 */
[----:B------:R-:W-:Y:S01]  /*f0c0*/  R2UR UR6, R2 ;  /* 0x00000000020672ca */ /* 0x000fe200000e0000 */
[----:B------:R-:W-:Y:S01]  /*f0d0*/  UMOV UR9, 0x14f00000 ;  /* 0x14f0000000097882 */ /* 0x000fe20000000000 */
[----:B------:R-:W-:Y:S01]  /*f0e0*/  R2UR UR7, R3 ;  /* 0x00000000030772ca */ /* 0x000fe200000e0000 */
[----:B------:R-:W-:Y:S01]  /*f0f0*/  UMOV UR42, URZ ;  /* 0x0000003f002a7c82 */ /* 0x000fe20008000000 */
[----:B------:R-:W-:Y:S01]  /*f100*/  R2UR UR8, R8 ;  /* 0x00000000080872ca */ /* 0x000fe200000e0000 */
[----:B------:R-:W-:Y:S01]  /*f110*/  UMOV UR44, UR20 ;  /* 0x00000014002c7c82 */ /* 0x000fe20008000000 */
[----:B------:R-:W-:Y:S01]  /*f120*/  IADD3 R5, P0, R5, 0x1f0, RZ ;  /* 0x000001f005057810 */ /* 0x000fe20007f1e0ff */
[----:B------:R-:W-:Y:S01]  /*f130*/  UMOV UR45, UR21 ;  /* 0x00000015002d7c82 */ /* 0x000fe20008000000 */
[----:B------:R-:W-:Y:S01]  /*f140*/  R2UR UR10, R6 ;  /* 0x00000000060a72ca */ /* 0x000fe200000e0000 */
[----:B------:R-:W-:Y:S01]  /*f150*/  UMOV UR34, 0x40 ;  /* 0x0000004000227882 */ /* 0x000fe20000000000 */
[----:B------:R-:W-:Y:S01]  /*f160*/  R2UR UR4, R5 ;  /* 0x00000000050472ca */ /* 0x000fe200000e0000 */
[----:B------:R-:W-:Y:S01]  /*f170*/  USHF.L.U32 UR43, UR43, 0x6, URZ ;  /* 0x000000062b2b7899 */ /* 0x000fe2000800063f */
[----:B------:R-:W-:Y:S01]  /*f180*/  IMAD.X R7, RZ, RZ, R7, P0 ;  /* 0x000000ffff077224 */ /* 0x000fe200000e0607 */
[----:B------:R-:W-:Y:S01]  /*f190*/  UMOV UR36, UR20 ;  /* 0x0000001400247c82 */ /* 0x000fe20008000000 */
[----:B------:R-:W-:Y:S01]  /*f1a0*/  UMOV UR37, UR21 ;  /* 0x0000001500257c82 */ /* 0x000fe20008000000 */
[----:B------:R-:W-:Y:S01]  /*f1b0*/  UIADD3 UR7, UP0, UR43, UR6, URZ ;  /* 0x000000062b077290 */ /* 0x000fe2000ff1e03f */
[----:B------:R-:W-:Y:S01]  /*f1c0*/  ISETP.NE.AND P0, PT, R12, 0x2, PT ;  /* 0x000000020c00780c */ /* 0x000fe20003f05270 */
[----:B------:R-:W-:Y:S01]  /*f1d0*/  UMOV UR26, 0x80 ;  /* 0x00000080001a7882 */ /* 0x000fe20000000000 */
[----:B------:R-:W-:Y:S01]  /*f1e0*/  R2UR UR5, R7 ;  /* 0x00000000070572ca */ /* 0x000fe200000e0000 */
[----:B------:R-:W-:Y:S01]  /*f1f0*/  ULEA.HI.X.SX32 UR8, UR43, UR8, 0x1, UP0 ;  /* 0x000000082b087291 */ /* 0x000fe200080f0e3f */
[----:B------:R-:W-:Y:S01]  /*f200*/  SEL R3, RZ, 0x1, P0 ;  /* 0x00000001ff037807 */ /* 0x000fe20000000000 */
[----:B------:R-:W-:Y:S01]  /*f210*/  ULEA UR6, UP0, UR7, UR14, 0x2 ;  /* 0x0000000e07067291 */ /* 0x000fe2000f80103f */
[----:B------:R-:W-:Y:S01]  /*f220*/  LOP3.LUT R13, R13, 0x1, RZ, 0x3c, !PT ;  /* 0x000000010d0d7812 */ /* 0x000fe200078e3cff */
[----:B------:R-:W-:Y:S01]  /*f230*/  UIADD3 UR40, UR10, 0x24100, URZ ;  /* 0x000241000a287890 */ /* 0x000fe2000fffe03f */
[----:B------:R-:W-:Y:S01]  /*f240*/  LOP3.LUT R4, R4, R3, RZ, 0x3c, !PT ;  /* 0x0000000304047212 */ /* 0x000fe200078e3cff */
[----:B------:R-:W-:Y:S01]  /*f250*/  UIADD3 UR41, UR10, 0x31630, URZ ;  /* 0x000316300a297890 */ /* 0x000fe2000fffe03f */
[----:B------:R-:W-:Y:S01]  /*f260*/  SEL R12, R12, RZ, P0 ;  /* 0x000000ff0c0c7207 */ /* 0x000fe20000000000 */
[----:B------:R-:W-:-:S02]  /*f270*/  UIADD3 UR43, UR43, UR54, URZ ;  /* 0x000000362b2b7290 */ /* 0x000fc4000fffe03f */
[----:B------:R-:W-:Y:S02]  /*f280*/  UIADD3 UR32, UR10, 0x26100, URZ ;  /* 0x000261000a207890 */ /* 0x000fe4000fffe03f */
[----:B------:R-:W-:Y:S02]  /*f290*/  UIADD3 UR24, UR10, 0x28100, URZ ;  /* 0x000281000a187890 */ /* 0x000fe4000fffe03f */
[----:B------:R-:W-:Y:S02]  /*f2a0*/  UIADD3 UR16, UR10, 0x2a100, URZ ;  /* 0x0002a1000a107890 */ /* 0x000fe4000fffe03f */
[----:B------:R-:W-:Y:S02]  /*f2b0*/  ULEA.HI.X UR7, UR7, UR15, UR8, 0x2, UP0 ;  /* 0x0000000f07077291 */ /* 0x000fe400080f1408 */
[----:B------:R-:W-:Y:S01]  /*f2c0*/  UIADD3 UR14, UR10, 0x2c300, URZ ;  /* 0x0002c3000a0e7890 */ /* 0x000fe2000fffe03f */
[----:B------:R-:W-:Y:S01]  /*f2d0*/  UMOV UR8, 0x0 ;  /* 0x0000000000087882 */ /* 0x000fe20000000000 */
[----:B------:R-:W-:Y:S01]  /*f2e0*/  UMOV UR33, UR41 ;  /* 0x0000002900217c82 */ /* 0x000fe20008000000 */
        /* <DEDUP_REMOVED lines=15> */
[----:B---3--:R-:W-:Y:S01]  /*f3e0*/  NOP ;  /* 0x0000000000007918 */ /* 0x008fe20000000000 */
.L_x_589:
[----:B------:R-:W-:Y:S05]  /*f3f0*/  WARPSYNC.ALL ;  /* 0x0000000000007948 */ /* 0x000fea0003800000 */
[----:B------:R-:W-:-:S13]  /*f400*/  ELECT P0, URZ, PT ;  /* 0x00000000003f782f */ /* 0x000fda0003800000 */
[----:B------:R-:W-:Y:S05]  /*f410*/  @!P0 BRA `(.L_x_480) ;  /* 0x00000000007c8947 */ /* 0x000fea0003800000 */
[----:B------:R-:W3:Y:S02]  /*f420*/  LDL R0, [R1] ;  /* 0x0000000001007983 */ /* 0x000ee40000100800 */
[----:B---3--:R-:W-:-:S13]  /*f430*/  R2UR UR4, R0 ;  /* 0x00000000000472ca */ /* 0x008fda00000e0000 */
[----:B------:R-:W-:-:S06]  /*f440*/  ULOP3.LUT UR4, UR4, 0x2, URZ, 0xfc, !UPT ;  /* 0x0000000204047892 */ /* 0x000fcc000f8efc3f */
[----:B------:R-:W-:-:S05]  /*f450*/  IMAD.U32 R0, RZ, RZ, UR4 ;  /* 0x00000004ff007e24 */ /* 0x000fca000f8e00ff */
[----:B------:R-:W-:-:S13]  /*f460*/  ISETP.NE.AND P1, PT, R0, 0x3, PT ;  /* 0x000000030000780c */ /* 0x000fda0003f25270 */
[----:B------:R-:W-:Y:S05]  /*f470*/  @!P1 BRA `(.L_x_604) ;  /* 0x0000000000049947 */ /* 0x000fea0003800000 */
[----:B--2---:R-:W-:Y:S01]  /*f480*/  BPT.TRAP 0x1 ;  /* 0x000000040000795c */ /* 0x004fe20000300000 */
.L_x_604:
        /* <DEDUP_REMOVED lines=8> */
.L_x_614:
        /* <DEDUP_REMOVED lines=9> */
.L_x_615:
[----:B------:R-:W-:Y:S05]  /*f5a0*/  @!P1 BRA `(.L_x_607) ;  /* 0x0000000000049947 */ /* 0x000fea0003800000 */
[----:B--2---:R-:W-:Y:S01]  /*f5b0*/  BPT.TRAP 0x1 ;  /* 0x000000040000795c */ /* 0x004fe20000300000 */
.L_x_607:
[----:B------:R-:W-:-:S07]  /*f5c0*/  SHF.L.U32 R13, R13, 0x1f, RZ ;  /* 0x0000001f0d0d7819 */ /* 0x000fce00000006ff */
.L_x_608:
[----:B----4-:R4:W0:Y:S02]  /*f5d0*/  SYNCS.PHASECHK.TRANS64.TRYWAIT P0, [R2+URZ+0x31638], R13 ;  /* 0x0316380d020075a7 */ /* 0x010824000800017f */
[----:B0-----:R-:W-:Y:S05]  /*f5e0*/  @!P0 NANOSLEEP.SYNCS 0x989680 ;  /* 0x009896800000895d */ /* 0x001fea0003900000 */
[----:B------:R-:W0:Y:S02]  /*f5f0*/  @!P0 SYNCS.PHASECHK.TRANS64 P0, [R2+URZ+0x31638], R13 ;  /* 0x0316380d020085a7 */ /* 0x000e24000800007f */
[----:B0-----:R-:W-:Y:S05]  /*f600*/  @!P0 BRA `(.L_x_608) ;  /* 0xfffffffc00f08947 */ /* 0x001fea000383ffff */
.L_x_480:
[----:B--2---:R-:W-:Y:S05]  /*f610*/  BSYNC B0 ;  /* 0x0000000000007941 */ /* 0x004fea0003800000 */
.L_x_474:
[----:B------:R-:W-:Y:S05]  /*f620*/  EXIT ;  /* 0x000000000000794d */ /* 0x000fea0003800000 */
.L_x_487:
[----:B0-----:R0:W1:Y:S02]  /*f630*/  SYNCS.PHASECHK.TRANS64.TRYWAIT P0, [R17+URZ+0x31600], R12 ;  /* 0x0316000c110075a7 */ /* 0x001064000800017f */
[----:B-1----:R-:W-:Y:S05]  /*f640*/  @!P0 NANOSLEEP.SYNCS 0x989680 ;  /* 0x009896800000895d */ /* 0x002fea0003900000 */
[----:B------:R-:W1:Y:S02]  /*f650*/  @!P0 SYNCS.PHASECHK.TRANS64 P0, [R17+URZ+0x31600], R12 ;  /* 0x0316000c110085a7 */ /* 0x000e64000800007f */
[----:B-1----:R-:W-:Y:S05]  /*f660*/  @!P0 BRA `(.L_x_487) ;  /* 0xfffffffc00f08947 */ /* 0x002fea000383ffff */
[----:B------:R-:W-:Y:S05]  /*f670*/  BRA `(.L_x_486) ;  /* 0xffffff1800e87947 */ /* 0x000fea000383ffff */
.L_x_491:
[----:B-1----:R1:W2:Y:S02]  /*f680*/  SYNCS.PHASECHK.TRANS64.TRYWAIT P0, [R16+URZ+0x31610], R9 ;  /* 0x03161009100075a7 */ /* 0x0022a4000800017f */
[----:B--2---:R-:W-:Y:S05]  /*f690*/  @!P0 NANOSLEEP.SYNCS 0x989680 ;  /* 0x009896800000895d */ /* 0x004fea0003900000 */
[----:B------:R-:W2:Y:S02]  /*f6a0*/  @!P0 SYNCS.PHASECHK.TRANS64 P0, [R16+URZ+0x31610], R9 ;  /* 0x03161009100085a7 */ /* 0x000ea4000800007f */
[----:B--2---:R-:W-:Y:S05]  /*f6b0*/  @!P0 BRA `(.L_x_491) ;  /* 0xfffffffc00f08947 */ /* 0x004fea000383ffff */
[----:B------:R-:W-:Y:S05]  /*f6c0*/  BRA `(.L_x_490) ;  /* 0xffffff24007c7947 */ /* 0x000fea000383ffff */
.L_x_495:
[----:B---3--:R3:W4:Y:S02]  /*f6d0*/  SYNCS.PHASECHK.TRANS64.TRYWAIT P0, [R17+URZ+0x31630], R8 ;  /* 0x03163008110075a7 */ /* 0x008724000800017f */
[----:B----4-:R-:W-:Y:S05]  /*f6e0*/  @!P0 NANOSLEEP.SYNCS 0x989680 ;  /* 0x009896800000895d */ /* 0x010fea0003900000 */
[----:B------:R-:W4:Y:S02]  /*f6f0*/  @!P0 SYNCS.PHASECHK.TRANS64 P0, [R17+URZ+0x31630], R8 ;  /* 0x03163008110085a7 */ /* 0x000f24000800007f */
[----:B----4-:R-:W-:Y:S05]  /*f700*/  @!P0 BRA `(.L_x_495) ;  /* 0xfffffffc00f08947 */ /* 0x010fea000383ffff */
[----:B------:R-:W-:Y:S05]  /*f710*/  BRA `(.L_x_494) ;  /* 0xffffff4000887947 */ /* 0x000fea000383ffff */
.L_x_594:
[----:B0-----:R0:W1:Y:S02]  /*f720*/  SYNCS.PHASECHK.TRANS64.TRYWAIT P1, [R6+URZ+0x31620], R3 ;  /* 0x03162003060075a7 */ /* 0x001064000802017f */
[----:B-1----:R-:W-:Y:S05]  /*f730*/  @!P1 NANOSLEEP.SYNCS 0x989680 ;  /* 0x009896800000995d */ /* 0x002fea0003900000 */
[----:B------:R-:W1:Y:S02]  /*f740*/  @!P1 SYNCS.PHASECHK.TRANS64 P1, [R6+URZ+0x31620], R3 ;  /* 0x03162003060095a7 */ /* 0x000e64000802007f */
[----:B-1----:R-:W-:Y:S05]  /*f750*/  @!P1 BRA `(.L_x_594) ;  /* 0xfffffffc00f09947 */ /* 0x002fea000383ffff */
[----:B------:R-:W-:Y:S05]  /*f760*/  BRA `(.L_x_609) ;  /* 0xffffffe400987947 */ /* 0x000fea000383ffff */
.L_x_597:
[----:B0-----:R0:W1:Y:S02]  /*f770*/  SYNCS.PHASECHK.TRANS64.TRYWAIT P1, [R6+URZ+0x31638], R5 ;  /* 0x03163805060075a7 */ /* 0x001064000802017f */
[----:B-1----:R-:W-:Y:S05]  /*f780*/  @!P1 NANOSLEEP.SYNCS 0x989680 ;  /* 0x009896800000995d */ /* 0x002fea0003900000 */
[----:B------:R-:W1:Y:S02]  /*f790*/  @!P1 SYNCS.PHASECHK.TRANS64 P1, [R6+URZ+0x31638], R5 ;  /* 0x03163805060095a7 */ /* 0x000e64000802007f */
[----:B-1----:R-:W-:Y:S05]  /*f7a0*/  @!P1 BRA `(.L_x_597) ;  /* 0xfffffffc00f09947 */ /* 0x002fea000383ffff */
[----:B------:R-:W-:Y:S05]  /*f7b0*/  BRA `(.L_x_610) ;  /* 0xfffffff000147947 */ /* 0x000fea000383ffff */
.L_x_599:
[----:B------:R-:W-:-:S07]  /*f7c0*/  SHF.L.U32 R2, R4, 0x1f, RZ ;  /* 0x0000001f04027819 */ /* 0x000fce00000006ff */
.L_x_611:
[----:B0-----:R0:W1:Y:S02]  /*f7d0*/  SYNCS.PHASECHK.TRANS64.TRYWAIT P1, [R20+URZ+0x31620], R2 ;  /* 0x03162002140075a7 */ /* 0x001064000802017f */
[----:B-1----:R-:W-:Y:S05]  /*f7e0*/  @!P1 NANOSLEEP.SYNCS 0x989680 ;  /* 0x009896800000995d */ /* 0x002fea0003900000 */
[----:B------:R-:W1:Y:S02]  /*f7f0*/  @!P1 SYNCS.PHASECHK.TRANS64 P1, [R20+URZ+0x31620], R2 ;  /* 0x03162002140095a7 */ /* 0x000e64000802007f */
[----:B-1----:R-:W-:Y:S05]  /*f800*/  @!P1 BRA `(.L_x_611) ;  /* 0xfffffffc00f09947 */ /* 0x002fea000383ffff */
[----:B------:R-:W-:Y:S05]  /*f810*/  BRA `(.L_x_612) ;  /* 0xfffffff000d07947 */ /* 0x000fea000383ffff */
.L_x_602:
[----:B0-----:R0:W1:Y:S02]  /*f820*/  SYNCS.PHASECHK.TRANS64.TRYWAIT P1, [R6+URZ+0x31638], R16 ;  /* 0x03163810060075a7 */ /* 0x001064000802017f */
[----:B-1----:R-:W-:Y:S05]  /*f830*/  @!P1 NANOSLEEP.SYNCS 0x989680 ;  /* 0x009896800000995d */ /* 0x002fea0003900000 */
[----:B------:R-:W1:Y:S02]  /*f840*/  @!P1 SYNCS.PHASECHK.TRANS64 P1, [R6+URZ+0x31638], R16 ;  /* 0x03163810060095a7 */ /* 0x000e64000802007f */
[----:B-1----:R-:W-:Y:S05]  /*f850*/  @!P1 BRA `(.L_x_602) ;  /* 0xfffffffc00f09947 */ /* 0x002fea000383ffff */
[----:B------:R-:W-:Y:S05]  /*f860*/  BRA `(.L_x_613) ;  /* 0xfffffff400f07947 */ /* 0x000fea000383ffff */
.L_x_605:
[----:B---3--:R3:W4:Y:S02]  /*f870*/  SYNCS.PHASECHK.TRANS64.TRYWAIT P0, [R5+URZ], R0 ;  /* 0x00000000050075a7 */ /* 0x008724000800017f */
[----:B----4-:R-:W-:Y:S05]  /*f880*/  @!P0 NANOSLEEP.SYNCS 0x989680 ;  /* 0x009896800000895d */ /* 0x010fea0003900000 */
[----:B------:R-:W4:Y:S02]  /*f890*/  @!P0 SYNCS.PHASECHK.TRANS64 P0, [R5+URZ], R0 ;  /* 0x00000000050085a7 */ /* 0x000f24000800007f */
[----:B----4-:R-:W-:Y:S05]  /*f8a0*/  @!P0 BRA `(.L_x_605) ;  /* 0xfffffffc00f08947 */ /* 0x010fea000383ffff */
[----:B------:R-:W-:Y:S05]  /*f8b0*/  BRA `(.L_x_614) ;  /* 0xfffffffc00147947 */ /* 0x000fea000383ffff */
.L_x_606:
[----:B---3--:R3:W4:Y:S02]  /*f8c0*/  SYNCS.PHASECHK.TRANS64.TRYWAIT P0, [R3+URZ], R0 ;  /* 0x00000000030075a7 */ /* 0x008724000800017f */
[----:B----4-:R-:W-:Y:S05]  /*f8d0*/  @!P0 NANOSLEEP.SYNCS 0x989680 ;  /* 0x009896800000895d */ /* 0x010fea0003900000 */
[----:B------:R-:W4:Y:S02]  /*f8e0*/  @!P0 SYNCS.PHASECHK.TRANS64 P0, [R3+URZ], R0 ;  /* 0x00000000030085a7 */ /* 0x000f24000800007f */
[----:B----4-:R-:W-:Y:S05]  /*f8f0*/  @!P0 BRA `(.L_x_606) ;  /* 0xfffffffc00f08947 */ /* 0x010fea000383ffff */
[----:B------:R-:W-:Y:S05]  /*f900*/  BRA `(.L_x_615) ;  /* 0xfffffffc00247947 */ /* 0x000fea000383ffff */
.L_x_616:
        /* <DEDUP_REMOVED lines=15> */
.L_x_1151:


//--------------------- .text._ZN7cutlass13device_kernelIN5flash11enable_sm90INS1_16FlashAttnBwdSm90INS1_25CollectiveMainloopBwdSm90ILi2ELi1ELi1EN4cute5tupleIJNS5_1CILi1EEES8_S8_EEENS6_IJNS7_ILi64EEENS7_ILi80EEENS7_ILi256EEEEEENS_6half_tEfNS_4arch4Sm90ELb0ELb1ELb0ELb1ELb0ELb0ELb1ELb1ELi2ELi1ELi1ELi1ELb0EEENS1_24CollectiveEpilogueBwdGQAISD_fSG_Li256ELb1ELb0EEENS1_19SingleTileSchedulerILb1ELb0ELb0ELi80EEEEEEEEEvNT_6ParamsE --------------------------
	.section	.text._ZN7cutlass13device_kernelIN5flash11enable_sm90INS1_16FlashAttnBwdSm90INS1_25CollectiveMainloopBwdSm90ILi2ELi1ELi1EN4cute5tupleIJNS5_1CILi1EEES8_S8_EEENS6_IJNS7_ILi64EEENS7_ILi80EEENS7_ILi256EEEEEENS_6half_tEfNS_4arch4Sm90ELb0ELb1ELb0ELb1ELb0ELb0ELb1ELb1ELi2ELi1ELi1ELi1ELb0EEENS1_24CollectiveEpilogueBwdGQAISD_fSG_Li256ELb1ELb0EEENS1_19SingleTileSchedulerILb1ELb0ELb0ELi80EEEEEEEEEvNT_6ParamsE,"ax",@progbits
	.align	128
.text._ZN7cutlass13device_kernelIN5flash11enable_sm90INS1_16FlashAttnBwdSm90INS1_25CollectiveMainloopBwdSm90ILi2ELi1ELi1EN4cute5tupleIJNS5_1CILi1EEES8_S8_EEENS6_IJNS7_ILi64EEENS7_ILi80EEENS7_ILi256EEEEEENS_6half_tEfNS_4arch4Sm90ELb0ELb1ELb0ELb1ELb0ELb0ELb1ELb1ELi2ELi1ELi1ELi1ELb0EEENS1_24CollectiveEpilogueBwdGQAISD_fSG_Li256ELb1ELb0EEENS1_19SingleTileSchedulerILb1ELb0ELb0ELi80EEEEEEEEEvNT_6ParamsE:
        .type           _ZN7cutlass13device_kernelIN5flash11enable_sm90INS1_16FlashAttnBwdSm90INS1_25CollectiveMainloopBwdSm90ILi2ELi1ELi1EN4cute5tupleIJNS5_1CILi1EEES8_S8_EEENS6_IJNS7_ILi64EEENS7_ILi80EEENS7_ILi256EEEEEENS_6half_tEfNS_4arch4Sm90ELb0ELb1ELb0ELb1ELb0ELb0ELb1ELb1ELi2ELi1ELi1ELi1ELb0EEENS1_24CollectiveEpilogueBwdGQAISD_fSG_Li256ELb1ELb0EEENS1_19SingleTileSchedulerILb1ELb0ELb0ELi80EEEEEEEEEvNT_6ParamsE,@function
        .size           _ZN7cutlass13device_kernelIN5flash11enable_sm90INS1_16FlashAttnBwdSm90INS1_25CollectiveMainloopBwdSm90ILi2ELi1ELi1EN4cute5tupleIJNS5_1CILi1EEES8_S8_EEENS6_IJNS7_ILi64EEENS7_ILi80EEENS7_ILi256EEEEEENS_6half_tEfNS_4arch4Sm90ELb0ELb1ELb0ELb1ELb0ELb0ELb1ELb1ELi2ELi1ELi1ELi1ELb0EEENS1_24CollectiveEpilogueBwdGQAISD_fSG_Li256ELb1ELb0EEENS1_19SingleTileSchedulerILb1ELb0ELb0ELi80EEEEEEEEEvNT_6ParamsE,(.L_x_1152 - _ZN7cutlass13device_kernelIN5flash11enable_sm90INS1_16FlashAttnBwdSm90INS1_25CollectiveMainloopBwdSm90ILi2ELi1ELi1EN4cute5tupleIJNS5_1CILi1EEES8_S8_EEENS6_IJNS7_ILi64EEENS7_ILi80EEENS7_ILi256EEEEEENS_6half_tEfNS_4arch4Sm90ELb0ELb1ELb0ELb1ELb0ELb0ELb1ELb1ELi2ELi1ELi1ELi1ELb0EEENS1_24CollectiveEpilogueBwdGQAISD_fSG_Li256ELb1ELb0EEENS1_19SingleTileSchedulerILb1ELb0ELb0ELi80EEEEEEEEEvNT_6ParamsE)
        .other          _ZN7cutlass13device_kernelIN5flash11enable_sm90INS1_16FlashAttnBwdSm90INS1_25CollectiveMainloopBwdSm90ILi2ELi1ELi1EN4cute5tupleIJNS5_1CILi1EEES8_S8_EEENS6_IJNS7_ILi64EEENS7_ILi80EEENS7_ILi256EEEEEENS_6half_tEfNS_4arch4Sm90ELb0ELb1ELb0ELb1ELb0ELb0ELb1ELb1ELi2ELi1ELi1ELi1ELb0EEENS1_24CollectiveEpilogueBwdGQAISD_fSG_Li256ELb1ELb0EEENS1_19SingleTileSchedulerILb1ELb0ELb0ELi80EEEEEEEEEvNT_6ParamsE,@"STO_CUDA_ENTRY STV_DEFAULT"
_ZN7cutlass13device_kernelIN5flash11enable_sm90INS1_16FlashAttnBwdSm90INS1_25CollectiveMainloopBwdSm90ILi2ELi1ELi1EN4cute5tupleIJNS5_1CILi1EEES8_S8_EEENS6_IJNS7_ILi64EEENS7_ILi80EEENS7_ILi256EEEEEENS_6half_tEfNS_4arch4Sm90ELb0ELb1ELb0ELb1ELb0ELb0ELb1ELb1ELi2ELi1ELi1ELi1ELb0EEENS1_24CollectiveEpilogueBwdGQAISD_fSG_Li256ELb1ELb0EEENS1_19SingleTileSchedulerILb1ELb0ELb0ELi80EEEEEEEEEvNT_6ParamsE:
        /* <DEDUP_REMOVED lines=24> */
.L_x_618:
[----:B------:R-:W-:Y:S05]  /*0180*/  BSYNC B0 ;  /* 0x0000000000007941 */ /* 0x000fea0003800000 */
.L_x_617:
        /* <DEDUP_REMOVED lines=19> */
[----:B------:R1:W-:Y:S01]  /*02c0*/  STL [R1+0x4], R2 ;  /* 0x0000040201007387 */ /* 0x0003e20000100800 */
        /* <DEDUP_REMOVED lines=19> */
.L_x_619:
        /* <DEDUP_REMOVED lines=20> */
.L_x_620:
[----:B------:R-:W-:Y:S01]  /*0540*/  PLOP3.LUT P0, PT, PT, PT, UP0, 0x80, 0x0 ;  /* 0x000000000000781c */ /* 0x000fe20003f0f008 */
[----:B------:R-:W-:Y:S01]  /*0550*/  NOP ;  /* 0x0000000000007918 */ /* 0x000fe20000000000 */
[----:B------:R-:W-:Y:S01]  /*0560*/  BSSY B0, `(.L_x_621) ;  /* 0x0000b76000007945 */ /* 0x000fe20003800000 */
[----:B------:R-:W-:Y:S01]  /*0570*/  LOP3.LUT R11, R18, 0x7f, RZ, 0xc0, !PT ;  /* 0x0000007f120b7812 */ /* 0x000fe200078ec0ff */
[----:B-1234-:R-:W-:Y:S09]  /*0580*/  BAR.SYNC.DEFER_BLOCKING 0x0 ;  /* 0x0000000000007b1d */ /* 0x01eff20000010000 */
[----:B------:R-:W-:Y:S05]  /*0590*/  @!P0 BRA `(.L_x_622) ;  /* 0x0000009000f88947 */ /* 0x000fea0003800000 */
.L_x_623:
        /* <DEDUP_REMOVED lines=15> */
.L_x_624:
        /* <DEDUP_REMOVED lines=11> */
.L_x_626:
[----:B------:R-:W3:Y:S02]  /*0740*/  LDC R0, c[0x0][0x8c4] ;  /* 0x00023100ff007b82 */ /* 0x000ee40000000800 */
.L_x_625:
[----:B-1----:R-:W-:-:S05]  /*0750*/  IMAD R11, R236, 0x50, RZ ;  /* 0x00000050ec0b7824 */ /* 0x002fca00078e02ff */
[----:B---3-5:R-:W-:-:S04]  /*0760*/  ISETP.GE.AND P0, PT, R11, R0, PT ;  /* 0x000000000b00720c */ /* 0x028fc80003f06270 */
[----:B--2---:R-:W-:-:S04]  /*0770*/  SEL R10, R7, 0xffffffff, !P0 ;  /* 0xffffffff070a7807 */ /* 0x004fc80004000000 */
        /* <DEDUP_REMOVED lines=35> */
.L_x_628:
[----:B------:R-:W-:Y:S02]  /*09b0*/  @P1 IMAD.MOV.U32 R2, RZ, RZ, R4 ;  /* 0x000000ffff021224 */ /* 0x000fe400078e0004 */
[----:B------:R-:W-:Y:S01]  /*09c0*/  @P1 IMAD.MOV.U32 R3, RZ, RZ, R7 ;  /* 0x000000ffff031224 */ /* 0x000fe200078e0007 */
[----:B------:R-:W-:Y:S06]  /*09d0*/  @!P2 BRA `(.L_x_629) ;  /* 0x000000000014a947 */ /* 0x000fec0003800000 */
[----:B------:R-:W1:Y:S01]  /*09e0*/  LDC.64 R4, c[0x0][0x788] ;  /* 0x0001e200ff047b82 */ /* 0x000e620000000a00 */
[----:B------:R-:W-:Y:S01]  /*09f0*/  ULDC.64 UR4, c[0x0][0x208] ;  /* 0x0000820000047ab9 */ /* 0x000fe20000000a00 */
[----:B-1----:R-:W-:-:S06]  /*0a00*/  IMAD.WIDE R4, R10, 0x4, R4 ;  /* 0x000000040a047825 */ /* 0x002fcc00078e0204 */
[----:B------:R1:W5:Y:S01]  /*0a10*/  LDG.E R5, desc[UR4][R4.64] ;  /* 0x0000000404057981 */ /* 0x000362000c1e1900 */
[----:B------:R-:W-:Y:S05]  /*0a20*/  BRA `(.L_x_630) ;  /* 0x0000000000287947 */ /* 0x000fea0003800000 */
.L_x_629:
        /* <DEDUP_REMOVED lines=10> */
.L_x_630:
[----:B-1---5:R-:W-:Y:S01]  /*0ad0*/  VIADD R4, R0, 0x3f ;  /* 0x0000003f00047836 */ /* 0x022fe20000000000 */
[----:B------:R-:W-:Y:S01]  /*0ae0*/  ISETP.GE.AND P2, PT, R236, RZ, PT ;  /* 0x000000ffec00720c */ /* 0x000fe20003f46270 */
[----:B------:R-:W-:Y:S01]  /*0af0*/  ULDC UR4, c[0x0][0x74c] ;  /* 0x0001d30000047ab9 */ /* 0x000fe20000000800 */
[----:B------:R-:W-:Y:S02]  /*0b00*/  IADD3 R6, R11, R0, -R5 ;  /* 0x000000000b067210 */ /* 0x000fe40007ffe805 */
        /* <DEDUP_REMOVED lines=18> */
.L_x_631:
        /* <DEDUP_REMOVED lines=84> */
[----:B------:R-:W1:Y:S01]  /*1170*/  S2R R4, SR_CgaCtaId ;  /* 0x0000000000047919 */ /* 0x000e620000008800 */
[----:B------:R-:W-:Y:S01]  /*1180*/  MOV R17, 0x400 ;  /* 0x0000040000117802 */ /* 0x000fe20000000f00 */
[----:B------:R-:W-:Y:S01]  /*1190*/  VIADD R18, R18, 0xffffff80 ;  /* 0xffffff8012127836 */ /* 0x000fe20000000000 */
[----:B------:R-:W-:-:S04]  /*11a0*/  SHF.L.U32 R12, RZ, 0x1f, RZ ;  /* 0x0000001fff0c7819 */ /* 0x000fc800000006ff */
[----:B------:R-:W-:-:S04]  /*11b0*/  SHF.R.S32.HI R7, RZ, 0x1f, R18 ;  /* 0x0000001fff077819 */ /* 0x000fc80000011412 */
[CC--:B------:R-:W-:Y:S02]  /*11c0*/  LEA.HI R10, R7.reuse, R18.reuse, RZ, 0x5 ;  /* 0x00000012070a7211 */ /* 0x0c0fe400078f28ff */
[CC--:B------:R-:W-:Y:S02]  /*11d0*/  LEA.HI R11, R7.reuse, R18.reuse, RZ, 0x4 ;  /* 0x00000012070b7211 */ /* 0x0c0fe400078f20ff */
[----:B-1----:R-:W-:Y:S02]  /*11e0*/  LEA R17, R4, R17, 0x18 ;  /* 0x0000001104117211 */ /* 0x002fe400078ec0ff */
[----:B------:R-:W-:Y:S02]  /*11f0*/  LEA.HI R4, R7, R18, RZ, 0x7 ;  /* 0x0000001207047211 */ /* 0x000fe400078f38ff */
[----:B------:R-:W1:Y:S02]  /*1200*/  SYNCS.PHASECHK.TRANS64.TRYWAIT P0, [R17+URZ+0x31800], R12 ;  /* 0x0318000c110075a7 */ /* 0x000e64000800017f */
[----:B------:R-:W-:-:S05]  /*1210*/  SHF.R.S32.HI R6, RZ, 0x7, R4 ;  /* 0x00000007ff067819 */ /* 0x000fca0000011404 */
[----:B------:R2:W3:Y:S02]  /*1220*/  SHFL.IDX PT, R8, R6, RZ, 0x1f ;  /* 0x00001fff06087589 */ /* 0x0004e400000e0000 */
[----:B-123--:R-:W-:Y:S05]  /*1230*/  @P0 BRA `(.L_x_633) ;  /* 0x0000000000080947 */ /* 0x00efea0003800000 */
[----:B------:R-:W1:Y:S02]  /*1240*/  SYNCS.PHASECHK.TRANS64.TRYWAIT P0, [R17+URZ+0x31800], R12 ;  /* 0x0318000c110075a7 */ /* 0x000e64000800017f */
[----:B-1----:R-:W-:Y:S05]  /*1250*/  @!P0 BRA `(.L_x_634) ;  /* 0x000000a800a08947 */ /* 0x002fea0003800000 */
.L_x_633:
[----:B------:R-:W2:Y:S04]  /*1260*/  LDL R7, [R1+0x4] ;  /* 0x0000040001077983 */ /* 0x000ea80000100800 */
[----:B------:R-:W3:Y:S01]  /*1270*/  LDL R16, [R1] ;  /* 0x0000000001107983 */ /* 0x000ee20000100800 */
[----:B------:R-:W4:Y:S01]  /*1280*/  S2UR UR4, SR_CTAID.Y ;  /* 0x00000000000479c3 */ /* 0x000f220000002600 */
[----:B------:R-:W-:-:S07]  /*1290*/  LOP3.LUT R15, R11, 0xffffff0, RZ, 0xc0, !PT ;  /* 0x0ffffff00b0f7812 */ /* 0x000fce00078ec0ff */
[----:B------:R-:W5:Y:S01]  /*12a0*/  LDC.64 R20, c[0x0][0x2d8] ;  /* 0x0000b600ff147b82 */ /* 0x000f620000000a00 */
[----:B------:R-:W-:Y:S01]  /*12b0*/  IMAD.IADD R15, R18, 0x1, -R15 ;  /* 0x00000001120f7824 */ /* 0x000fe200078e0a0f */
[--C-:B-1----:R-:W-:Y:S02]  /*12c0*/  SHF.R.S32.HI R12, RZ, 0x5, R10.reuse ;  /* 0x00000005ff0c7819 */ /* 0x102fe4000001140a */
[----:B------:R-:W-:Y:S01]  /*12d0*/  SHF.R.S32.HI R13, RZ, 0x1f, R10 ;  /* 0x0000001fff0d7819 */ /* 0x000fe2000001140a */
[----:B------:R-:W-:-:S03]  /*12e0*/  IMAD R14, R6, 0x40, R15 ;  /* 0x00000040060e7824 */ /* 0x000fc600078e020f */
[----:B------:R-:W-:-:S04]  /*12f0*/  LEA.HI R13, R13, R12, RZ, 0x2 ;  /* 0x0000000c0d0d7211 */ /* 0x000fc800078f10ff */
[----:B------:R-:W-:Y:S01]  /*1300*/  LOP3.LUT R13, R13, 0xfffffc, RZ, 0xc0, !PT ;  /* 0x00fffffc0d0d7812 */ /* 0x000fe200078ec0ff */
[----:B----4-:R-:W-:-:S04]  /*1310*/  USHF.R.S32.HI UR5, URZ, 0x1f, UR4 ;  /* 0x0000001f3f057899 */ /* 0x010fc80008011404 */
[----:B------:R-:W-:Y:S02]  /*1320*/  IMAD.IADD R13, R12, 0x1, -R13 ;  /* 0x000000010c0d7824 */ /* 0x000fe400078e0a0d */
[----:B------:R-:W-:Y:S02]  /*1330*/  IMAD R236, R236, -0x50, RZ ;  /* 0xffffffb0ecec7824 */ /* 0x000fe400078e02ff */
[----:B-----5:R-:W-:Y:S02]  /*1340*/  IMAD R12, R20, UR5, RZ ;  /* 0x00000005140c7c24 */ /* 0x020fe4000f8e02ff */
[----:B------:R-:W-:Y:S02]  /*1350*/  IMAD.IADD R230, R5, 0x1, -R0 ;  /* 0x0000000105e67824 */ /* 0x000fe400078e0a00 */
[----:B------:R-:W-:Y:S02]  /*1360*/  IMAD.IADD R5, R236, 0x1, R5 ;  /* 0x00000001ec057824 */ /* 0x000fe400078e0205 */
[----:B------:R-:W-:Y:S01]  /*1370*/  IMAD R13, R13, 0x10, R14 ;  /* 0x000000100d0d7824 */ /* 0x000fe200078e020e */
        /* <DEDUP_REMOVED lines=79> */
[----:B------:R-:W-:Y:S01]  /*1870*/  CS2R R56, SRZ ;  /* 0x0000000000387805 */ /* 0x000fe2000001ff00 */
[----:B------:R-:W-:Y:S01]  /*1880*/  UMOV UR60, URZ ;  /* 0x0000003f003c7c82 */ /* 0x000fe20008000000 */
[----:B--2---:R-:W-:Y:S02]  /*1890*/  R2UR UR6, R7 ;  /* 0x00000000070672ca */ /* 0x004fe400000e0000 */
[----:B------:R-:W-:Y:S02]  /*18a0*/  LOP3.LUT R7, R4, 0xffffff80, RZ, 0xc0, !PT ;  /* 0xffffff8004077812 */ /* 0x000fe400078ec0ff */
[----:B------:R-:W-:-:S03]  /*18b0*/  LEA.HI R4, R6, R6, RZ, 0x1 ;  /* 0x0000000606047211 */ /* 0x000fc600078f08ff */
[----:B------:R-:W-:Y:S01]  /*18c0*/  IMAD.IADD R11, R18, 0x1, -R7 ;  /* 0x00000001120b7824 */ /* 0x000fe200078e0a07 */
[----:B------:R-:W-:Y:S02]  /*18d0*/  LOP3.LUT R7, R4, 0x1ffffffe, RZ, 0xc0, !PT ;  /* 0x1ffffffe04077812 */ /* 0x000fe400078ec0ff */
[----:B------:R-:W-:Y:S02]  /*18e0*/  LEA.HI R4, R8, R8, RZ, 0x1 ;  /* 0x0000000808047211 */ /* 0x000fe400078f08ff */
[----:B------:R-:W-:Y:S01]  /*18f0*/  SHF.R.S32.HI R10, RZ, 0x1f, R11 ;  /* 0x0000001fff0a7819 */ /* 0x000fe2000001140b */
[----:B------:R-:W-:Y:S01]  /*1900*/  IMAD.IADD R15, R6, 0x1, -R7 ;  /* 0x00000001060f7824 */ /* 0x000fe200078e0a07 */
[----:B------:R-:W-:Y:S01]  /*1910*/  LOP3.LUT R7, R4, 0xfffffffe, RZ, 0xc0, !PT ;  /* 0xfffffffe04077812 */ /* 0x000fe200078ec0ff */
[----:B------:R-:W-:Y:S01]  /*1920*/  IMAD R19, R6, 0x800, R11 ;  /* 0x0000080006137824 */ /* 0x000fe200078e020b */
[----:B------:R-:W-:-:S03]  /*1930*/  LEA.HI R6, R10, R11, RZ, 0x2 ;  /* 0x0000000b0a067211 */ /* 0x000fc600078f10ff */
[----:B------:R-:W-:Y:S02]  /*1940*/  IMAD.SHL.U32 R19, R19, 0x4, RZ ;  /* 0x0000000413137824 */ /* 0x000fe400078e00ff */
[----:B------:R-:W-:Y:S01]  /*1950*/  IMAD.IADD R4, R8, 0x1, -R7 ;  /* 0x0000000108047824 */ /* 0x000fe200078e0a07 */
[--C-:B------:R-:W-:Y:S02]  /*1960*/  SHF.R.S32.HI R7, RZ, 0x2, R6.reuse ;  /* 0x00000002ff077819 */ /* 0x100fe40000011406 */
[----:B------:R-:W-:Y:S02]  /*1970*/  SHF.R.S32.HI R8, RZ, 0x1f, R6 ;  /* 0x0000001fff087819 */ /* 0x000fe40000011406 */
[----:B------:R-:W-:Y:S02]  /*1980*/  LOP3.LUT R6, R6, 0x7ffffffc, RZ, 0xc0, !PT ;  /* 0x7ffffffc06067812 */ /* 0x000fe400078ec0ff */
[----:B------:R-:W-:Y:S02]  /*1990*/  IADD3 R2, P0, R19, R2, RZ ;  /* 0x0000000213027210 */ /* 0x000fe40007f1e0ff */
[----:B------:R-:W-:Y:S01]  /*19a0*/  LEA.HI R10, R10, R11, RZ, 0x5 ;  /* 0x0000000b0a0a7211 */ /* 0x000fe200078f28ff */
[----:B------:R-:W-:Y:S01]  /*19b0*/  IMAD.IADD R6, R11, 0x1, -R6 ;  /* 0x000000010b067824 */ /* 0x000fe200078e0a06 */
[----:B------:R-:W-:-:S02]  /*19c0*/  LEA.HI R8, R8, R7, RZ, 0x3 ;  /* 0x0000000708087211 */ /* 0x000fc400078f18ff */
[----:B---3--:R-:W-:Y:S02]  /*19d0*/  SHF.R.S32.HI R11, RZ, 0x1f, R16 ;  /* 0x0000001fff0b7819 */ /* 0x008fe40000011410 */
[----:B------:R-:W-:Y:S02]  /*19e0*/  LEA.HI.X.SX32 R3, R19, R3, 0x1, P0 ;  /* 0x0000000313037211 */ /* 0x000fe400000f0eff */
[----:B------:R-:W-:Y:S02]  /*19f0*/  LOP3.LUT R8, R8, 0xfffffff8, RZ, 0xc0, !PT ;  /* 0xfffffff808087812 */ /* 0x000fe400078ec0ff */
[----:B------:R-:W-:Y:S01]  /*1a00*/  SEL R11, R11, RZ, !P1 ;  /* 0x000000ff0b0b7207 */ /* 0x000fe20004800000 */
[----:B------:R-:W-:Y:S01]  /*1a10*/  IMAD.WIDE.U32 R2, R20, UR4, R2 ;  /* 0x0000000414027c25 */ /* 0x000fe2000f8e0002 */
[----:B------:R-:W-:-:S03]  /*1a20*/  SHF.R.S32.HI R10, RZ, 0x5, R10 ;  /* 0x00000005ff0a7819 */ /* 0x000fc6000001140a */
[----:B------:R-:W-:Y:S01]  /*1a30*/  IMAD R19, R21, UR4, R12 ;  /* 0x0000000415137c24 */ /* 0x000fe2000f8e020c */
[----:B------:R-:W-:Y:S01]  /*1a40*/  ULDC.64 UR4, c[0x0][0x2e0] ;  /* 0x0000b80000047ab9 */ /* 0x000fe20000000a00 */
[----:B------:R-:W-:Y:S01]  /*1a50*/  IMAD.IADD R7, R7, 0x1, -R8 ;  /* 0x0000000107077824 */ /* 0x000fe200078e0a08 */
[----:B------:R-:W-:Y:S01]  /*1a60*/  SEL R229, R16, RZ, !P1 ;  /* 0x000000ff10e57207 */ /* 0x000fe20004800000 */
[----:B------:R-:W-:Y:S02]  /*1a70*/  IMAD R8, R11, UR4, RZ ;  /* 0x000000040b087c24 */ /* 0x000fe4000f8e02ff */
[----:B------:R-:W-:Y:S02]  /*1a80*/  IMAD.IADD R3, R3, 0x1, R19 ;  /* 0x0000000103037824 */ /* 0x000fe400078e0213 */
[----:B------:R-:W-:Y:S02]  /*1a90*/  IMAD R15, R15, 0x4, R6 ;  /* 0x000000040f0f7824 */ /* 0x000fe400078e0206 */
[----:B------:R-:W-:-:S02]  /*1aa0*/  IMAD R18, R10, 0x10, R7 ;  /* 0x000000100a127824 */ /* 0x000fc400078e0207 */
[C---:B------:R-:W-:Y:S01]  /*1ab0*/  IMAD R7, R229.reuse, UR5, R8 ;  /* 0x00000005e5077c24 */ /* 0x040fe2000f8e0208 */
[----:B------:R-:W-:Y:S01]  /*1ac0*/  IADD3 R8, -R0, 0x1, R5 ;  /* 0x0000000100087810 */ /* 0x000fe20007ffe105 */
[----:B------:R-:W-:Y:S01]  /*1ad0*/  IMAD.WIDE.U32 R228, R229, UR4, R2 ;  /* 0x00000004e5e47c25 */ /* 0x000fe2000f8e0002 */
[----:B------:R-:W-:-:S03]  /*1ae0*/  ULOP3.LUT UR4, UR6, 0x1, URZ, 0xfc, !UPT ;  /* 0x0000000106047892 */ /* 0x000fc6000f8efc3f */
[----:B------:R-:W-:Y:S02]  /*1af0*/  IMAD.SHL.U32 R233, R15, 0x2, RZ ;  /* 0x000000020fe97824 */ /* 0x000fe400078e00ff */
[----:B------:R-:W-:Y:S02]  /*1b00*/  IMAD.SHL.U32 R6, R13, 0x8, RZ ;  /* 0x000000080d067824 */ /* 0x000fe400078e00ff */
[--C-:B------:R-:W-:Y:S02]  /*1b10*/  IMAD.IADD R232, R5, 0x1, -R233.reuse ;  /* 0x0000000105e87824 */ /* 0x100fe400078e0ae9 */
[----:B------:R-:W-:Y:S02]  /*1b20*/  IMAD.IADD R231, R8, 0x1, -R233 ;  /* 0x0000000108e77824 */ /* 0x000fe400078e0ae9 */
[----:B------:R-:W-:Y:S02]  /*1b30*/  IMAD.MOV.U32 R3, RZ, RZ, R9 ;  /* 0x000000ffff037224 */ /* 0x000fe400078e0009 */
[----:B------:R-:W-:-:S02]  /*1b40*/  IMAD.MOV.U32 R19, RZ, RZ, RZ ;  /* 0x000000ffff137224 */ /* 0x000fc400078e00ff */
[----:B------:R-:W-:Y:S02]  /*1b50*/  IMAD.U32 R235, RZ, RZ, UR4 ;  /* 0x00000004ffeb7e24 */ /* 0x000fe4000f8e00ff */
[----:B------:R-:W-:Y:S02]  /*1b60*/  IMAD.MOV.U32 R2, RZ, RZ, RZ ;  /* 0x000000ffff027224 */ /* 0x000fe400078e00ff */
[----:B------:R-:W-:Y:S02]  /*1b70*/  IMAD R0, R6, 0x2, R17 ;  /* 0x0000000206007824 */ /* 0x000fe400078e0211 */
[----:B------:R-:W-:Y:S02]  /*1b80*/  IMAD.IADD R233, R236, 0x1, -R233 ;  /* 0x00000001ece97824 */ /* 0x000fe400078e0ae9 */
[----:B------:R-:W-:-:S07]  /*1b90*/  IMAD.IADD R234, R229, 0x1, R7 ;  /* 0x00000001e5ea7824 */ /* 0x000fce00078e0207 */
.L_x_653:
[----:B------:R-:W-:-:S13]  /*1ba0*/  R2UR UR4, R235 ;  /* 0x00000000eb0472ca */ /* 0x000fda00000e0000 */
[----:B------:R-:W-:-:S06]  /*1bb0*/  UISETP.NE.AND UP0, UPT, UR4, 0x3, UPT ;  /* 0x000000030400788c */ /* 0x000fcc000bf05270 */
[----:B------:R-:W-:-:S13]  /*1bc0*/  PLOP3.LUT P0, PT, PT, PT, UP0, 0x40, 0x0 ;  /* 0x000000000000781c */ /* 0x000fda0003f0e808 */
[----:B-1----:R-:W-:Y:S05]  /*1bd0*/  @P0 BRA `(.L_x_635) ;  /* 0x0000000000040947 */ /* 0x002fea0003800000 */
[----:B------:R-:W-:Y:S01]  /*1be0*/  BPT.TRAP 0x1 ;  /* 0x000000040000795c */ /* 0x000fe20000300000 */
.L_x_635:
[----:B------:R-:W-:Y:S01]  /*1bf0*/  PLOP3.LUT P1, PT, PT, PT, UP0, 0x40, 0x0 ;  /* 0x000000000000781c */ /* 0x000fe20003f2e808 */
[----:B------:R-:W-:Y:S01]  /*1c00*/  IMAD R16, R2, 0x8, R17 ;  /* 0x0000000802107824 */ /* 0x000fe200078e0211 */
[----:B------:R-:W-:-:S04]  /*1c10*/  SHF.L.U32 R9, R19, 0x1f, RZ ;  /* 0x0000001f13097819 */ /* 0x000fc800000006ff */
[----:B------:R1:W2:Y:S07]  /*1c20*/  SYNCS.PHASECHK.TRANS64.TRYWAIT P0, [R16+URZ+0x31810], R9 ;  /* 0x03181009100075a7 */ /* 0x0002ae000800017f */
[----:B------:R-:W-:Y:S05]  /*1c30*/  @P1 BRA `(.L_x_636) ;  /* 0x0000000000041947 */ /* 0x000fea0003800000 */
[----:B------:R-:W-:Y:S01]  /*1c40*/  BPT.TRAP 0x1 ;  /* 0x000000040000795c */ /* 0x000fe20000300000 */
.L_x_636:
        /* <DEDUP_REMOVED lines=11> */
.L_x_637:
        /* <DEDUP_REMOVED lines=439> */
.L_x_639:
[----:B------:R-:W-:Y:S01]  /*3870*/  PLOP3.LUT P1, PT, PT, PT, UP0, 0x40, 0x0 ;  /* 0x000000000000781c */ /* 0x000fe20003f2e808 */
[----:B------:R-:W-:-:S05]  /*3880*/  IMAD.U32 R8, RZ, RZ, UR60 ;  /* 0x0000003cff087e24 */ /* 0x000fca000f8e00ff */
[----:B------:R-:W-:-:S04]  /*3890*/  SHF.L.U32 R8, R8, 0x1f, RZ ;  /* 0x0000001f08087819 */ /* 0x000fc800000006ff */
[----:B------:R1:W4:Y:S03]  /*38a0*/  SYNCS.PHASECHK.TRANS64.TRYWAIT P0, [R17+URZ+0x31830], R8 ;  /* 0x03183008110075a7 */ /* 0x000326000800017f */
[----:B------:R-:W-:Y:S05]  /*38b0*/  @P1 BRA `(.L_x_640) ;  /* 0x0000000000041947 */ /* 0x000fea0003800000 */
[----:B------:R-:W-:Y:S01]  /*38c0*/  BPT.TRAP 0x1 ;  /* 0x000000040000795c */ /* 0x000fe20000300000 */
.L_x_640:
        /* <DEDUP_REMOVED lines=11> */
.L_x_641:
[C---:B-1--4-:R-:W-:Y:S01]  /*3980*/  VIADD R8, R6.reuse, 0x80 ;  /* 0x0000008006087836 */ /* 0x052fe20000000000 */
        /* <DEDUP_REMOVED lines=455> */
.L_x_645:
[----:B------:R-:W-:-:S06]  /*5600*/  UISETP.NE.AND UP1, UPT, UR6, 0x1, UPT ;  /* 0x000000010600788c */ /* 0x000fcc000bf25270 */
[----:B------:R-:W-:-:S05]  /*5610*/  PLOP3.LUT P0, PT, PT, PT, UP1, 0x80, 0x0 ;  /* 0x000000000000781c */ /* 0x000fca0003f0f018 */
[----:B------:R-:W-:-:S08]  /*5620*/  @UP1 ULDC UR4, c[0x0][0x754] ;  /* 0x0001d50000041ab9 */ /* 0x000fd00000000800 */
[----:B------:R-:W-:Y:S01]  /*5630*/  @P0 IMAD.HI.U32 R8, R6, UR4, RZ ;  /* 0x0000000406080c27 */ /* 0x000fe2000f8e00ff */
[----:B------:R-:W-:-:S04]  /*5640*/  @UP1 ULDC UR4, c[0x0][0x758] ;  /* 0x0001d60000041ab9 */ /* 0x000fc80000000800 */
[----:B------:R-:W-:-:S07]  /*5650*/  @P0 SHF.R.U32.HI R6, RZ, UR4, R8 ;  /* 0x00000004ff060c19 */ /* 0x000fce0008011608 */
.L_x_646:
[----:B------:R-:W-:Y:S05]  /*5660*/  BSYNC B1 ;  /* 0x0000000000017941 */ /* 0x000fea0003800000 */
.L_x_644:
[----:B------:R-:W-:-:S05]  /*5670*/  IMAD R6, R6, UR6, R233 ;  /* 0x0000000606067c24 */ /* 0x000fca000f8e02e9 */
[----:B------:R-:W-:Y:S02]  /*5680*/  VIMNMX R11, R11, R6, !PT ;  /* 0x000000060b0b7248 */ /* 0x000fe40007fe0100 */
[----:B------:R-:W-:-:S07]  /*5690*/  VIADDMNMX R15, R6, UR6, R15, PT ;  /* 0x00000006060f7c46 */ /* 0x000fce000b80010f */
.L_x_643:
[----:B------:R-:W-:Y:S01]  /*56a0*/  ISETP.GE.AND P0, PT, R236, 0x1, PT ;  /* 0x00000001ec00780c */ /* 0x000fe20003f06270 */
[----:B------:R-:W-:Y:S01]  /*56b0*/  VIADD R10, R10, 0x8 ;  /* 0x000000080a0a7836 */ /* 0x000fe20000000000 */
[C---:B------:R-:W-:Y:S02]  /*56c0*/  ISETP.GE.AND P1, PT, R236.reuse, 0x2, PT ;  /* 0x00000002ec00780c */ /* 0x040fe40003f26270 */
[C---:B------:R-:W-:Y:S02]  /*56d0*/  ISETP.GT.AND P4, PT, R11.reuse, RZ, !P0 ;  /* 0x000000ff0b00720c */ /* 0x040fe40004784270 */
[----:B------:R-:W-:Y:S02]  /*56e0*/  ISETP.GE.AND P2, PT, R236, 0x11, PT ;  /* 0x00000011ec00780c */ /* 0x000fe40003f46270 */
[----:B------:R-:W-:Y:S02]  /*56f0*/  ISETP.GT.AND P5, PT, R11, 0x1, !P1 ;  /* 0x000000010b00780c */ /* 0x000fe40004fa4270 */
[----:B------:R-:W-:-:S02]  /*5700*/  ISETP.LT.OR P4, PT, R15, 0x1, P4 ;  /* 0x000000010f00780c */ /* 0x000fc40002781670 */
[----:B------:R-:W-:Y:S02]  /*5710*/  ISETP.GT.AND P6, PT, R11, 0x10, !P2 ;  /* 0x000000100b00780c */ /* 0x000fe400057c4270 */
[C---:B------:R-:W-:Y:S02]  /*5720*/  ISETP.LT.OR P5, PT, R15.reuse, 0x2, P5 ;  /* 0x000000020f00780c */ /* 0x040fe40002fa1670 */
        /* <DEDUP_REMOVED lines=13> */
[----:B------:R-:W-:Y:S02]  /*5800*/  ISETP.GT.AND P6, PT, R11, 0x21, !P5 ;  /* 0x000000210b00780c */ /* 0x000fe40006fc4270 */
[----:B------:R-:W-:Y:S02]  /*5810*/  VIADDMNMX R20, R10, R9, R232, PT ;  /* 0x000000090a147246 */ /* 0x000fe400038001e8 */
        /* <DEDUP_REMOVED lines=35> */
.L_x_649:
[----:B------:R-:W-:-:S06]  /*5a50*/  UISETP.NE.AND UP1, UPT, UR6, 0x1, UPT ;  /* 0x000000010600788c */ /* 0x000fcc000bf25270 */
[----:B------:R-:W-:-:S05]  /*5a60*/  PLOP3.LUT P6, PT, PT, PT, UP1, 0x80, 0x0 ;  /* 0x000000000000781c */ /* 0x000fca0003fcf018 */
[----:B------:R-:W-:-:S08]  /*5a70*/  @UP1 ULDC UR4, c[0x0][0x754] ;  /* 0x0001d50000041ab9 */ /* 0x000fd00000000800 */
[----:B------:R-:W-:Y:S01]  /*5a80*/  @P6 IMAD.HI.U32 R7, R10, UR4, RZ ;  /* 0x000000040a076c27 */ /* 0x000fe2000f8e00ff */
[----:B------:R-:W-:Y:S01]  /*5a90*/  PLOP3.LUT P6, PT, PT, PT, UP1, 0x80, 0x0 ;  /* 0x000000000000781c */ /* 0x000fe20003fcf018 */
[----:B------:R-:W-:-:S12]  /*5aa0*/  @UP1 ULDC UR4, c[0x0][0x758] ;  /* 0x0001d60000041ab9 */ /* 0x000fd80000000800 */
[----:B------:R-:W-:-:S07]  /*5ab0*/  @P6 SHF.R.U32.HI R10, RZ, UR4, R7 ;  /* 0x00000004ff0a6c19 */ /* 0x000fce0008011607 */
.L_x_650:
[----:B------:R-:W-:Y:S05]  /*5ac0*/  BSYNC B1 ;  /* 0x0000000000017941 */ /* 0x000fea0003800000 */
.L_x_648:
[----:B------:R-:W-:-:S05]  /*5ad0*/  IMAD R10, R10, UR6, R233 ;  /* 0x000000060a0a7c24 */ /* 0x000fca000f8e02e9 */
[----:B------:R-:W-:Y:S02]  /*5ae0*/  VIMNMX R15, R15, R10, !PT ;  /* 0x0000000a0f0f7248 */ /* 0x000fe40007fe0100 */
[----:B------:R-:W-:-:S07]  /*5af0*/  VIADDMNMX R20, R10, UR6, R20, PT ;  /* 0x000000060a147c46 */ /* 0x000fce000b800114 */
.L_x_647:
[C---:B------:R-:W-:Y:S01]  /*5b00*/  ISETP.GT.AND P3, PT, R15.reuse, 0x11, !P3 ;  /* 0x000000110f00780c */ /* 0x040fe20005f64270 */
[----:B------:R-:W-:Y:S01]  /*5b10*/  IMAD R29, R18, 0x4, R17 ;  /* 0x00000004121d7824 */ /* 0x000fe200078e0211 */
[C---:B------:R-:W-:Y:S01]  /*5b20*/  ISETP.GT.AND P2, PT, R15.reuse, 0x10, !P2 ;  /* 0x000000100f00780c */ /* 0x040fe20005744270 */
[----:B------:R-:W-:Y:S01]  /*5b30*/  ULDC UR4, c[0x0][0x744] ;  /* 0x0001d10000047ab9 */ /* 0x000fe20000000800 */
[----:B------:R-:W-:Y:S01]  /*5b40*/  ISETP.GT.AND P4, PT, R15, 0x20, !P4 ;  /* 0x000000200f00780c */ /* 0x000fe20006784270 */
[--C-:B--2---:R-:W-:Y:S01]  /*5b50*/  FFMA.FTZ R10, R6, UR4, -R13.reuse ;  /* 0x00000004060a7c23 */ /* 0x104fe2000801080d */
[C---:B------:R-:W-:Y:S01]  /*5b60*/  ISETP.LT.OR P3, PT, R20.reuse, 0x12, P3 ;  /* 0x000000121400780c */ /* 0x040fe20001f61670 */
[----:B------:R-:W1:Y:S01]  /*5b70*/  LDS R21, [R29+0x2c300] ;  /* 0x02c300001d157984 */ /* 0x000e620000000800 */
        /* <DEDUP_REMOVED lines=11> */
[----:B------:R-:W-:Y:S01]  /*5c30*/  FFMA.FTZ R14, R14, UR4, -R13 ;  /* 0x000000040e0e7c23 */ /* 0x000fe2000801080d */
[C---:B------:R-:W-:Y:S01]  /*5c40*/  ISETP.GT.AND P3, PT, R15.reuse, 0x31, !P6 ;  /* 0x000000310f00780c */ /* 0x040fe20007764270 */
[--C-:B---3--:R-:W-:Y:S01]  /*5c50*/  FFMA.FTZ R31, R30, UR4, -R5.reuse ;  /* 0x000000041e1f7c23 */ /* 0x108fe20008010805 */
[----:B------:R-:W-:Y:S01]  /*5c60*/  ISETP.GE.AND P2, PT, R236, 0x31, PT ;  /* 0x00000031ec00780c */ /* 0x000fe20003f46270 */
[--C-:B------:R-:W-:Y:S01]  /*5c70*/  FFMA.FTZ R224, R224, UR4, -R5.reuse ;  /* 0x00000004e0e07c23 */ /* 0x100fe20008010805 */
[----:B------:R-:W-:Y:S01]  /*5c80*/  ISETP.GE.AND P4, PT, R236, 0x41, PT ;  /* 0x00000041ec00780c */ /* 0x000fe20003f86270 */
[----:B------:R-:W-:Y:S01]  /*5c90*/  FFMA.FTZ R37, R34, UR4, -R5 ;  /* 0x0000000422257c23 */ /* 0x000fe20008010805 */
[----:B------:R-:W-:Y:S01]  /*5ca0*/  ISETP.GE.AND P6, PT, R236, 0x42, PT ;  /* 0x00000042ec00780c */ /* 0x000fe20003fc6270 */
[--C-:B------:R-:W-:Y:S01]  /*5cb0*/  FFMA.FTZ R40, R40, UR4, -R13.reuse ;  /* 0x0000000428287c23 */ /* 0x100fe2000801080d */
[C---:B------:R-:W-:Y:S01]  /*5cc0*/  ISETP.GT.AND P1, PT, R15.reuse, 0x1, !P1 ;  /* 0x000000010f00780c */ /* 0x040fe20004f24270 */
[--C-:B------:R-:W-:Y:S01]  /*5cd0*/  FFMA.FTZ R11, R12, UR4, -R13.reuse ;  /* 0x000000040c0b7c23 */ /* 0x100fe2000801080d */
        /* <DEDUP_REMOVED lines=27> */
[----:B------:R-:W3:Y:S01]  /*5e90*/  MUFU.EX2 R10, R10 ;  /* 0x0000000a000a7308 */ /* 0x000ee20000000800 */
[----:B------:R-:W-:Y:S01]  /*5ea0*/  FSEL R24, R35, -INF , !P5 ;  /* 0xff80000023187808 */ /* 0x000fe20006800000 */
[--C-:B------:R-:W-:Y:S01]  /*5eb0*/  FFMA.FTZ R27, R20, UR4, -R5.reuse ;  /* 0x00000004141b7c23 */ /* 0x100fe20008010805 */
[----:B------:R-:W-:Y:S01]  /*5ec0*/  FSEL R38, R38, -INF , !P2 ;  /* 0xff80000026267808 */ /* 0x000fe20005000000 */
[----:B------:R4:W5:Y:S01]  /*5ed0*/  LDS R20, [R29+0x2c320] ;  /* 0x02c320001d147984 */ /* 0x0009620000000800 */
        /* <DEDUP_REMOVED lines=8> */
[----:B------:R-:W3:Y:S01]  /*5f60*/  MUFU.EX2 R13, R40 ;  /* 0x00000028000d7308 */ /* 0x000ee20000000800 */
[----:B------:R-:W-:Y:S01]  /*5f70*/  FFMA.FTZ R25, R32, UR4, -R5 ;  /* 0x0000000420197c23 */ /* 0x000fe20008010805 */
[----:B------:R-:W-:Y:S01]  /*5f80*/  VIADD R5, R17, 0x2c500 ;  /* 0x0002c50011057836 */ /* 0x000fe20000000000 */
[----:B------:R-:W-:-:S02]  /*5f90*/  WARPGROUP.DEPBAR.LE gsb0, 0x0 ;  /* 0x00008000000079c5 */ /* 0x000fc40000010000 */
[--C-:B-1----:R-:W-:Y:S01]  /*5fa0*/  FADD.FTZ R44, R44, -R21.reuse ;  /* 0x800000152c2c7221 */ /* 0x102fe20000010000 */
[----:B------:R-:W-:Y:S01]  /*5fb0*/  FADD.FTZ R45, R45, -R21 ;  /* 0x800000152d2d7221 */ /* 0x000fe20000010000 */
[----:B--2---:R-:W-:Y:S01]  /*5fc0*/  SHF.R.U32.HI R23, RZ, 0x4, R5 ;  /* 0x00000004ff177819 */ /* 0x004fe20000011605 */
[----:B------:R-:W-:Y:S01]  /*5fd0*/  MUFU.EX2 R27, R27 ;  /* 0x0000001b001b7308 */ /* 0x000fe20000000800 */
[--C-:B----4-:R-:W-:Y:S01]  /*5fe0*/  FADD.FTZ R29, R48, -R21.reuse ;  /* 0x80000015301d7221 */ /* 0x110fe20000010000 */
        /* <DEDUP_REMOVED lines=9> */
[----:B---3--:R-:W-:Y:S01]  /*6080*/  FMUL.FTZ R45, R10, R45 ;  /* 0x0000002d0a2d7220 */ /* 0x008fe20000410000 */
[----:B------:R-:W-:Y:S01]  /*6090*/  FMUL.FTZ R44, R7, R44 ;  /* 0x0000002c072c7220 */ /* 0x000fe20000410000 */
[----:B------:R-:W-:Y:S01]  /*60a0*/  FMUL.FTZ R220, R13, R220 ;  /* 0x000000dc0ddc7220 */ /* 0x000fe20000410000 */
        /* <DEDUP_REMOVED lines=9> */
[----:B-----5:R-:W-:Y:S01]  /*6140*/  FADD.FTZ R41, R46, -R20 ;  /* 0x800000142e297221 */ /* 0x020fe20000010000 */
[----:B------:R2:W3:Y:S01]  /*6150*/  MUFU.EX2 R23, R37 ;  /* 0x0000002500177308 */ /* 0x0004e20000000800 */
[----:B-1----:R-:W-:Y:S01]  /*6160*/  FADD.FTZ R31, R52, -R21 ;  /* 0x80000015341f7221 */ /* 0x002fe20000010000 */
[----:B------:R-:W-:-:S02]  /*6170*/  VIADD R21, R24, 0x80 ;  /* 0x0000008018157836 */ /* 0x000fc40000000000 */
[--C-:B------:R-:W-:Y:S01]  /*6180*/  FADD.FTZ R42, R47, -R20.reuse ;  /* 0x800000142f2a7221 */ /* 0x100fe20000010000 */
[--C-:B------:R-:W-:Y:S01]  /*6190*/  FADD.FTZ R38, R51, -R20.reuse ;  /* 0x8000001433267221 */ /* 0x100fe20000010000 */
[--C-:B------:R-:W-:Y:S01]  /*61a0*/  FADD.FTZ R54, R54, -R20.reuse ;  /* 0x8000001436367221 */ /* 0x100fe20000010000 */
[--C-:B------:R-:W-:Y:S01]  /*61b0*/  FADD.FTZ R55, R55, -R20.reuse ;  /* 0x8000001437377221 */ /* 0x100fe20000010000 */
[----:B------:R-:W-:Y:S01]  /*61c0*/  R2UR UR4, R21 ;  /* 0x00000000150472ca */ /* 0x000fe200000e0000 */
[C---:B------:R-:W-:Y:S01]  /*61d0*/  VIADD R21, R24.reuse, 0x100 ;  /* 0x0000010018157836 */ /* 0x040fe20000000000 */
[----:B------:R-:W1:Y:S01]  /*61e0*/  MUFU.EX2 R6, R6 ;  /* 0x0000000600067308 */ /* 0x000e620000000800 */
[----:B--2---:R-:W-:Y:S02]  /*61f0*/  VIADD R37, R24, 0x180 ;  /* 0x0000018018257836 */ /* 0x004fe40000000000 */
[--C-:B------:R-:W-:Y:S01]  /*6200*/  FADD.FTZ R218, R218, -R20.reuse ;  /* 0x80000014dada7221 */ /* 0x100fe20000010000 */
[--C-:B------:R-:W-:Y:S01]  /*6210*/  FADD.FTZ R219, R219, -R20.reuse ;  /* 0x80000014dbdb7221 */ /* 0x100fe20000010000 */
[--C-:B------:R-:W-:Y:S01]  /*6220*/  FADD.FTZ R222, R222, -R20.reuse ;  /* 0x80000014dede7221 */ /* 0x100fe20000010000 */
[--C-:B------:R-:W-:Y:S01]  /*6230*/  FADD.FTZ R223, R223, -R20.reuse ;  /* 0x80000014dfdf7221 */ /* 0x100fe20000010000 */
[----:B------:R-:W-:Y:S01]  /*6240*/  R2UR UR6, R37 ;  /* 0x00000000250672ca */ /* 0x000fe200000e0000 */
[----:B------:R-:W-:Y:S01]  /*6250*/  FADD.FTZ R37, R50, -R20 ;  /* 0x8000001432257221 */ /* 0x000fe20000010000 */
[----:B------:R-:W2:Y:S01]  /*6260*/  MUFU.EX2 R9, R9 ;  /* 0x0000000900097308 */ /* 0x000ea20000000800 */
[----:B------:R-:W-:Y:S01]  /*6270*/  R2UR UR5, R21 ;  /* 0x00000000150572ca */ /* 0x000fe200000e0000 */
[----:B---3--:R-:W-:Y:S01]  /*6280*/  FMUL.FTZ R54, R23, R54 ;  /* 0x0000003617367220 */ /* 0x008fe20000410000 */
[----:B------:R-:W-:Y:S01]  /*6290*/  F2FP.F16.F32.PACK_AB R20, R10, R7 ;  /* 0x000000070a14723e */ /* 0x000fe200000000ff */
[----:B------:R-:W-:Y:S01]  /*62a0*/  FMUL.FTZ R10, R40, R41 ;  /* 0x00000029280a7220 */ /* 0x000fe20000410000 */
[C---:B------:R-:W-:Y:S01]  /*62b0*/  F2FP.F16.F32.PACK_AB R21, R27.reuse, R40 ;  /* 0x000000281b15723e */ /* 0x040fe200000000ff */
[----:B------:R-:W-:Y:S01]  /*62c0*/  BAR.SYNC.DEFER_BLOCKING 0x9, 0x100 ;  /* 0x0244000000007b1d */ /* 0x000fe20000010000 */
[----:B------:R-:W-:Y:S01]  /*62d0*/  FMUL.FTZ R37, R22, R37 ;  /* 0x0000002516257220 */ /* 0x000fe20000410000 */
[----:B------:R-:W-:Y:S01]  /*62e0*/  FMUL.FTZ R27, R27, R42 ;  /* 0x0000002a1b1b7220 */ /* 0x000fe20000410000 */
[----:B-1----:R-:W-:-:S03]  /*62f0*/  FMUL.FTZ R29, R6, R29 ;  /* 0x0000001d061d7220 */ /* 0x002fc60000410000 */
[----:B------:R-:W1:Y:S01]  /*6300*/  MUFU.EX2 R8, R8 ;  /* 0x0000000800087308 */ /* 0x000e620000000800 */
[----:B------:R-:W-:Y:S01]  /*6310*/  F2FP.F16.F32.PACK_AB R27, R27, R10 ;  /* 0x0000000a1b1b723e */ /* 0x000fe200000000ff */
[----:B------:R-:W-:Y:S01]  /*6320*/  UMOV UR10, UR4 ;  /* 0x00000004000a7c82 */ /* 0x000fe20008000000 */
[----:B------:R-:W-:Y:S01]  /*6330*/  UMOV UR18, UR6 ;  /* 0x0000000600127c82 */ /* 0x000fe20008000000 */
[----:B------:R-:W-:Y:S01]  /*6340*/  UMOV UR12, UR10 ;  /* 0x0000000a000c7c82 */ /* 0x000fe20008000000 */
[C---:B--2---:R-:W-:Y:S01]  /*6350*/  FMUL.FTZ R32, R9.reuse, R32 ;  /* 0x0000002009207220 */ /* 0x044fe20000410000 */
[----:B------:R-:W-:Y:S01]  /*6360*/  F2FP.F16.F32.PACK_AB R6, R9, R6 ;  /* 0x000000060906723e */ /* 0x000fe200000000ff */
[----:B------:R-:W-:Y:S01]  /*6370*/  UMOV UR47, 0x40 ;  /* 0x00000040002f7882 */ /* 0x000fe20000000000 */
[----:B------:R-:W2:Y:S01]  /*6380*/  MUFU.EX2 R5, R224 ;  /* 0x000000e000057308 */ /* 0x000ea20000000800 */
[----:B------:R-:W-:Y:S01]  /*6390*/  UMOV UR29, 0x40000040 ;  /* 0x40000040001d7882 */ /* 0x000fe20000000000 */
[----:B------:R-:W-:Y:S01]  /*63a0*/  F2FP.F16.F32.PACK_AB R32, R32, R29 ;  /* 0x0000001d2020723e */ /* 0x000fe200000000ff */
[----:B------:R-:W-:Y:S01]  /*63b0*/  UMOV UR31, 0x40 ;  /* 0x00000040001f7882 */ /* 0x000fe20000000000 */
[----:B------:R-:W-:Y:S01]  /*63c0*/  UMOV UR41, UR29 ;  /* 0x0000001d00297c82 */ /* 0x000fe20008000000 */
[----:B------:R-:W-:Y:S01]  /*63d0*/  UMOV UR43, 0x40 ;  /* 0x00000040002b7882 */ /* 0x000fe20000000000 */
[----:B------:R-:W-:Y:S01]  /*63e0*/  UMOV UR37, UR29 ;  /* 0x0000001d00257c82 */ /* 0x000fe20008000000 */
[----:B------:R-:W-:Y:S01]  /*63f0*/  UMOV UR39, 0x40 ;  /* 0x0000004000277882 */ /* 0x000fe20000000000 */
[----:B------:R-:W3:Y:S01]  /*6400*/  MUFU.EX2 R11, R11 ;  /* 0x0000000b000b7308 */ /* 0x000ee20000000800 */
[----:B-1----:R-:W-:Y:S01]  /*6410*/  FMUL.FTZ R31, R8, R31 ;  /* 0x0000001f081f7220 */ /* 0x002fe20000410000 */
[----:B------:R-:W-:Y:S01]  /*6420*/  STSM.16.M88.2 [R0+0x2c500], R20 ;  /* 0x02c5001400007844 */ /* 0x000fe20000000100 */
[----:B------:R-:W-:Y:S01]  /*6430*/  UMOV UR33, UR29 ;  /* 0x0000001d00217c82 */ /* 0x000fe20008000000 */
[----:B------:R-:W-:Y:S01]  /*6440*/  UMOV UR35, 0x40 ;  /* 0x0000004000237882 */ /* 0x000fe20000000000 */
[----:B------:R-:W-:Y:S01]  /*6450*/  UMOV UR25, UR29 ;  /* 0x0000001d00197c82 */ /* 0x000fe20008000000 */
[----:B------:R-:W-:Y:S01]  /*6460*/  UMOV UR27, 0x40 ;  /* 0x00000040001b7882 */ /* 0x000fe20000000000 */
[----:B------:R-:W-:Y:S01]  /*6470*/  UMOV UR23, 0x40 ;  /* 0x0000004000177882 */ /* 0x000fe20000000000 */
[----:B------:R-:W1:Y:S01]  /*6480*/  MUFU.EX2 R12, R12 ;  /* 0x0000000c000c7308 */ /* 0x000e620000000800 */
[----:B--2---:R-:W-:Y:S01]  /*6490*/  F2FP.F16.F32.PACK_AB R7, R5, R22 ;  /* 0x000000160507723e */ /* 0x004fe200000000ff */
[----:B------:R-:W-:-:S02]  /*64a0*/  IMAD R22, R4, 0x2000, R17 ;  /* 0x0000200004167824 */ /* 0x000fc400078e0211 */
[----:B------:R-:W-:Y:S01]  /*64b0*/  FMUL.FTZ R38, R5, R38 ;  /* 0x0000002605267220 */ /* 0x000fe20000410000 */
[----:B------:R-:W-:Y:S01]  /*64c0*/  UMOV UR15, 0x40 ;  /* 0x00000040000f7882 */ /* 0x000fe20000000000 */
[----:B------:R2:W-:Y:S01]  /*64d0*/  STSM.16.M88.2 [R0+0x2cd00], R6 ;  /* 0x02cd000600007844 */ /* 0x0005e20000000100 */
[----:B------:R-:W-:Y:S01]  /*64e0*/  VIADD R5, R22, 0x24100 ;  /* 0x0002410016057836 */ /* 0x000fe20000000000 */
[----:B------:R-:W4:Y:S01]  /*64f0*/  MUFU.EX2 R30, R30 ;  /* 0x0000001e001e7308 */ /* 0x000f220000000800 */
[C---:B---3--:R-:W-:Y:S01]  /*6500*/  F2FP.F16.F32.PACK_AB R8, R11.reuse, R8 ;  /* 0x000000080b08723e */ /* 0x048fe200000000ff */
[----:B------:R-:W-:Y:S02]  /*6510*/  FMUL.FTZ R34, R11, R34 ;  /* 0x000000220b227220 */ /* 0x000fe40000410000 */
[----:B------:R-:W-:-:S03]  /*6520*/  SHF.R.U32.HI R5, RZ, 0x4, R5 ;  /* 0x00000004ff057819 */ /* 0x000fc60000011605 */
[----:B------:R-:W-:Y:S01]  /*6530*/  F2FP.F16.F32.PACK_AB R34, R34, R31 ;  /* 0x0000001f2222723e */ /* 0x000fe200000000ff */
[----:B------:R-:W3:Y:S01]  /*6540*/  MUFU.EX2 R35, R35 ;  /* 0x0000002300237308 */ /* 0x000ee20000000800 */
[----:B-1----:R-:W-:Y:S01]  /*6550*/  FMUL.FTZ R33, R12, R33 ;  /* 0x000000210c217220 */ /* 0x002fe20000410000 */
[----:B------:R-:W-:Y:S01]  /*6560*/  F2FP.F16.F32.PACK_AB R12, R15, R12 ;  /* 0x0000000c0f0c723e */ /* 0x000fe200000000ff */
[----:B--2---:R-:W-:-:S03]  /*6570*/  VIADD R6, R24, 0x10 ;  /* 0x0000001018067836 */ /* 0x004fc60000000000 */
[----:B------:R-:W-:Y:S02]  /*6580*/  F2FP.F16.F32.PACK_AB R20, R36, R33 ;  /* 0x000000212414723e */ /* 0x000fe400000000ff */
[----:B------:R-:W1:Y:S01]  /*6590*/  MUFU.EX2 R28, R28 ;  /* 0x0000001c001c7308 */ /* 0x000e620000000800 */
[C---:B----4-:R-:W-:Y:S01]  /*65a0*/  F2FP.F16.F32.PACK_AB R9, R30.reuse, R23 ;  /* 0x000000171e09723e */ /* 0x050fe200000000ff */
[----:B------:R-:W-:Y:S01]  /*65b0*/  FMUL.FTZ R55, R30, R55 ;  /* 0x000000371e377220 */ /* 0x000fe20000410000 */
[----:B------:R-:W-:Y:S01]  /*65c0*/  LOP3.LUT R23, R5, 0x3fff, RZ, 0xc0, !PT ;  /* 0x00003fff05177812 */ /* 0x000fe200078ec0ff */
[----:B------:R-:W-:Y:S01]  /*65d0*/  VIADD R5, R24, 0x200 ;  /* 0x0000020018057836 */ /* 0x000fe20000000000 */
[----:B------:R-:W-:Y:S01]  /*65e0*/  F2FP.F16.F32.PACK_AB R33, R38, R37 ;  /* 0x000000252621723e */ /* 0x000fe200000000ff */
[----:B------:R2:W-:Y:S01]  /*65f0*/  STSM.16.M88.2 [R0+0x2d500], R8 ;  /* 0x02d5000800007844 */ /* 0x0005e20000000100 */
[----:B------:R-:W-:Y:S01]  /*6600*/  R2UR UR56, R23 ;  /* 0x00000000173872ca */ /* 0x000fe200000e0000 */
[----:B------:R4:W5:Y:S01]  /*6610*/  MUFU.EX2 R39, R26 ;  /* 0x0000001a00277308 */ /* 0x0009620000000800 */
[----:B---3--:R-:W-:Y:S01]  /*6620*/  FMUL.FTZ R21, R35, R218 ;  /* 0x000000da23157220 */ /* 0x008fe20000410000 */
[----:B------:R-:W-:Y:S01]  /*6630*/  R2UR UR7, R5 ;  /* 0x00000000050772ca */ /* 0x000fe200000e0000 */
[----:B------:R-:W-:Y:S01]  /*6640*/  VIADD R5, R23, 0x80 ;  /* 0x0000008017057836 */ /* 0x000fe20000000000 */
[----:B------:R-:W-:Y:S01]  /*6650*/  R2UR UR50, R6 ;  /* 0x00000000063272ca */ /* 0x000fe200000e0000 */
[----:B------:R-:W-:-:S03]  /*6660*/  VIADD R6, R24, 0x110 ;  /* 0x0000011018067836 */ /* 0x000fc60000000000 */
[----:B------:R-:W3:Y:S01]  /*6670*/  MUFU.EX2 R40, R25 ;  /* 0x0000001900287308 */ /* 0x000ee20000000800 */
[C---:B-1----:R-:W-:Y:S01]  /*6680*/  F2FP.F16.F32.PACK_AB R13, R28.reuse, R35 ;  /* 0x000000231c0d723e */ /* 0x042fe200000000ff */
[----:B------:R-:W-:Y:S01]  /*6690*/  FMUL.FTZ R30, R28, R219 ;  /* 0x000000db1c1e7220 */ /* 0x000fe20000410000 */
[----:B----4-:R-:W-:Y:S01]  /*66a0*/  F2FP.F16.F32.PACK_AB R26, R45, R44 ;  /* 0x0000002c2d1a723e */ /* 0x010fe200000000ff */
[----:B------:R-:W-:Y:S01]  /*66b0*/  UMOV UR8, UR56 ;  /* 0x0000003800087c82 */ /* 0x000fe20008000000 */
[----:B------:R-:W-:Y:S01]  /*66c0*/  F2FP.F16.F32.PACK_AB R35, R55, R54 ;  /* 0x000000363723723e */ /* 0x000fe200000000ff */
[----:B------:R-:W-:Y:S01]  /*66d0*/  STSM.16.M88.2 [R0+0x2dd00], R12 ;  /* 0x02dd000c00007844 */ /* 0x000fe20000000100 */
[----:B------:R-:W-:Y:S01]  /*66e0*/  F2FP.F16.F32.PACK_AB R21, R30, R21 ;  /* 0x000000151e15723e */ /* 0x000fe200000000ff */
[----:B------:R-:W-:Y:S01]  /*66f0*/  UMOV UR16, UR56 ;  /* 0x0000003800107c82 */ /* 0x000fe20008000000 */
[----:B-----5:R-:W-:Y:S01]  /*6700*/  FMUL.FTZ R222, R39, R222 ;  /* 0x000000de27de7220 */ /* 0x020fe20000410000 */
[----:B------:R-:W-:Y:S01]  /*6710*/  R2UR UR48, R5 ;  /* 0x00000000053072ca */ /* 0x000fe200000e0000 */
[----:B------:R-:W-:Y:S01]  /*6720*/  VIADD R5, R24, 0x90 ;  /* 0x0000009018057836 */ /* 0x000fe20000000000 */
[----:B--2---:R-:W-:-:S02]  /*6730*/  MOV R8, UR58 ;  /* 0x0000003a00087c02 */ /* 0x004fc40008000f00 */
[----:B------:R-:W-:Y:S02]  /*6740*/  MOV R9, UR59 ;  /* 0x0000003b00097c02 */ /* 0x000fe40008000f00 */
[----:B------:R-:W-:Y:S01]  /*6750*/  R2UR UR4, R5 ;  /* 0x00000000050472ca */ /* 0x000fe200000e0000 */
[C---:B---3--:R-:W-:Y:S01]  /*6760*/  FMUL.FTZ R223, R40.reuse, R223 ;  /* 0x000000df28df7220 */ /* 0x048fe20000410000 */
        /* <DEDUP_REMOVED lines=8> */
[----:B--2---:R-:W2:Y:S01]  /*67f0*/  FENCE.VIEW.ASYNC.S ;  /* 0x00000000000073c6 */ /* 0x004ea20000000000 */
[----:B------:R-:W-:Y:S01]  /*6800*/  UMOV UR44, UR48 ;  /* 0x00000030002c7c82 */ /* 0x000fe20008000000 */
[----:B------:R-:W-:Y:S01]  /*6810*/  R2UR UR46, R5 ;  /* 0x00000000052e72ca */ /* 0x000fe200000e0000 */
[----:B------:R-:W-:-:S02]  /*6820*/  VIADD R5, R23, 0x100 ;  /* 0x0000010017057836 */ /* 0x000fc40000000000 */
[----:B-1----:R-:W-:-:S03]  /*6830*/  VIADD R14, R23, 0x180 ;  /* 0x00000180170e7836 */ /* 0x002fc60000000000 */
        /* <DEDUP_REMOVED lines=8> */
[----:B--2---:R-:W-:Y:S03]  /*68c0*/  BAR.SYNC.DEFER_BLOCKING 0x9, 0x100 ;  /* 0x0244000000007b1d */ /* 0x004fe60000010000 */
        /* <DEDUP_REMOVED lines=14> */
[----:B-1----:R-:W-:-:S03]  /*69b0*/  VIADD R20, R24, 0xb0 ;  /* 0x000000b018147836 */ /* 0x002fc60000000000 */
        /* <DEDUP_REMOVED lines=75> */
[----:B--2---:R-:W-:Y:S01]  /*6e70*/  MOV R220, UR58 ;  /* 0x0000003a00dc7c02 */ /* 0x004fe20008000f00 */
        /* <DEDUP_REMOVED lines=107> */
[----:B------:R-:W-:-:S02]  /*7530*/  VIADD R8, R23, 0x480 ;  /* 0x0000048017087836 */ /* 0x000fc40000000000 */
[----:B------:R-:W-:-:S10]  /*7540*/  IMAD.SHL.U32 R9, R3, 0x4000, RZ ;  /* 0x0000400003097824 */ /* 0x000fd400078e00ff */
        /* <DEDUP_REMOVED lines=21> */
[----:B------:R-:W-:Y:S02]  /*76a0*/  R2UR UR28, R8 ;  /* 0x00000000081c72ca */ /* 0x000fe400000e0000 */
[----:B------:R-:W-:Y:S02]  /*76b0*/  R2UR UR8, R23 ;  /* 0x00000000170872ca */ /* 0x000fe400000e0000 */
[----:B------:R-:W-:-:S04]  /*76c0*/  IADD3 R23, P0, R9, R228, RZ ;  /* 0x000000e409177210 */ /* 0x000fc80007f1e0ff */
[----:B------:R-:W-:Y:S02]  /*76d0*/  LEA.HI.X.SX32 R218, R9, R234, 0x1, P0 ;  /* 0x000000ea09da7211 */ /* 0x000fe400000f0eff */
[----:B------:R-:W-:-:S03]  /*76e0*/  LEA R8, P0, R23, UR4, 0x2 ;  /* 0x0000000417087c11 */ /* 0x000fc6000f8010ff */
        /* <DEDUP_REMOVED lines=195> */
.L_x_651:
        /* <DEDUP_REMOVED lines=113> */
.L_x_652:
        /* <DEDUP_REMOVED lines=94> */
.L_x_632:
        /* <DEDUP_REMOVED lines=103> */
.L_x_656:
[----:B------:R-:W-:Y:S01]  /*9680*/  @P0 ELECT P1, URZ, PT ;  /* 0x00000000003f082f */ /* 0x000fe20003820000 */
[----:B------:R1:W-:-:S12]  /*9690*/  UBLKRED.G.S.ADD.F32.RN [UR6], [UR4], UR5, desc[UR8] ;  /* 0x00000806040073bb */ /* 0x0003d800080a1405 */
[----:B------:R-:W-:Y:S02]  /*96a0*/  @P1 PLOP3.LUT P0, PT, P1, PT, PT, 0x8, 0x0 ;  /* 0x000000000000181c */ /* 0x000fe40000f0e170 */
[----:B------:R-:W-:-:S11]  /*96b0*/  PLOP3.LUT P1, PT, PT, PT, PT, 0x8, 0x0 ;  /* 0x000000000000781c */ /* 0x000fd60003f2e170 */
[----:B-1----:R-:W-:Y:S05]  /*96c0*/  @P0 BRA.U.ANY `(.L_x_656) ;  /* 0xfffffffd00ec0947 */ /* 0x002fea000393ffff */
[----:B------:R0:W-:Y:S01]  /*96d0*/  UTMACMDFLUSH ;  /* 0x00000000000079b7 */ /* 0x0001e20000000000 */
[----:B------:R-:W-:-:S04]  /*96e0*/  DEPBAR.LE SB0, 0x0 ;  /* 0x000080000000791a */ /* 0x000fc80000000000 */
.L_x_655:
[----:B------:R-:W-:Y:S05]  /*96f0*/  BSYNC B1 ;  /* 0x0000000000017941 */ /* 0x000fea0003800000 */
.L_x_654:
        /* <DEDUP_REMOVED lines=32> */
.L_x_657:
        /* <DEDUP_REMOVED lines=8> */
.L_x_622:
[----:B------:R-:W-:-:S08]  /*9980*/  NOP ;  /* 0x0000000000007918 */ /* 0x000fd00000000000 */
[----:B------:R-:W1:-:S00]  /*9990*/  USETMAXREG.DEALLOC.CTAPOOL 0x18 ;  /* 0x00000018000079c8 */ /* 0x000e4000080e0500 */
[----:B-1----:R-:W-:-:S06]  /*99a0*/  LOP3.LUT R0, R0, 0x3, RZ, 0xc0, !PT ;  /* 0x0000000300007812 */ /* 0x002fcc00078ec0ff */
[----:B------:R-:W1:Y:S02]  /*99b0*/  SHFL.IDX PT, R0, R0, RZ, 0x1f ;  /* 0x00001fff00007589 */ /* 0x000e6400000e0000 */
[----:B-1----:R-:W-:-:S13]  /*99c0*/  ISETP.NE.AND P0, PT, R0, RZ, PT ;  /* 0x000000ff0000720c */ /* 0x002fda0003f05270 */
[----:B------:R-:W-:Y:S05]  /*99d0*/  @P0 BRA `(.L_x_627) ;  /* 0x0000002000b80947 */ /* 0x000fea0003800000 */
[----:B------:R-:W-:Y:S01]  /*99e0*/  ULDC.64 UR4, c[0x0][0x8e0] ;  /* 0x0002380000047ab9 */ /* 0x000fe20000000a00 */
[----:B------:R-:W1:Y:S01]  /*99f0*/  S2UR UR10, SR_CTAID.X ;  /* 0x00000000000a79c3 */ /* 0x000e620000002500 */
[----:B------:R-:W-:-:S04]  /*9a00*/  ISETP.NE.U32.AND P0, PT, RZ, UR4, PT ;  /* 0x00000004ff007c0c */ /* 0x000fc8000bf05070 */
[----:B------:R-:W-:-:S03]  /*9a10*/  ISETP.NE.AND.EX P0, PT, RZ, UR5, PT, P0 ;  /* 0x00000005ff007c0c */ /* 0x000fc6000bf05300 */
[----:B------:R-:W2:Y:S08]  /*9a20*/  S2UR UR21, SR_CTAID.Z ;  /* 0x00000000001579c3 */ /* 0x000eb00000002700 */
[----:B------:R-:W3:Y:S02]  /*9a30*/  S2UR UR20, SR_CTAID.Y ;  /* 0x00000000001479c3 */ /* 0x000ee40000002600 */
[----:B------:R-:W-:Y:S05]  /*9a40*/  @!P0 BRA `(.L_x_658) ;  /* 0x0000000000208947 */ /* 0x000fea0003800000 */
[----:B------:R-:W-:Y:S01]  /*9a50*/  ULDC.64 UR4, c[0x0][0x8e0] ;  /* 0x0002380000047ab9 */ /* 0x000fe20000000a00 */
[----:B------:R-:W-:Y:S01]  /*9a60*/  ULDC.64 UR6, c[0x0][0x208] ;  /* 0x0000820000067ab9 */ /* 0x000fe20000000a00 */
[----:B--2---:R-:W-:-:S06]  /*9a70*/  UIMAD.WIDE UR4, UR21, 0x4, UR4 ;  /* 0x00000004150478a5 */ /* 0x004fcc000f8e0204 */
[----:B------:R-:W-:Y:S02]  /*9a80*/  IMAD.U32 R2, RZ, RZ, UR4 ;  /* 0x00000004ff027e24 */ /* 0x000fe4000f8e00ff */
[----:B------:R-:W-:-:S05]  /*9a90*/  IMAD.U32 R3, RZ, RZ, UR5 ;  /* 0x00000005ff037e24 */ /* 0x000fca000f8e00ff */
[----:B------:R-:W2:Y:S02]  /*9aa0*/  LDG.E R2, desc[UR6][R2.64] ;  /* 0x0000000602027981 */ /* 0x000ea4000c1e1900 */
[----:B--2---:R-:W-:Y:S01]  /*9ab0*/  R2UR UR5, R2 ;  /* 0x00000000020572ca */ /* 0x004fe200000e0000 */
[----:B------:R-:W-:-:S14]  /*9ac0*/  BRA `(.L_x_659) ;  /* 0x0000000000407947 */ /* 0x000fdc0003800000 */
.L_x_658:
[----:B------:R-:W-:Y:S02]  /*9ad0*/  ULDC.64 UR4, c[0x0][0x8d8] ;  /* 0x0002360000047ab9 */ /* 0x000fe40000000a00 */
[----:B------:R-:W-:-:S04]  /*9ae0*/  ISETP.NE.U32.AND P0, PT, RZ, UR4, PT ;  /* 0x00000004ff007c0c */ /* 0x000fc8000bf05070 */
[----:B------:R-:W-:-:S13]  /*9af0*/  ISETP.NE.AND.EX P0, PT, RZ, UR5, PT, P0 ;  /* 0x00000005ff007c0c */ /* 0x000fda000bf05300 */
[----:B------:R-:W-:Y:S05]  /*9b00*/  @!P0 BRA `(.L_x_660) ;  /* 0x00000000002c8947 */ /* 0x000fea0003800000 */
[----:B------:R-:W-:Y:S01]  /*9b10*/  ULDC.64 UR4, c[0x0][0x8d8] ;  /* 0x0002360000047ab9 */ /* 0x000fe20000000a00 */
[----:B------:R-:W-:Y:S01]  /*9b20*/  ULDC.64 UR6, c[0x0][0x208] ;  /* 0x0000820000067ab9 */ /* 0x000fe20000000a00 */
[----:B--2---:R-:W-:-:S06]  /*9b30*/  UIMAD.WIDE UR4, UR21, 0x4, UR4 ;  /* 0x00000004150478a5 */ /* 0x004fcc000f8e0204 */
[----:B------:R-:W-:Y:S02]  /*9b40*/  IMAD.U32 R2, RZ, RZ, UR4 ;  /* 0x00000004ff027e24 */ /* 0x000fe4000f8e00ff */
[----:B------:R-:W-:-:S05]  /*9b50*/  IMAD.U32 R3, RZ, RZ, UR5 ;  /* 0x00000005ff037e24 */ /* 0x000fca000f8e00ff */
[----:B------:R-:W2:Y:S04]  /*9b60*/  LDG.E R0, desc[UR6][R2.64] ;  /* 0x0000000602007981 */ /* 0x000ea8000c1e1900 */
[----:B------:R-:W4:Y:S01]  /*9b70*/  LDG.E R4, desc[UR6][R2.64+0x4] ;  /* 0x0000040602047981 */ /* 0x000f22000c1e1900 */
[----:B--2---:R-:W-:Y:S02]  /*9b80*/  R2UR UR5, R0 ;  /* 0x00000000000572ca */ /* 0x004fe400000e0000 */
[----:B----4-:R-:W-:-:S13]  /*9b90*/  R2UR UR4, R4 ;  /* 0x00000000040472ca */ /* 0x010fda00000e0000 */
[----:B------:R-:W-:Y:S01]  /*9ba0*/  UIADD3 UR5, -UR5, UR4, URZ ;  /* 0x0000000405057290 */ /* 0x000fe2000fffe13f */
[----:B------:R-:W-:Y:S11]  /*9bb0*/  BRA `(.L_x_659) ;  /* 0x0000000000047947 */ /* 0x000ff60003800000 */
.L_x_660:
[----:B------:R-:W-:-:S05]  /*9bc0*/  ULDC UR5, c[0x0][0x8c4] ;  /* 0x0002310000057ab9 */ /* 0x000fca0000000800 */
.L_x_659:
[----:B-1----:R-:W-:Y:S01]  /*9bd0*/  UIMAD UR4, UR10, 0x50, URZ ;  /* 0x000000500a0478a4 */ /* 0x002fe2000f8e023f */
[----:B------:R-:W-:Y:S02]  /*9be0*/  IMAD.MOV.U32 R4, RZ, RZ, 0x1 ;  /* 0x00000001ff047424 */ /* 0x000fe400078e00ff */
[----:B------:R-:W-:Y:S01]  /*9bf0*/  IMAD.MOV.U32 R12, RZ, RZ, RZ ;  /* 0x000000ffff0c7224 */ /* 0x000fe200078e00ff */
[----:B------:R-:W-:Y:S01]  /*9c00*/  UISETP.GE.AND UP0, UPT, UR4, UR5, UPT ;  /* 0x000000050400728c */ /* 0x000fe2000bf06270 */
[----:B------:R-:W-:-:S03]  /*9c10*/  IMAD.MOV.U32 R13, RZ, RZ, 0x1 ;  /* 0x00000001ff0d7424 */ /* 0x000fc600078e00ff */
[----:B--2---:R-:W-:-:S06]  /*9c20*/  USEL UR21, UR21, 0xffffffff, !UP0 ;  /* 0xffffffff15157887 */ /* 0x004fcc000c000000 */
        /* <DEDUP_REMOVED lines=18> */
[----:B------:R-:W2:Y:S01]  /*9d50*/  @P1 LDG.E R7, desc[UR16][R2.64] ;  /* 0x0000001002071981 */ /* 0x000ea2000c1e1900 */
[----:B------:R-:W-:Y:S01]  /*9d60*/  PLOP3.LUT P2, PT, PT, PT, UP0, 0x80, 0x0 ;  /* 0x000000000000781c */ /* 0x000fe20003f4f008 */
[----:B------:R-:W-:Y:S01]  /*9d70*/  UIMAD.WIDE UR12, UR21, 0x4, UR12 ;  /* 0x00000004150c78a5 */ /* 0x000fe2000f8e020c */
[----:B------:R-:W-:Y:S01]  /*9d80*/  PLOP3.LUT P3, PT, PT, PT, UP2, 0x80, 0x0 ;  /* 0x000000000000781c */ /* 0x000fe20003f6f028 */
[----:B------:R1:W4:Y:S02]  /*9d90*/  @P1 LDG.E R0, desc[UR16][R2.64] ;  /* 0x0000001002001981 */ /* 0x000324000c1e1900 */
[----:B------:R-:W-:Y:S02]  /*9da0*/  @UP2 ULDC.64 UR6, c[0x0][0x780] ;  /* 0x0001e00000062ab9 */ /* 0x000fe40000000a00 */
[----:B------:R-:W-:Y:S01]  /*9db0*/  @UP2 UIMAD.WIDE UR6, UR21, 0x4, UR6 ;  /* 0x00000004150628a5 */ /* 0x000fe2000f8e0206 */
[----:B-1----:R-:W-:-:S02]  /*9dc0*/  IMAD.U32 R2, RZ, RZ, UR12 ;  /* 0x0000000cff027e24 */ /* 0x002fc4000f8e00ff */
[----:B------:R-:W-:-:S05]  /*9dd0*/  IMAD.U32 R3, RZ, RZ, UR13 ;  /* 0x0000000dff037e24 */ /* 0x000fca000f8e00ff */
[----:B------:R1:W5:Y:S02]  /*9de0*/  @P2 LDG.E R5, desc[UR16][R2.64] ;  /* 0x0000001002052981 */ /* 0x000364000c1e1900 */
[----:B-1----:R-:W-:Y:S02]  /*9df0*/  IMAD.U32 R2, RZ, RZ, UR6 ;  /* 0x00000006ff027e24 */ /* 0x002fe4000f8e00ff */
[----:B------:R-:W-:-:S05]  /*9e00*/  IMAD.U32 R3, RZ, RZ, UR7 ;  /* 0x00000007ff037e24 */ /* 0x000fca000f8e00ff */
[----:B------:R-:W3:Y:S01]  /*9e10*/  @P3 LDG.E R6, desc[UR16][R2.64] ;  /* 0x0000001002063981 */ /* 0x000ee2000c1e1900 */
[----:B------:R-:W-:Y:S01]  /*9e20*/  ULDC.64 UR16, c[0x0][0x788] ;  /* 0x0001e20000107ab9 */ /* 0x000fe20000000a00 */
[----:B------:R-:W-:Y:S01]  /*9e30*/  UMOV UR54, URZ ;  /* 0x0000003f00367c82 */ /* 0x000fe20008000000 */
[----:B------:R-:W-:Y:S01]  /*9e40*/  ISETP.NE.U32.AND P0, PT, RZ, UR16, PT ;  /* 0x00000010ff007c0c */ /* 0x000fe2000bf05070 */
[----:B------:R-:W-:-:S03]  /*9e50*/  UMOV UR11, URZ ;  /* 0x0000003f000b7c82 */ /* 0x000fc60008000000 */
[----:B------:R-:W-:Y:S02]  /*9e60*/  ISETP.NE.AND.EX P0, PT, RZ, UR17, PT, P0 ;  /* 0x00000011ff007c0c */ /* 0x000fe4000bf05300 */
[----:B--2---:R-:W-:Y:S02]  /*9e70*/  @P1 R2UR UR5, R7 ;  /* 0x00000000070512ca */ /* 0x004fe400000e0000 */
        /* <DEDUP_REMOVED lines=8> */
[----:B---3--:R-:W-:Y:S01]  /*9f00*/  @P3 R2UR UR5, R6 ;  /* 0x00000000060532ca */ /* 0x008fe200000e0000 */
        /* <DEDUP_REMOVED lines=10> */
.L_x_662:
        /* <DEDUP_REMOVED lines=14> */
.L_x_663:
        /* <DEDUP_REMOVED lines=9> */
.L_x_664:
        /* <DEDUP_REMOVED lines=22> */
.L_x_665:
        /* <DEDUP_REMOVED lines=23> */
[----:B------:R-:W1:Y:S01]  /*a3f0*/  S2R R3, SR_CgaCtaId ;  /* 0x0000000000037919 */ /* 0x000e620000008800 */
[----:B------:R-:W-:Y:S02]  /*a400*/  MOV R6, 0x400 ;  /* 0x0000040000067802 */ /* 0x000fe40000000f00 */
[----:B------:R-:W-:Y:S01]  /*a410*/  ISETP.NE.AND P0, PT, R11, RZ, PT ;  /* 0x000000ff0b00720c */ /* 0x000fe20003f05270 */
[----:B------:R-:W2:Y:S01]  /*a420*/  S2R R21, SR_CTAID.Y ;  /* 0x0000000000157919 */ /* 0x000ea20000002600 */
[----:B-1----:R-:W-:Y:S01]  /*a430*/  LEA R6, R3, R6, 0x18 ;  /* 0x0000000603067211 */ /* 0x002fe200078ec0ff */
[----:B------:R-:W-:-:S05]  /*a440*/  IMAD.MOV.U32 R3, RZ, RZ, 0x1 ;  /* 0x00000001ff037424 */ /* 0x000fca00078e00ff */
[----:B------:R-:W-:-:S04]  /*a450*/  SHF.L.U32 R3, R3, 0x1f, RZ ;  /* 0x0000001f03037819 */ /* 0x000fc800000006ff */
[----:B------:R-:W1:Y:S02]  /*a460*/  SYNCS.PHASECHK.TRANS64.TRYWAIT P1, [R6+URZ+0x31820], R3 ;  /* 0x03182003060075a7 */ /* 0x000e64000802017f */
[----:B-12---:R-:W-:Y:S05]  /*a470*/  @!P1 BRA `(.L_x_666) ;  /* 0x0000001800549947 */ /* 0x006fea0003800000 */
.L_x_681:
[----:B------:R-:W-:Y:S01]  /*a480*/  SHF.R.S32.HI R21, RZ, 0x1f, R21 ;  /* 0x0000001fff157819 */ /* 0x000fe20000011415 */
[----:B------:R-:W-:Y:S01]  /*a490*/  IMAD.MOV.U32 R4, RZ, RZ, 0x1 ;  /* 0x00000001ff047424 */ /* 0x000fe200078e00ff */
[----:B------:R-:W-:Y:S06]  /*a4a0*/  @P0 BRA `(.L_x_667) ;  /* 0x0000000000140947 */ /* 0x000fec0003800000 */
[----:B------:R-:W-:Y:S01]  /*a4b0*/  LOP3.LUT P1, RZ, R18, 0x1f, RZ, 0xc0, !PT ;  /* 0x0000001f12ff7812 */ /* 0x000fe2000782c0ff */
[----:B-1----:R-:W-:-:S04]  /*a4c0*/  IMAD.MOV.U32 R3, RZ, RZ, 0x8100 ;  /* 0x00008100ff037424 */ /* 0x002fc800078e00ff */
[----:B------:R2:W-:Y:S08]  /*a4d0*/  SYNCS.ARRIVE.TRANS64 RZ, [R6+URZ+0x31810], R3 ;  /* 0x0318100306ff79a7 */ /* 0x0005f0000800003f */
[----:B------:R-:W-:Y:S05]  /*a4e0*/  @!P1 BRA `(.L_x_667) ;  /* 0x0000000000049947 */ /* 0x000fea0003800000 */
[----:B------:R-:W-:Y:S01]  /*a4f0*/  BPT.TRAP 0x1 ;  /* 0x000000040000795c */ /* 0x000fe20000300000 */
.L_x_667:
[----:B------:R-:W3:Y:S01]  /*a500*/  LDC.64 R8, c[0x0][0x198] ;  /* 0x00006600ff087b82 */ /* 0x000ee20000000a00 */
        /* <DEDUP_REMOVED lines=8> */
[----:B-12---:R-:W-:Y:S01]  /*a590*/  IMAD.MOV.U32 R3, RZ, RZ, 0x14000 ;  /* 0x00014000ff037424 */ /* 0x006fe200078e00ff */
        /* <DEDUP_REMOVED lines=11> */
[----:B---3--:R-:W-:Y:S01]  /*a650*/  IMAD.MOV.U32 R5, RZ, RZ, R8 ;  /* 0x000000ffff057224 */ /* 0x008fe200078e0008 */
        /* <DEDUP_REMOVED lines=51> */
[----:B-1----:R-:W-:Y:S01]  /*a990*/  UMOV UR16, 0x0 ;  /* 0x0000000000107882 */ /* 0x002fe20000000000 */
[----:B------:R-:W-:Y:S01]  /*a9a0*/  UMOV UR17, 0x10000000 ;  /* 0x1000000000117882 */ /* 0x000fe20000000000 */
[----:B--2---:R-:W-:Y:S01]  /*a9b0*/  ULEA UR40, UP0, UR10, UR22, 0x2 ;  /* 0x000000160a287291 */ /* 0x004fe2000f80103f */
[----:B------:R-:W-:Y:S01]  /*a9c0*/  UMOV UR43, UR11 ;  /* 0x0000000b002b7c82 */ /* 0x000fe20008000000 */
[----:B------:R-:W-:-:S02]  /*a9d0*/  UMOV UR44, UR12 ;  /* 0x0000000c002c7c82 */ /* 0x000fc40008000000 */
[----:B------:R-:W-:Y:S01]  /*a9e0*/  ULEA.HI.X UR41, UR10, UR23, UR9, 0x2, UP0 ;  /* 0x000000170a297291 */ /* 0x000fe200080f1409 */
[----:B------:R-:W-:Y:S02]  /*a9f0*/  UMOV UR45, UR13 ;  /* 0x0000000d002d7c82 */ /* 0x000fe40008000000 */
[----:B------:R-:W-:Y:S01]  /*aa00*/  UMOV UR9, 0x10 ;  /* 0x0000001000097882 */ /* 0x000fe20000000000 */
[----:B---3--:R-:W-:Y:S01]  /*aa10*/  UIADD3 UR24, UR8, 0x2800, URZ ;  /* 0x0000280008187890 */ /* 0x008fe2000fffe03f */
[----:B------:R-:W-:Y:S01]  /*aa20*/  UMOV UR10, UR18 ;  /* 0x00000012000a7c82 */ /* 0x000fe20008000000 */
[----:B------:R-:W-:Y:S01]  /*aa30*/  UMOV UR26, 0x40 ;  /* 0x00000040001a7882 */ /* 0x000fe20000000000 */
[----:B------:R-:W-:Y:S02]  /*aa40*/  UMOV UR27, UR11 ;  /* 0x0000000b001b7c82 */ /* 0x000fe40008000000 */
[----:B------:R1:W-:Y:S01]  /*aa50*/  UBLKCP.S.G [UR48], [UR40], UR9 ;  /* 0x00000030280073ba */ /* 0x0003e20008000209 */
[----:B------:R2:W-:Y:S01]  /*aa60*/  SYNCS.ARRIVE.TRANS64 RZ, [R6+URZ+0x31800], R3 ;  /* 0x0318000306ff79a7 */ /* 0x0005e2000800003f */
[----:B------:R-:W-:Y:S01]  /*aa70*/  UMOV UR28, UR12 ;  /* 0x0000000c001c7c82 */ /* 0x000fe20008000000 */
[----:B----4-:R-:W-:Y:S01]  /*aa80*/  UIADD3 UR56, UR8, 0x5000, URZ ;  /* 0x0000500008387890 */ /* 0x010fe2000fffe03f */
        /* <DEDUP_REMOVED lines=9> */
[----:B-1----:R-:W-:-:S02]  /*ab20*/  UIADD3 UR9, UR8, 0x31800, URZ ;  /* 0x0003180008097890 */ /* 0x002fc4000fffe03f */
        /* <DEDUP_REMOVED lines=11> */
[----:B-1----:R-:W-:Y:S01]  /*abe0*/  UMOV UR10, 0xc0 ;  /* 0x000000c0000a7882 */ /* 0x002fe20000000000 */
[----:B------:R2:W-:Y:S01]  /*abf0*/  UTMALDG.4D [UR40], [UR6], desc[UR16] ;  /* 0x00001028060075b4 */ /* 0x0005e20008019000 */
[----:B---3--:R-:W-:-:S02]  /*ac00*/  UIADD3 UR24, UR8, 0xf000, URZ ;  /* 0x0000f00008187890 */ /* 0x008fc4000fffe03f */
[----:B------:R-:W-:Y:S01]  /*ac10*/  UIADD3 UR8, UR8, 0x11800, URZ ;  /* 0x0001180008087890 */ /* 0x000fe2000fffe03f */
[----:B------:R-:W-:Y:S01]  /*ac20*/  UMOV UR26, 0x80 ;  /* 0x00000080001a7882 */ /* 0x000fe20000000000 */
[----:B------:R2:W-:Y:S05]  /*ac30*/  UTMALDG.4D [UR32], [UR6], desc[UR16] ;  /* 0x00001020060075b4 */ /* 0x0005ea0008019000 */
[----:B------:R2:W-:Y:S02]  /*ac40*/  UTMALDG.4D [UR24], [UR6], desc[UR16] ;  /* 0x00001018060075b4 */ /* 0x0005e40008019000 */
[----:B------:R2:W-:Y:S02]  /*ac50*/  UTMALDG.4D [UR8], [UR6], desc[UR16] ;  /* 0x00001008060075b4 */ /* 0x0005e40008019000 */
[----:B--2---:R-:W-:Y:S05]  /*ac60*/  @P1 BRA `(.L_x_668) ;  /* 0x0000000800581947 */ /* 0x004fea0003800000 */
[----:B------:R-:W1:Y:S01]  /*ac70*/  LDC.64 R12, c[0x0][0x730] ;  /* 0x0001cc00ff0c7b82 */ /* 0x000e620000000a00 */
[----:B------:R-:W-:Y:S01]  /*ac80*/  ULDC.64 UR8, c[0x0][0x738] ;  /* 0x0001ce0000087ab9 */ /* 0x000fe20000000a00 */
[----:B------:R-:W-:Y:S01]  /*ac90*/  LOP3.LUT R16, R18, 0x1f, RZ, 0xc0, !PT ;  /* 0x0000001f12107812 */ /* 0x000fe200078ec0ff */
[----:B------:R-:W-:Y:S02]  /*aca0*/  UIMAD UR6, UR47, UR8, URZ ;  /* 0x000000082f0672a4 */ /* 0x000fe4000f8e023f */
[----:B------:R-:W-:Y:S02]  /*acb0*/  UIMAD.WIDE.U32 UR4, UR21, UR8, UR38 ;  /* 0x00000008150472a5 */ /* 0x000fe4000f8e0026 */
[----:B------:R-:W-:Y:S01]  /*acc0*/  UIMAD UR6, UR21, UR9, UR6 ;  /* 0x00000009150672a4 */ /* 0x000fe2000f8e0206 */
[----:B------:R-:W2:Y:S03]  /*acd0*/  LDC.64 R14, c[0x0][0x728] ;  /* 0x0001ca00ff0e7b82 */ /* 0x000ea60000000a00 */
        /* <DEDUP_REMOVED lines=9> */
[----:B-1----:R-:W-:-:S04]  /*ad70*/  IMAD.WIDE.U32 R2, R12, UR20, R2 ;  /* 0x000000140c027c25 */ /* 0x002fc8000f8e0002 */
        /* <DEDUP_REMOVED lines=8> */
[----:B--2---:R-:W-:Y:S01]  /*ae00*/  LEA R14, P1, R2, R14, 0x2 ;  /* 0x0000000e020e7211 */ /* 0x004fe200078210ff */
        /* <DEDUP_REMOVED lines=8> */
.L_x_673:
[----:B------:R-:W-:-:S04]  /*ae90*/  SHF.L.U32 R5, R13, 0x1f, RZ ;  /* 0x0000001f0d057819 */ /* 0x000fc800000006ff */
[----:B------:R-:W1:Y:S02]  /*aea0*/  SYNCS.PHASECHK.TRANS64.TRYWAIT P1, [R6+URZ+0x31838], R5 ;  /* 0x03183805060075a7 */ /* 0x000e64000802017f */
[----:B-1----:R-:W-:Y:S05]  /*aeb0*/  @!P1 BRA `(.L_x_669) ;  /* 0x0000000c00d89947 */ /* 0x002fea0003800000 */
.L_x_682:
[----:B------:R-:W-:Y:S05]  /*aec0*/  @P0 BRA `(.L_x_670) ;  /* 0x0000000000140947 */ /* 0x000fea0003800000 */
[----:B------:R-:W-:Y:S01]  /*aed0*/  ISETP.NE.AND P1, PT, R16, RZ, PT ;  /* 0x000000ff1000720c */ /* 0x000fe20003f25270 */
[----:B-1----:R-:W-:-:S04]  /*aee0*/  IMAD.MOV.U32 R5, RZ, RZ, 0x8100 ;  /* 0x00008100ff057424 */ /* 0x002fc800078e00ff */
[----:B------:R2:W-:Y:S08]  /*aef0*/  SYNCS.ARRIVE.TRANS64 RZ, [R6+URZ+0x31830], R5 ;  /* 0x0318300506ff79a7 */ /* 0x0005f0000800003f */
[----:B------:R-:W-:Y:S05]  /*af00*/  @!P1 BRA `(.L_x_670) ;  /* 0x0000000000049947 */ /* 0x000fea0003800000 */
[----:B------:R-:W-:Y:S01]  /*af10*/  BPT.TRAP 0x1 ;  /* 0x000000040000795c */ /* 0x000fe20000300000 */
.L_x_670:
        /* <DEDUP_REMOVED lines=47> */
.L_x_684:
[----:B------:R-:W-:Y:S01]  /*b210*/  LOP3.LUT R13, R13, 0x1, RZ, 0x3c, !PT ;  /* 0x000000010d0d7812 */ /* 0x000fe200078e3cff */
[----:B------:R-:W-:Y:S06]  /*b220*/  @P2 BRA `(.L_x_672) ;  /* 0x0000000000142947 */ /* 0x000fec0003800000 */
[----:B------:R-:W-:Y:S01]  /*b230*/  ISETP.NE.AND P1, PT, R16, RZ, PT ;  /* 0x000000ff1000720c */ /* 0x000fe20003f25270 */
[----:B-1----:R-:W-:-:S04]  /*b240*/  IMAD.MOV.U32 R2, RZ, RZ, 0x8100 ;  /* 0x00008100ff027424 */ /* 0x002fc800078e00ff */
[----:B------:R2:W-:Y:S08]  /*b250*/  SYNCS.ARRIVE.TRANS64 RZ, [R20+URZ+0x31810], R2 ;  /* 0x0318100214ff79a7 */ /* 0x0005f0000800003f */
[----:B------:R-:W-:Y:S05]  /*b260*/  @!P1 BRA `(.L_x_672) ;  /* 0x0000000000049947 */ /* 0x000fea0003800000 */
[----:B------:R-:W-:Y:S01]  /*b270*/  BPT.TRAP 0x1 ;  /* 0x000000040000795c */ /* 0x000fe20000300000 */
.L_x_672:
[--C-:B-12---:R-:W-:Y:S01]  /*b280*/  IMAD R2, R12, 0x8000, R6.reuse ;  /* 0x000080000c027824 */ /* 0x106fe200078e0206 */
        /* <DEDUP_REMOVED lines=50> */
[----:B-1----:R-:W-:Y:S05]  /*b5b0*/  @!P1 BRA `(.L_x_673) ;  /* 0xfffffff800349947 */ /* 0x002fea000383ffff */
[----:B------:R-:W-:-:S07]  /*b5c0*/  VIADD R12, R12, 0x1 ;  /* 0x000000010c0c7836 */ /* 0x000fce0000000000 */
.L_x_668:
[----:B------:R-:W-:Y:S01]  /*b5d0*/  SHF.L.U32 R16, R13, 0x1f, RZ ;  /* 0x0000001f0d107819 */ /* 0x000fe200000006ff */
[----:B------:R-:W1:Y:S01]  /*b5e0*/  LDC.64 R10, c[0x0][0x730] ;  /* 0x0001cc00ff0a7b82 */ /* 0x000e620000000a00 */
[----:B------:R-:W-:Y:S02]  /*b5f0*/  IMAD.U32 R14, RZ, RZ, UR38 ;  /* 0x00000026ff0e7e24 */ /* 0x000fe4000f8e00ff */
[----:B------:R-:W-:Y:S02]  /*b600*/  IMAD.U32 R2, RZ, RZ, UR38 ;  /* 0x00000026ff027e24 */ /* 0x000fe4000f8e00ff */
[----:B------:R-:W-:Y:S02]  /*b610*/  IMAD.MOV.U32 R2, RZ, RZ, R14 ;  /* 0x000000ffff027224 */ /* 0x000fe400078e000e */
[----:B------:R-:W-:Y:S01]  /*b620*/  IMAD.U32 R3, RZ, RZ, UR39 ;  /* 0x00000027ff037e24 */ /* 0x000fe2000f8e00ff */
[----:B------:R-:W2:Y:S01]  /*b630*/  SYNCS.PHASECHK.TRANS64.TRYWAIT P1, [R6+URZ+0x31838], R16 ;  /* 0x03183810060075a7 */ /* 0x000ea2000802017f */
[----:B------:R-:W-:Y:S01]  /*b640*/  IMAD.U32 R15, RZ, RZ, UR39 ;  /* 0x00000027ff0f7e24 */ /* 0x000fe2000f8e00ff */
[----:B------:R-:W3:Y:S01]  /*b650*/  LDC.64 R8, c[0x0][0x738] ;  /* 0x0001ce00ff087b82 */ /* 0x000ee20000000a00 */
[----:B-1----:R-:W-:-:S02]  /*b660*/  IMAD R14, R21, R10, RZ ;  /* 0x0000000a150e7224 */ /* 0x002fc400078e02ff */
[----:B------:R-:W-:-:S04]  /*b670*/  IMAD.WIDE.U32 R2, R10, UR20, R2 ;  /* 0x000000140a027c25 */ /* 0x000fc8000f8e0002 */
[----:B------:R-:W-:-:S04]  /*b680*/  IMAD R11, R11, UR20, R14 ;  /* 0x000000140b0b7c24 */ /* 0x000fc8000f8e020e */
[----:B------:R-:W-:Y:S02]  /*b690*/  IMAD.IADD R3, R11, 0x1, R3 ;  /* 0x000000010b037824 */ /* 0x000fe400078e0203 */
[C---:B---3--:R-:W-:Y:S02]  /*b6a0*/  IMAD R10, R8.reuse, UR47, RZ ;  /* 0x0000002f080a7c24 */ /* 0x048fe4000f8e02ff */
[----:B------:R-:W-:-:S04]  /*b6b0*/  IMAD.WIDE.U32 R2, R8, UR21, R2 ;  /* 0x0000001508027c25 */ /* 0x000fc8000f8e0002 */
[----:B------:R-:W-:Y:S01]  /*b6c0*/  IMAD R9, R9, UR21, R10 ;  /* 0x0000001509097c24 */ /* 0x000fe2000f8e020a */
[----:B--2---:R-:W-:Y:S06]  /*b6d0*/  @!P1 BRA `(.L_x_674) ;  /* 0x0000000400fc9947 */ /* 0x004fec0003800000 */
.L_x_685:
[----:B------:R-:W-:Y:S01]  /*b6e0*/  IMAD.IADD R8, R9, 0x1, R3 ;  /* 0x0000000109087824 */ /* 0x000fe200078e0203 */
[----:B------:R-:W-:Y:S06]  /*b6f0*/  @P0 BRA `(.L_x_675) ;  /* 0x0000000000140947 */ /* 0x000fec0003800000 */
[----:B------:R-:W-:Y:S01]  /*b700*/  LOP3.LUT P0, RZ, R18, 0x1f, RZ, 0xc0, !PT ;  /* 0x0000001f12ff7812 */ /* 0x000fe2000780c0ff */
[----:B------:R-:W-:-:S04]  /*b710*/  IMAD.MOV.U32 R9, RZ, RZ, 0x8100 ;  /* 0x00008100ff097424 */ /* 0x000fc800078e00ff */
[----:B------:R2:W-:Y:S08]  /*b720*/  SYNCS.ARRIVE.TRANS64 RZ, [R6+URZ+0x31830], R9 ;  /* 0x0318300906ff79a7 */ /* 0x0005f0000800003f */
[----:B------:R-:W-:Y:S05]  /*b730*/  @!P0 BRA `(.L_x_675) ;  /* 0x0000000000048947 */ /* 0x000fea0003800000 */
[----:B------:R-:W-:Y:S01]  /*b740*/  BPT.TRAP 0x1 ;  /* 0x000000040000795c */ /* 0x000fe20000300000 */
.L_x_675:
        /* <DEDUP_REMOVED lines=52> */
[----:B----4-:R-:W-:Y:S01]  /*ba90*/  NOP ;  /* 0x0000000000007918 */ /* 0x010fe20000000000 */
.L_x_661:
[----:B------:R-:W-:Y:S05]  /*baa0*/  WARPSYNC.ALL ;  /* 0x0000000000007948 */ /* 0x000fea0003800000 */
[----:B------:R-:W-:-:S13]  /*bab0*/  ELECT P0, URZ, PT ;  /* 0x00000000003f782f */ /* 0x000fda0003800000 */
[----:B------:R-:W-:Y:S05]  /*bac0*/  @!P0 BRA `(.L_x_627) ;  /* 0x00000000007c8947 */ /* 0x000fea0003800000 */
[----:B------:R-:W4:Y:S02]  /*bad0*/  LDL R0, [R1+0x4] ;  /* 0x0000040001007983 */ /* 0x000f240000100800 */
[----:B----4-:R-:W-:-:S13]  /*bae0*/  R2UR UR4, R0 ;  /* 0x00000000000472ca */ /* 0x010fda00000e0000 */
[----:B------:R-:W-:-:S06]  /*baf0*/  ULOP3.LUT UR4, UR4, 0x2, URZ, 0xfc, !UPT ;  /* 0x0000000204047892 */ /* 0x000fcc000f8efc3f */
[----:B------:R-:W-:-:S05]  /*bb00*/  IMAD.U32 R0, RZ, RZ, UR4 ;  /* 0x00000004ff007e24 */ /* 0x000fca000f8e00ff */
[----:B------:R-:W-:-:S13]  /*bb10*/  ISETP.NE.AND P1, PT, R0, 0x3, PT ;  /* 0x000000030000780c */ /* 0x000fda0003f25270 */
[----:B------:R-:W-:Y:S05]  /*bb20*/  @!P1 BRA `(.L_x_676) ;  /* 0x0000000000049947 */ /* 0x000fea0003800000 */
[----:B---3--:R-:W-:Y:S01]  /*bb30*/  BPT.TRAP 0x1 ;  /* 0x000000040000795c */ /* 0x008fe20000300000 */
.L_x_676:
        /* <DEDUP_REMOVED lines=8> */
.L_x_686:
        /* <DEDUP_REMOVED lines=9> */
.L_x_687:
[----:B------:R-:W-:Y:S05]  /*bc50*/  @!P1 BRA `(.L_x_679) ;  /* 0x0000000000049947 */ /* 0x000fea0003800000 */
[----:B---3--:R-:W-:Y:S01]  /*bc60*/  BPT.TRAP 0x1 ;  /* 0x000000040000795c */ /* 0x008fe20000300000 */
.L_x_679:
[----:B------:R-:W-:-:S07]  /*bc70*/  SHF.L.U32 R13, R13, 0x1f, RZ ;  /* 0x0000001f0d0d7819 */ /* 0x000fce00000006ff */
.L_x_680:
[----:B------:R1:W1:Y:S02]  /*bc80*/  SYNCS.PHASECHK.TRANS64.TRYWAIT P0, [R2+URZ+0x31838], R13 ;  /* 0x0318380d020075a7 */ /* 0x000264000800017f */
[----:B-1----:R-:W-:Y:S05]  /*bc90*/  @!P0 NANOSLEEP.SYNCS 0x989680 ;  /* 0x009896800000895d */ /* 0x002fea0003900000 */
[----:B------:R-:W1:Y:S02]  /*bca0*/  @!P0 SYNCS.PHASECHK.TRANS64 P0, [R2+URZ+0x31838], R13 ;  /* 0x0318380d020085a7 */ /* 0x000e64000800007f */
[----:B-1----:R-:W-:Y:S05]  /*bcb0*/  @!P0 BRA `(.L_x_680) ;  /* 0xfffffffc00f08947 */ /* 0x002fea000383ffff */
.L_x_627:
[----:B---3--:R-:W-:Y:S05]  /*bcc0*/  BSYNC B0 ;  /* 0x0000000000007941 */ /* 0x008fea0003800000 */
.L_x_621:
[----:B------:R-:W-:Y:S05]  /*bcd0*/  EXIT ;  /* 0x000000000000794d */ /* 0x000fea0003800000 */
.L_x_634:
[----:B-1----:R1:W2:Y:S02]  /*bce0*/  SYNCS.PHASECHK.TRANS64.TRYWAIT P0, [R17+URZ+0x31800], R12 ;  /* 0x0318000c110075a7 */ /* 0x0022a4000800017f */
[----:B--2---:R-:W-:Y:S05]  /*bcf0*/  @!P0 NANOSLEEP.SYNCS 0x989680 ;  /* 0x009896800000895d */ /* 0x004fea0003900000 */
[----:B------:R-:W2:Y:S02]  /*bd00*/  @!P0 SYNCS.PHASECHK.TRANS64 P0, [R17+URZ+0x31800], R12 ;  /* 0x0318000c110085a7 */ /* 0x000ea4000800007f */
[----:B--2---:R-:W-:Y:S05]  /*bd10*/  @!P0 BRA `(.L_x_634) ;  /* 0xfffffffc00f08947 */ /* 0x004fea000383ffff */
[----:B------:R-:W-:Y:S05]  /*bd20*/  BRA `(.L_x_633) ;  /* 0xffffff54004c7947 */ /* 0x000fea000383ffff */
.L_x_638:
[----:B--2---:R2:W3:Y:S02]  /*bd30*/  SYNCS.PHASECHK.TRANS64.TRYWAIT P0, [R16+URZ+0x31810], R9 ;  /* 0x03181009100075a7 */ /* 0x0044e4000800017f */
[----:B---3--:R-:W-:Y:S05]  /*bd40*/  @!P0 NANOSLEEP.SYNCS 0x989680 ;  /* 0x009896800000895d */ /* 0x008fea0003900000 */
[----:B------:R-:W3:Y:S02]  /*bd50*/  @!P0 SYNCS.PHASECHK.TRANS64 P0, [R16+URZ+0x31810], R9 ;  /* 0x03181009100085a7 */ /* 0x000ee4000800007f */
[----:B---3--:R-:W-:Y:S05]  /*bd60*/  @!P0 BRA `(.L_x_638) ;  /* 0xfffffffc00f08947 */ /* 0x008fea000383ffff */
[----:B------:R-:W-:Y:S05]  /*bd70*/  BRA `(.L_x_637) ;  /* 0xffffff5c00e07947 */ /* 0x000fea000383ffff */
.L_x_642:
[----:B----4-:R4:W1:Y:S02]  /*bd80*/  SYNCS.PHASECHK.TRANS64.TRYWAIT P0, [R17+URZ+0x31830], R8 ;  /* 0x03183008110075a7 */ /* 0x010864000800017f */
[----:B-1----:R-:W-:Y:S05]  /*bd90*/  @!P0 NANOSLEEP.SYNCS 0x989680 ;  /* 0x009896800000895d */ /* 0x002fea0003900000 */
[----:B------:R-:W1:Y:S02]  /*bda0*/  @!P0 SYNCS.PHASECHK.TRANS64 P0, [R17+URZ+0x31830], R8 ;  /* 0x03183008110085a7 */ /* 0x000e64000800007f */
[----:B-1----:R-:W-:Y:S05]  /*bdb0*/  @!P0 BRA `(.L_x_642) ;  /* 0xfffffffc00f08947 */ /* 0x002fea000383ffff */
[----:B------:R-:W-:Y:S05]  /*bdc0*/  BRA `(.L_x_641) ;  /* 0xffffff7800ec7947 */ /* 0x000fea000383ffff */
.L_x_666:
[----:B-1----:R1:W2:Y:S02]  /*bdd0*/  SYNCS.PHASECHK.TRANS64.TRYWAIT P1, [R6+URZ+0x31820], R3 ;  /* 0x03182003060075a7 */ /* 0x0022a4000802017f */
[----:B--2---:R-:W-:Y:S05]  /*bde0*/  @!P1 NANOSLEEP.SYNCS 0x989680 ;  /* 0x009896800000995d */ /* 0x004fea0003900000 */
[----:B------:R-:W2:Y:S02]  /*bdf0*/  @!P1 SYNCS.PHASECHK.TRANS64 P1, [R6+URZ+0x31820], R3 ;  /* 0x03182003060095a7 */ /* 0x000ea4000802007f */
[----:B--2---:R-:W-:Y:S05]  /*be00*/  @!P1 BRA `(.L_x_666) ;  /* 0xfffffffc00f09947 */ /* 0x004fea000383ffff */
[----:B------:R-:W-:Y:S05]  /*be10*/  BRA `(.L_x_681) ;  /* 0xffffffe400987947 */ /* 0x000fea000383ffff */
.L_x_669:
[----:B-1----:R1:W2:Y:S02]  /*be20*/  SYNCS.PHASECHK.TRANS64.TRYWAIT P1, [R6+URZ+0x31838], R5 ;  /* 0x03183805060075a7 */ /* 0x0022a4000802017f */
[----:B--2---:R-:W-:Y:S05]  /*be30*/  @!P1 NANOSLEEP.SYNCS 0x989680 ;  /* 0x009896800000995d */ /* 0x004fea0003900000 */
[----:B------:R-:W2:Y:S02]  /*be40*/  @!P1 SYNCS.PHASECHK.TRANS64 P1, [R6+URZ+0x31838], R5 ;  /* 0x03183805060095a7 */ /* 0x000ea4000802007f */
[----:B--2---:R-:W-:Y:S05]  /*be50*/  @!P1 BRA `(.L_x_669) ;  /* 0xfffffffc00f09947 */ /* 0x004fea000383ffff */
[----:B------:R-:W-:Y:S05]  /*be60*/  BRA `(.L_x_682) ;  /* 0xfffffff000147947 */ /* 0x000fea000383ffff */
.L_x_671:
[----:B------:R-:W-:-:S07]  /*be70*/  SHF.L.U32 R2, R4, 0x1f, RZ ;  /* 0x0000001f04027819 */ /* 0x000fce00000006ff */
.L_x_683:
[----:B-1----:R1:W2:Y:S02]  /*be80*/  SYNCS.PHASECHK.TRANS64.TRYWAIT P1, [R20+URZ+0x31820], R2 ;  /* 0x03182002140075a7 */ /* 0x0022a4000802017f */
[----:B--2---:R-:W-:Y:S05]  /*be90*/  @!P1 NANOSLEEP.SYNCS 0x989680 ;  /* 0x009896800000995d */ /* 0x004fea0003900000 */
[----:B------:R-:W2:Y:S02]  /*bea0*/  @!P1 SYNCS.PHASECHK.TRANS64 P1, [R20+URZ+0x31820], R2 ;  /* 0x03182002140095a7 */ /* 0x000ea4000802007f */
[----:B--2---:R-:W-:Y:S05]  /*beb0*/  @!P1 BRA `(.L_x_683) ;  /* 0xfffffffc00f09947 */ /* 0x004fea000383ffff */
[----:B------:R-:W-:Y:S05]  /*bec0*/  BRA `(.L_x_684) ;  /* 0xfffffff000d07947 */ /* 0x000fea000383ffff */
.L_x_674:
[----:B-1----:R1:W2:Y:S02]  /*bed0*/  SYNCS.PHASECHK.TRANS64.TRYWAIT P1, [R6+URZ+0x31838], R16 ;  /* 0x03183810060075a7 */ /* 0x0022a4000802017f */
[----:B--2---:R-:W-:Y:S05]  /*bee0*/  @!P1 NANOSLEEP.SYNCS 0x989680 ;  /* 0x009896800000995d */ /* 0x004fea0003900000 */
[----:B------:R-:W2:Y:S02]  /*bef0*/  @!P1 SYNCS.PHASECHK.TRANS64 P1, [R6+URZ+0x31838], R16 ;  /* 0x03183810060095a7 */ /* 0x000ea4000802007f */
[----:B--2---:R-:W-:Y:S05]  /*bf00*/  @!P1 BRA `(.L_x_674) ;  /* 0xfffffffc00f09947 */ /* 0x004fea000383ffff */
[----:B------:R-:W-:Y:S05]  /*bf10*/  BRA `(.L_x_685) ;  /* 0xfffffff400f07947 */ /* 0x000fea000383ffff */
.L_x_677:
[----:B----4-:R4:W1:Y:S02]  /*bf20*/  SYNCS.PHASECHK.TRANS64.TRYWAIT P0, [R5+URZ], R0 ;  /* 0x00000000050075a7 */ /* 0x010864000800017f */
[----:B-1----:R-:W-:Y:S05]  /*bf30*/  @!P0 NANOSLEEP.SYNCS 0x989680 ;  /* 0x009896800000895d */ /* 0x002fea0003900000 */
[----:B------:R-:W1:Y:S02]  /*bf40*/  @!P0 SYNCS.PHASECHK.TRANS64 P0, [R5+URZ], R0 ;  /* 0x00000000050085a7 */ /* 0x000e64000800007f */
[----:B-1----:R-:W-:Y:S05]  /*bf50*/  @!P0 BRA `(.L_x_677) ;  /* 0xfffffffc00f08947 */ /* 0x002fea000383ffff */
[----:B------:R-:W-:Y:S05]  /*bf60*/  BRA `(.L_x_686) ;  /* 0xfffffffc00147947 */ /* 0x000fea000383ffff */
.L_x_678:
[----:B----4-:R4:W1:Y:S02]  /*bf70*/  SYNCS.PHASECHK.TRANS64.TRYWAIT P0, [R3+URZ], R0 ;  /* 0x00000000030075a7 */ /* 0x010864000800017f */
[----:B-1----:R-:W-:Y:S05]  /*bf80*/  @!P0 NANOSLEEP.SYNCS 0x989680 ;  /* 0x009896800000895d */ /* 0x002fea0003900000 */
[----:B------:R-:W1:Y:S02]  /*bf90*/  @!P0 SYNCS.PHASECHK.TRANS64 P0, [R3+URZ], R0 ;  /* 0x00000000030085a7 */ /* 0x000e64000800007f */
[----:B-1----:R-:W-:Y:S05]  /*bfa0*/  @!P0 BRA `(.L_x_678) ;  /* 0xfffffffc00f08947 */ /* 0x002fea000383ffff */
[----:B------:R-:W-:Y:S05]  /*bfb0*/  BRA `(.L_x_687) ;  /* 0xfffffffc00247947 */ /* 0x000fea000383ffff */
.L_x_688:
        /* <DEDUP_REMOVED lines=12> */
.L_x_1152:


//--------------------- .text._ZN7cutlass13device_kernelIN5flash11enable_sm90INS1_16FlashAttnBwdSm90INS1_25CollectiveMainloopBwdSm90ILi2ELi1ELi1EN4cute5tupleIJNS5_1CILi1EEES8_S8_EEENS6_IJNS7_ILi64EEENS7_ILi80EEENS7_ILi256EEEEEENS_6half_tEfNS_4arch4Sm90ELb1ELb0ELb0ELb0ELb0ELb0ELb1ELb1ELi2ELi1ELi1ELi1ELb0EEENS1_21CollectiveEpilogueBwdISD_SE_SG_Li256ELb0ELb1ELi2EEENS1_25SingleTileBwdLPTSchedulerILb0ELi80ELb0EEEEEEEEEvNT_6ParamsE --------------------------
	.section	.text._ZN7cutlass13device_kernelIN5flash11enable_sm90INS1_16FlashAttnBwdSm90INS1_25CollectiveMainloopBwdSm90ILi2ELi1ELi1EN4cute5tupleIJNS5_1CILi1EEES8_S8_EEENS6_IJNS7_ILi64EEENS7_ILi80EEENS7_ILi256EEEEEENS_6half_tEfNS_4arch4Sm90ELb1ELb0ELb0ELb0ELb0ELb0ELb1ELb1ELi2ELi1ELi1ELi1ELb0EEENS1_21CollectiveEpilogueBwdISD_SE_SG_Li256ELb0ELb1ELi2EEENS1_25SingleTileBwdLPTSchedulerILb0ELi80ELb0EEEEEEEEEvNT_6ParamsE,"ax",@progbits
	.align	128
.text._ZN7cutlass13device_kernelIN5flash11enable_sm90INS1_16FlashAttnBwdSm90INS1_25CollectiveMainloopBwdSm90ILi2ELi1ELi1EN4cute5tupleIJNS5_1CILi1EEES8_S8_EEENS6_IJNS7_ILi64EEENS7_ILi80EEENS7_ILi256EEEEEENS_6half_tEfNS_4arch4Sm90ELb1ELb0ELb0ELb0ELb0ELb0ELb1ELb1ELi2ELi1ELi1ELi1ELb0EEENS1_21CollectiveEpilogueBwdISD_SE_SG_Li256ELb0ELb1ELi2EEENS1_25SingleTileBwdLPTSchedulerILb0ELi80ELb0EEEEEEEEEvNT_6ParamsE:
        .type           _ZN7cutlass13device_kernelIN5flash11enable_sm90INS1_16FlashAttnBwdSm90INS1_25CollectiveMainloopBwdSm90ILi2ELi1ELi1EN4cute5tupleIJNS5_1CILi1EEES8_S8_EEENS6_IJNS7_ILi64EEENS7_ILi80EEENS7_ILi256EEEEEENS_6half_tEfNS_4arch4Sm90ELb1ELb0ELb0ELb0ELb0ELb0ELb1ELb1ELi2ELi1ELi1ELi1ELb0EEENS1_21CollectiveEpilogueBwdISD_SE_SG_Li256ELb0ELb1ELi2EEENS1_25SingleTileBwdLPTSchedulerILb0ELi80ELb0EEEEEEEEEvNT_6ParamsE,@function
        .size           _ZN7cutlass13device_kernelIN5flash11enable_sm90INS1_16FlashAttnBwdSm90INS1_25CollectiveMainloopBwdSm90ILi2ELi1ELi1EN4cute5tupleIJNS5_1CILi1EEES8_S8_EEENS6_IJNS7_ILi64EEENS7_ILi80EEENS7_ILi256EEEEEENS_6half_tEfNS_4arch4Sm90ELb1ELb0ELb0ELb0ELb0ELb0ELb1ELb1ELi2ELi1ELi1ELi1ELb0EEENS1_21CollectiveEpilogueBwdISD_SE_SG_Li256ELb0ELb1ELi2EEENS1_25SingleTileBwdLPTSchedulerILb0ELi80ELb0EEEEEEEEEvNT_6ParamsE,(.L_x_1153 - _ZN7cutlass13device_kernelIN5flash11enable_sm90INS1_16FlashAttnBwdSm90INS1_25CollectiveMainloopBwdSm90ILi2ELi1ELi1EN4cute5tupleIJNS5_1CILi1EEES8_S8_EEENS6_IJNS7_ILi64EEENS7_ILi80EEENS7_ILi256EEEEEENS_6half_tEfNS_4arch4Sm90ELb1ELb0ELb0ELb0ELb0ELb0ELb1ELb1ELi2ELi1ELi1ELi1ELb0EEENS1_21CollectiveEpilogueBwdISD_SE_SG_Li256ELb0ELb1ELi2EEENS1_25SingleTileBwdLPTSchedulerILb0ELi80ELb0EEEEEEEEEvNT_6ParamsE)
        .other          _ZN7cutlass13device_kernelIN5flash11enable_sm90INS1_16FlashAttnBwdSm90INS1_25CollectiveMainloopBwdSm90ILi2ELi1ELi1EN4cute5tupleIJNS5_1CILi1EEES8_S8_EEENS6_IJNS7_ILi64EEENS7_ILi80EEENS7_ILi256EEEEEENS_6half_tEfNS_4arch4Sm90ELb1ELb0ELb0ELb0ELb0ELb0ELb1ELb1ELi2ELi1ELi1ELi1ELb0EEENS1_21CollectiveEpilogueBwdISD_SE_SG_Li256ELb0ELb1ELi2EEENS1_25SingleTileBwdLPTSchedulerILb0ELi80ELb0EEEEEEEEEvNT_6ParamsE,@"STO_CUDA_ENTRY STV_DEFAULT"
_ZN7cutlass13device_kernelIN5flash11enable_sm90INS1_16FlashAttnBwdSm90INS1_25CollectiveMainloopBwdSm90ILi2ELi1ELi1EN4cute5tupleIJNS5_1CILi1EEES8_S8_EEENS6_IJNS7_ILi64EEENS7_ILi80EEENS7_ILi256EEEEEENS_6half_tEfNS_4arch4Sm90ELb1ELb0ELb0ELb0ELb0ELb0ELb1ELb1ELi2ELi1ELi1ELi1ELb0EEENS1_21CollectiveEpilogueBwdISD_SE_SG_Li256ELb0ELb1ELi2EEENS1_25SingleTileBwdLPTSchedulerILb0ELi80ELb0EEEEEEEEEvNT_6ParamsE:
        /* <DEDUP_REMOVED lines=29> */
.L_x_690:
[----:B------:R-:W-:Y:S05]  /*01d0*/  BSYNC B0 ;  /* 0x0000000000007941 */ /* 0x000fea0003800000 */
.L_x_689:
        /* <DEDUP_REMOVED lines=34> */
.L_x_691:
        /* <DEDUP_REMOVED lines=20> */
.L_x_692:
[----:B-1----:R-:W-:Y:S01]  /*0540*/  ISETP.NE.AND P0, PT, R0, RZ, PT ;  /* 0x000000ff0000720c */ /* 0x002fe20003f05270 */
[----:B------:R-:W-:Y:S01]  /*0550*/  IMAD.MOV.U32 R0, RZ, RZ, 0x1 ;  /* 0x00000001ff007424 */ /* 0x000fe200078e00ff */
[----:B------:R-:W-:Y:S01]  /*0560*/  NOP ;  /* 0x0000000000007918 */ /* 0x000fe20000000000 */
[----:B------:R-:W-:-:S03]  /*0570*/  LOP3.LUT R21, R4, 0x7f, RZ, 0xc0, !PT ;  /* 0x0000007f04157812 */ /* 0x000fc600078ec0ff */
[----:B------:R-:W-:Y:S01]  /*0580*/  SEL R0, R0, 0x2, !P0 ;  /* 0x0000000200007807 */ /* 0x000fe20004000000 */
[----:B--23--:R-:W-:Y:S06]  /*0590*/  BAR.SYNC.DEFER_BLOCKING 0x0 ;  /* 0x0000000000007b1d */ /* 0x00cfec0000010000 */
[----:B------:R-:W-:Y:S05]  /*05a0*/  @!P0 BRA `(.L_x_693) ;  /* 0x000000c800cc8947 */ /* 0x000fea0003800000 */
.L_x_694:
[----:B------:R-:W-:-:S08]  /*05b0*/  NOP ;  /* 0x0000000000007918 */ /* 0x000fd00000000000 */
[----:B------:R-:W1:Y:S02]  /*05c0*/  USETMAXREG.TRY_ALLOC.CTAPOOL UP0, 0xf0 ;  /* 0x000000f0000079c8 */ /* 0x000e640008000600 */
[----:B-1----:R-:W-:-:S13]  /*05d0*/  PLOP3.LUT P0, PT, PT, PT, UP0, 0x80, 0x0 ;  /* 0x000000000000781c */ /* 0x002fda0003f0f008 */
[----:B------:R-:W-:Y:S05]  /*05e0*/  @!P0 BRA `(.L_x_694) ;  /* 0xfffffffc00f08947 */ /* 0x000fea000383ffff */
[----:B------:R-:W1:Y:S01]  /*05f0*/  S2UR UR7, SR_CTAID.X ;  /* 0x00000000000779c3 */ /* 0x000e620000002500 */
[----:B------:R-:W-:Y:S02]  /*0600*/  ULDC UR8, c[0x0][0xb50] ;  /* 0x0002d40000087ab9 */ /* 0x000fe40000000800 */
[----:B------:R-:W-:-:S05]  /*0610*/  UISETP.NE.AND UP0, UPT, UR8, 0x1, UPT ;  /* 0x000000010800788c */ /* 0x000fca000bf05270 */
[----:B------:R-:W2:Y:S06]  /*0620*/  LDC R2, c[0x0][0xb68] ;  /* 0x0002da00ff027b82 */ /* 0x000eac0000000800 */
[----:B------:R-:W-:Y:S01]  /*0630*/  @UP0 ULDC UR4, c[0x0][0xb54] ;  /* 0x0002d50000040ab9 */ /* 0x000fe20000000800 */
[----:B------:R-:W-:Y:S01]  /*0640*/  @UP0 ULDC UR9, c[0x0][0xb58] ;  /* 0x0002d60000090ab9 */ /* 0x000fe20000000800 */
[----:B-1----:R-:W-:Y:S02]  /*0650*/  UIMAD.WIDE.U32 UR4, UR7, UR4, URZ ;  /* 0x00000004070472a5 */ /* 0x002fe4000f8e003f */
[----:B------:R-:W-:-:S02]  /*0660*/  UMOV UR6, UR7 ;  /* 0x0000000700067c82 */ /* 0x000fc40008000000 */
[----:B------:R-:W-:-:S04]  /*0670*/  @UP0 USHF.R.U32.HI UR6, URZ, UR9, UR5 ;  /* 0x000000093f060299 */ /* 0x000fc80008011605 */
[----:B------:R-:W-:Y:S02]  /*0680*/  UIADD3 UR4, -UR6, URZ, URZ ;  /* 0x0000003f06047290 */ /* 0x000fe4000fffe13f */
[----:B--2---:R-:W-:Y:S02]  /*0690*/  ISETP.LE.AND P0, PT, R2, UR6, PT ;  /* 0x0000000602007c0c */ /* 0x004fe4000bf03270 */
[----:B------:R-:W-:-:S11]  /*06a0*/  UIMAD UR10, UR8, UR4, UR7 ;  /* 0x00000004080a72a4 */ /* 0x000fd6000f8e0207 */
[----:B------:R-:W-:Y:S05]  /*06b0*/  @!P0 BRA `(.L_x_695) ;  /* 0x0000000000208947 */ /* 0x000fea0003800000 */
[----:B------:R-:W-:Y:S01]  /*06c0*/  ULDC UR7, c[0x0][0xb5c] ;  /* 0x0002d70000077ab9 */ /* 0x000fe20000000800 */
[----:B------:R-:W-:Y:S01]  /*06d0*/  UMOV UR45, UR10 ;  /* 0x0000000a002d7c82 */ /* 0x000fe20008000000 */
[----:B------:R-:W-:-:S11]  /*06e0*/  UISETP.NE.AND UP0, UPT, UR7, 0x1, UPT ;  /* 0x000000010700788c */ /* 0x000fd6000bf05270 */
[----:B------:R-:W-:Y:S02]  /*06f0*/  @UP0 ULDC.64 UR8, c[0x0][0xb60] ;  /* 0x0002d80000080ab9 */ /* 0x000fe40000000a00 */
[----:B------:R-:W-:-:S04]  /*0700*/  UIMAD.WIDE.U32 UR4, UR10, UR8, URZ ;  /* 0x000000080a0472a5 */ /* 0x000fc8000f8e003f */
[----:B------:R-:W-:-:S04]  /*0710*/  @UP0 USHF.R.U32.HI UR45, URZ, UR9, UR5 ;  /* 0x000000093f2d0299 */ /* 0x000fc80008011605 */
[----:B------:R-:W-:Y:S01]  /*0720*/  UIMAD UR4, UR45, UR7, URZ ;  /* 0x000000072d0472a4 */ /* 0x000fe2000f8e023f */
[----:B------:R-:W-:Y:S11]  /*0730*/  BRA `(.L_x_696) ;  /* 0x00000000001c7947 */ /* 0x000ff60003800000 */
.L_x_695:
[----:B------:R-:W-:Y:S01]  /*0740*/  ULDC UR7, c[0x0][0xb44] ;  /* 0x0002d10000077ab9 */ /* 0x000fe20000000800 */
[----:B------:R-:W-:Y:S01]  /*0750*/  UMOV UR45, UR10 ;  /* 0x0000000a002d7c82 */ /* 0x000fe20008000000 */
[----:B------:R-:W-:-:S11]  /*0760*/  UISETP.NE.AND UP0, UPT, UR7, 0x1, UPT ;  /* 0x000000010700788c */ /* 0x000fd6000bf05270 */
[----:B------:R-:W-:Y:S02]  /*0770*/  @UP0 ULDC.64 UR8, c[0x0][0xb48] ;  /* 0x0002d20000080ab9 */ /* 0x000fe40000000a00 */
[----:B------:R-:W-:-:S04]  /*0780*/  UIMAD.WIDE.U32 UR4, UR10, UR8, URZ ;  /* 0x000000080a0472a5 */ /* 0x000fc8000f8e003f */
[----:B------:R-:W-:-:S04]  /*0790*/  @UP0 USHF.R.U32.HI UR45, URZ, UR9, UR5 ;  /* 0x000000093f2d0299 */ /* 0x000fc80008011605 */
[----:B------:R-:W-:-:S12]  /*07a0*/  UIMAD UR4, UR45, UR7, URZ ;  /* 0x000000072d0472a4 */ /* 0x000fd8000f8e023f */
.L_x_696:
[----:B------:R-:W-:Y:S01]  /*07b0*/  ULDC UR43, c[0x0][0xb38] ;  /* 0x0002ce00002b7ab9 */ /* 0x000fe20000000800 */
[----:B------:R-:W-:Y:S02]  /*07c0*/  UIADD3 UR4, UR10, -UR4, URZ ;  /* 0x800000040a047290 */ /* 0x000fe4000fffe03f */
[----:B------:R-:W-:Y:S01]  /*07d0*/  UISETP.NE.AND UP0, UPT, UR43, 0x1, UPT ;  /* 0x000000012b00788c */ /* 0x000fe2000bf05270 */
[----:B------:R-:W-:Y:S02]  /*07e0*/  ULDC UR5, c[0x0][0xb44] ;  /* 0x0002d10000057ab9 */ /* 0x000fe40000000800 */
[----:B------:R-:W-:-:S08]  /*07f0*/  UIMAD UR6, UR6, UR5, UR4 ;  /* 0x00000005060672a4 */ /* 0x000fd0000f8e0204 */
[----:B------:R-:W-:Y:S01]  /*0800*/  @UP0 ULDC UR4, c[0x0][0xb3c] ;  /* 0x0002cf0000040ab9 */ /* 0x000fe20000000800 */
[----:B------:R-:W-:Y:S01]  /*0810*/  @UP0 ULDC UR7, c[0x0][0xb40] ;  /* 0x0002d00000070ab9 */ /* 0x000fe20000000800 */
[----:B------:R-:W-:Y:S02]  /*0820*/  UIMAD.WIDE.U32 UR4, UR6, UR4, URZ ;  /* 0x00000004060472a5 */ /* 0x000fe4000f8e003f */
[----:B------:R-:W-:Y:S02]  /*0830*/  UMOV UR44, UR6 ;  /* 0x00000006002c7c82 */ /* 0x000fe40008000000 */
[----:B------:R-:W-:-:S04]  /*0840*/  @UP0 USHF.R.U32.HI UR44, URZ, UR7, UR5 ;  /* 0x000000073f2c0299 */ /* 0x000fc80008011605 */
[----:B------:R-:W-:Y:S02]  /*0850*/  UIADD3 UR4, -UR44, URZ, URZ ;  /* 0x0000003f2c047290 */ /* 0x000fe4000fffe13f */
[----:B------:R-:W-:Y:S02]  /*0860*/  ISETP.LE.AND P0, PT, RZ, UR44, PT ;  /* 0x0000002cff007c0c */ /* 0x000fe4000bf03270 */
[----:B------:R-:W-:-:S11]  /*0870*/  UIMAD UR43, UR43, UR4, UR6 ;  /* 0x000000042b2b72a4 */ /* 0x000fd6000f8e0206 */
[----:B------:R-:W-:Y:S05]  /*0880*/  @!P0 EXIT ;  /* 0x000000000000894d */ /* 0x000fea0003800000 */
[----:B------:R-:W-:Y:S01]  /*0890*/  ULDC UR8, c[0x0][0x280] ;  /* 0x0000a00000087ab9 */ /* 0x000fe20000000800 */
[----:B------:R-:W-:Y:S01]  /*08a0*/  ULDC UR9, c[0x0][0x290] ;  /* 0x0000a40000097ab9 */ /* 0x000fe20000000800 */
[----:B------:R-:W-:Y:S01]  /*08b0*/  UIMAD UR4, UR45, 0x50, UR8 ;  /* 0x000000502d0478a4 */ /* 0x000fe2000f8e0208 */
[----:B------:R-:W-:Y:S01]  /*08c0*/  PLOP3.LUT P0, PT, PT, PT, PT, 0x80, 0x0 ;  /* 0x000000000000781c */ /* 0x000fe20003f0f070 */
[----:B------:R-:W-:Y:S01]  /*08d0*/  ULDC UR6, c[0x0][0x74c] ;  /* 0x0001d30000067ab9 */ /* 0x000fe20000000800 */
[----:B------:R-:W-:Y:S01]  /*08e0*/  ULDC.64 UR46, c[0x0][0x208] ;  /* 0x00008200002e7ab9 */ /* 0x000fe20000000a00 */
[----:B------:R-:W-:Y:S01]  /*08f0*/  UIADD3 UR6, -UR6, UR4, -UR9 ;  /* 0x0000000406067290 */ /* 0x000fe2000fffe909 */
[----:B------:R-:W-:Y:S01]  /*0900*/  CS2R R134, SRZ ;  /* 0x0000000000867805 */ /* 0x000fe2000001ff00 */
[----:B------:R-:W-:Y:S01]  /*0910*/  UIADD3 UR4, UR8, 0x3f, URZ ;  /* 0x0000003f08047890 */ /* 0x000fe2000fffe03f */
[----:B------:R-:W-:Y:S01]  /*0920*/  CS2R R132, SRZ ;  /* 0x0000000000847805 */ /* 0x000fe2000001ff00 */
[----:B------:R-:W-:Y:S01]  /*0930*/  USHF.R.S32.HI UR7, URZ, 0x1f, UR6 ;  /* 0x0000001f3f077899 */ /* 0x000fe20008011406 */
[----:B------:R-:W-:Y:S01]  /*0940*/  CS2R R130, SRZ ;  /* 0x0000000000827805 */ /* 0x000fe2000001ff00 */
[----:B------:R-:W-:Y:S01]  /*0950*/  USHF.R.S32.HI UR5, URZ, 0x1f, UR4 ;  /* 0x0000001f3f057899 */ /* 0x000fe20008011404 */
[----:B------:R-:W-:Y:S01]  /*0960*/  CS2R R128, SRZ ;  /* 0x0000000000807805 */ /* 0x000fe2000001ff00 */
[----:B------:R-:W-:Y:S01]  /*0970*/  ULEA.HI UR7, UR7, UR6, URZ, 0x6 ;  /* 0x0000000607077291 */ /* 0x000fe2000f8f303f */
[----:B------:R-:W-:Y:S01]  /*0980*/  CS2R R94, SRZ ;  /* 0x00000000005e7805 */ /* 0x000fe2000001ff00 */
[----:B------:R-:W-:Y:S01]  /*0990*/  ULEA.HI UR5, UR5, UR4, URZ, 0x6 ;  /* 0x0000000405057291 */ /* 0x000fe2000f8f303f */
[----:B------:R-:W-:Y:S01]  /*09a0*/  CS2R R92, SRZ ;  /* 0x00000000005c7805 */ /* 0x000fe2000001ff00 */
[----:B------:R-:W-:Y:S01]  /*09b0*/  USHF.R.S32.HI UR7, URZ, 0x6, UR7 ;  /* 0x000000063f077899 */ /* 0x000fe20008011407 */
[----:B------:R-:W-:Y:S01]  /*09c0*/  CS2R R90, SRZ ;  /* 0x00000000005a7805 */ /* 0x000fe2000001ff00 */
[----:B------:R-:W-:Y:S01]  /*09d0*/  USHF.R.S32.HI UR40, URZ, 0x6, UR5 ;  /* 0x000000063f287899 */ /* 0x000fe20008011405 */
[----:B------:R-:W-:-:S02]  /*09e0*/  CS2R R88, SRZ ;  /* 0x0000000000587805 */ /* 0x000fc4000001ff00 */
[----:B------:R-:W-:Y:S02]  /*09f0*/  CS2R R126, SRZ ;  /* 0x00000000007e7805 */ /* 0x000fe4000001ff00 */
[----:B------:R-:W-:Y:S02]  /*0a00*/  CS2R R124, SRZ ;  /* 0x00000000007c7805 */ /* 0x000fe4000001ff00 */
[----:B------:R-:W-:Y:S02]  /*0a10*/  VIMNMX R5, RZ, UR7, !PT ;  /* 0x00000007ff057c48 */ /* 0x000fe4000ffe0100 */
[----:B------:R-:W-:Y:S02]  /*0a20*/  CS2R R122, SRZ ;  /* 0x00000000007a7805 */ /* 0x000fe4000001ff00 */
[----:B------:R-:W-:Y:S02]  /*0a30*/  CS2R R120, SRZ ;  /* 0x0000000000787805 */ /* 0x000fe4000001ff00 */
[----:B------:R-:W-:-:S02]  /*0a40*/  CS2R R86, SRZ ;  /* 0x0000000000567805 */ /* 0x000fc4000001ff00 */
[----:B------:R-:W-:Y:S02]  /*0a50*/  ISETP.LT.AND P1, PT, R5, UR40, PT ;  /* 0x0000002805007c0c */ /* 0x000fe4000bf21270 */
        /* <DEDUP_REMOVED lines=68> */
[----:B------:R-:W1:Y:S01]  /*0ea0*/  S2R R2, SR_CgaCtaId ;  /* 0x0000000000027919 */ /* 0x000e620000008800 */
[----:B------:R-:W-:Y:S01]  /*0eb0*/  MOV R17, 0x400 ;  /* 0x0000040000117802 */ /* 0x000fe20000000f00 */
[----:B------:R-:W2:Y:S01]  /*0ec0*/  LDC.64 R18, c[0x0][0x2d8] ;  /* 0x0000b600ff127b82 */ /* 0x000ea20000000a00 */
[----:B------:R-:W-:Y:S01]  /*0ed0*/  SHF.L.U32 R10, RZ, 0x1f, RZ ;  /* 0x0000001fff0a7819 */ /* 0x000fe200000006ff */
[----:B------:R-:W3:Y:S01]  /*0ee0*/  S2R R3, SR_TID.X ;  /* 0x0000000000037919 */ /* 0x000ee20000002100 */
[----:B-1----:R-:W-:-:S04]  /*0ef0*/  LEA R17, R2, R17, 0x18 ;  /* 0x0000001102117211 */ /* 0x002fc800078ec0ff */
[----:B------:R-:W1:Y:S01]  /*0f00*/  SYNCS.PHASECHK.TRANS64.TRYWAIT P0, [R17+URZ+0x31800], R10 ;  /* 0x0318000a110075a7 */ /* 0x000e62000800017f */
[----:B---3--:R-:W-:-:S05]  /*0f10*/  VIADD R2, R3, 0xffffff80 ;  /* 0xffffff8003027836 */ /* 0x008fca0000000000 */
[----:B------:R-:W-:-:S04]  /*0f20*/  SHF.R.S32.HI R3, RZ, 0x1f, R2 ;  /* 0x0000001fff037819 */ /* 0x000fc80000011402 */
[CC--:B------:R-:W-:Y:S02]  /*0f30*/  LEA.HI R4, R3.reuse, R2.reuse, RZ, 0x7 ;  /* 0x0000000203047211 */ /* 0x0c0fe400078f38ff */
[CC--:B------:R-:W-:Y:S02]  /*0f40*/  LEA.HI R8, R3.reuse, R2.reuse, RZ, 0x4 ;  /* 0x0000000203087211 */ /* 0x0c0fe400078f20ff */
[----:B------:R-:W-:Y:S02]  /*0f50*/  SHF.R.S32.HI R6, RZ, 0x7, R4 ;  /* 0x00000007ff067819 */ /* 0x000fe40000011404 */
[----:B------:R-:W-:Y:S02]  /*0f60*/  LOP3.LUT R9, R4, 0xffffff80, RZ, 0xc0, !PT ;  /* 0xffffff8004097812 */ /* 0x000fe400078ec0ff */
[----:B------:R-:W-:Y:S01]  /*0f70*/  LOP3.LUT R11, R8, 0xffffff0, RZ, 0xc0, !PT ;  /* 0x0ffffff0080b7812 */ /* 0x000fe200078ec0ff */
[----:B------:R3:W4:Y:S01]  /*0f80*/  SHFL.IDX PT, R7, R6, RZ, 0x1f ;  /* 0x00001fff06077589 */ /* 0x00072200000e0000 */
[----:B------:R-:W-:Y:S01]  /*0f90*/  LEA.HI R3, R3, R2, RZ, 0x5 ;  /* 0x0000000203037211 */ /* 0x000fe200078f28ff */
[----:B------:R-:W-:-:S02]  /*0fa0*/  IMAD.IADD R9, R2, 0x1, -R9 ;  /* 0x0000000102097824 */ /* 0x000fc400078e0a09 */
[----:B------:R-:W-:Y:S01]  /*0fb0*/  IMAD.IADD R11, R2, 0x1, -R11 ;  /* 0x00000001020b7824 */ /* 0x000fe200078e0a0b */
[--C-:B------:R-:W-:Y:S02]  /*0fc0*/  SHF.R.S32.HI R12, RZ, 0x5, R3.reuse ;  /* 0x00000005ff0c7819 */ /* 0x100fe40000011403 */
[----:B------:R-:W-:Y:S02]  /*0fd0*/  SHF.R.S32.HI R3, RZ, 0x1f, R3 ;  /* 0x0000001fff037819 */ /* 0x000fe40000011403 */
[----:B------:R-:W-:Y:S01]  /*0fe0*/  LEA.HI R2, R6, R6, RZ, 0x1 ;  /* 0x0000000606027211 */ /* 0x000fe200078f08ff */
[----:B-123--:R-:W-:Y:S06]  /*0ff0*/  @P0 BRA `(.L_x_698) ;  /* 0x0000000000080947 */ /* 0x00efec0003800000 */
[----:B------:R-:W1:Y:S02]  /*1000*/  SYNCS.PHASECHK.TRANS64.TRYWAIT P0, [R17+URZ+0x31800], R10 ;  /* 0x0318000a110075a7 */ /* 0x000e64000800017f */
[----:B-1----:R-:W-:Y:S05]  /*1010*/  @!P0 BRA `(.L_x_699) ;  /* 0x000000dc00648947 */ /* 0x002fea0003800000 */
.L_x_698:
[----:B------:R-:W2:Y:S01]  /*1020*/  LDC.64 R234, c[0x0][0x2e0] ;  /* 0x0000b800ffea7b82 */ /* 0x000ea20000000a00 */
[----:B------:R-:W-:Y:S01]  /*1030*/  LOP3.LUT R13, R2, 0x1ffffffe, RZ, 0xc0, !PT ;  /* 0x1ffffffe020d7812 */ /* 0x000fe200078ec0ff */
[C---:B------:R-:W-:Y:S01]  /*1040*/  IMAD R14, R6.reuse, 0x40, R11 ;  /* 0x00000040060e7824 */ /* 0x040fe200078e020b */
[--C-:B------:R-:W-:Y:S01]  /*1050*/  SHF.R.S32.HI R8, RZ, 0x1f, R9.reuse ;  /* 0x0000001fff087819 */ /* 0x100fe20000011409 */
[C---:B-1----:R-:W-:Y:S01]  /*1060*/  IMAD R10, R6.reuse, 0x800, R9 ;  /* 0x00000800060a7824 */ /* 0x042fe200078e0209 */
[----:B----4-:R-:W-:Y:S01]  /*1070*/  LEA.HI R2, R7, R7, RZ, 0x1 ;  /* 0x0000000707027211 */ /* 0x010fe200078f08ff */
[----:B------:R-:W-:Y:S01]  /*1080*/  IMAD.IADD R15, R6, 0x1, -R13 ;  /* 0x00000001060f7824 */ /* 0x000fe200078e0a0d */
[----:B------:R-:W-:Y:S01]  /*1090*/  LEA.HI R6, R8, R9, RZ, 0x2 ;  /* 0x0000000908067211 */ /* 0x000fe200078f10ff */
[----:B------:R-:W-:Y:S01]  /*10a0*/  USHF.R.S32.HI UR4, URZ, 0x1f, UR43 ;  /* 0x0000001f3f047899 */ /* 0x000fe2000801142b */
[----:B------:R-:W-:Y:S01]  /*10b0*/  LEA.HI R3, R3, R12, RZ, 0x2 ;  /* 0x0000000c03037211 */ /* 0x000fe200078f10ff */
[----:B------:R-:W-:Y:S01]  /*10c0*/  IMAD.MOV.U32 R232, RZ, RZ, RZ ;  /* 0x000000ffffe87224 */ /* 0x000fe200078e00ff */
[----:B------:R-:W-:Y:S01]  /*10d0*/  LOP3.LUT R4, R2, 0xfffffffe, RZ, 0xc0, !PT ;  /* 0xfffffffe02047812 */ /* 0x000fe200078ec0ff */
[----:B------:R-:W-:Y:S01]  /*10e0*/  IMAD.SHL.U32 R2, R10, 0x4, RZ ;  /* 0x000000040a027824 */ /* 0x000fe200078e00ff */
[--C-:B------:R-:W-:Y:S01]  /*10f0*/  SHF.R.S32.HI R10, RZ, 0x2, R6.reuse ;  /* 0x00000002ff0a7819 */ /* 0x100fe20000011406 */
[----:B------:R-:W-:Y:S01]  /*1100*/  IMAD.MOV.U32 R230, RZ, RZ, RZ ;  /* 0x000000ffffe67224 */ /* 0x000fe200078e00ff */
[----:B------:R-:W-:Y:S01]  /*1110*/  SHF.R.S32.HI R11, RZ, 0x1f, R6 ;  /* 0x0000001fff0b7819 */ /* 0x000fe20000011406 */
[----:B------:R-:W-:Y:S01]  /*1120*/  IMAD.IADD R4, R7, 0x1, -R4 ;  /* 0x0000000107047824 */ /* 0x000fe200078e0a04 */
[----:B------:R-:W-:-:S02]  /*1130*/  LOP3.LUT R13, R3, 0xfffffc, RZ, 0xc0, !PT ;  /* 0x00fffffc030d7812 */ /* 0x000fc400078ec0ff */
[----:B------:R-:W-:Y:S02]  /*1140*/  CS2R R134, SRZ ;  /* 0x0000000000867805 */ /* 0x000fe4000001ff00 */
[----:B------:R-:W-:Y:S02]  /*1150*/  LEA.HI R11, R11, R10, RZ, 0x3 ;  /* 0x0000000a0b0b7211 */ /* 0x000fe400078f18ff */
[----:B------:R-:W-:Y:S02]  /*1160*/  CS2R R132, SRZ ;  /* 0x0000000000847805 */ /* 0x000fe4000001ff00 */
[----:B------:R-:W-:Y:S01]  /*1170*/  LOP3.LUT R6, R6, 0x7ffffffc, RZ, 0xc0, !PT ;  /* 0x7ffffffc06067812 */ /* 0x000fe200078ec0ff */
[----:B------:R-:W-:Y:S01]  /*1180*/  IMAD.IADD R13, R12, 0x1, -R13 ;  /* 0x000000010c0d7824 */ /* 0x000fe200078e0a0d */
[----:B------:R-:W-:Y:S01]  /*1190*/  SHF.R.S32.HI R3, RZ, 0x1f, R2 ;  /* 0x0000001fff037819 */ /* 0x000fe20000011402 */
[----:B------:R-:W-:Y:S01]  /*11a0*/  IMAD R12, R18, UR4, RZ ;  /* 0x00000004120c7c24 */ /* 0x000fe2000f8e02ff */
[----:B------:R-:W-:Y:S01]  /*11b0*/  LOP3.LUT R11, R11, 0xfffffff8, RZ, 0xc0, !PT ;  /* 0xfffffff80b0b7812 */ /* 0x000fe200078ec0ff */
[----:B------:R-:W-:Y:S01]  /*11c0*/  USHF.R.S32.HI UR4, URZ, 0x1f, UR44 ;  /* 0x0000001f3f047899 */ /* 0x000fe2000801142c */
[----:B------:R-:W-:Y:S01]  /*11d0*/  IMAD.IADD R6, R9, 0x1, -R6 ;  /* 0x0000000109067824 */ /* 0x000fe200078e0a06 */
[----:B------:R-:W-:Y:S01]  /*11e0*/  LEA.HI R8, R8, R9, RZ, 0x5 ;  /* 0x0000000908087211 */ /* 0x000fe200078f28ff */
[----:B------:R-:W-:Y:S01]  /*11f0*/  IMAD.WIDE.U32 R2, R18, UR43, R2 ;  /* 0x0000002b12027c25 */ /* 0x000fe2000f8e0002 */
[----:B------:R-:W-:-:S02]  /*1200*/  LOP3.LUT R233, R0, 0x1, RZ, 0xfc, !PT ;  /* 0x0000000100e97812 */ /* 0x000fc400078efcff */
[----:B------:R-:W-:Y:S02]  /*1210*/  CS2R R130, SRZ ;  /* 0x0000000000827805 */ /* 0x000fe4000001ff00 */
[----:B------:R-:W-:Y:S01]  /*1220*/  SHF.R.S32.HI R8, RZ, 0x5, R8 ;  /* 0x00000005ff087819 */ /* 0x000fe20000011408 */
[----:B------:R-:W-:Y:S01]  /*1230*/  IMAD R7, R19, UR43, R12 ;  /* 0x0000002b13077c24 */ /* 0x000fe2000f8e020c */
[----:B------:R-:W-:Y:S01]  /*1240*/  CS2R R128, SRZ ;  /* 0x0000000000807805 */ /* 0x000fe2000001ff00 */
[----:B------:R-:W-:Y:S01]  /*1250*/  IMAD.IADD R11, R10, 0x1, -R11 ;  /* 0x000000010a0b7824 */ /* 0x000fe200078e0a0b */
[----:B------:R-:W-:Y:S01]  /*1260*/  CS2R R126, SRZ ;  /* 0x00000000007e7805 */ /* 0x000fe2000001ff00 */
[----:B------:R-:W-:Y:S01]  /*1270*/  IMAD R6, R15, 0x4, R6 ;  /* 0x000000040f067824 */ /* 0x000fe200078e0206 */
[----:B------:R-:W-:Y:S01]  /*1280*/  CS2R R124, SRZ ;  /* 0x00000000007c7805 */ /* 0x000fe2000001ff00 */
[----:B--2---:R-:W-:Y:S01]  /*1290*/  IMAD R10, R234, UR4, RZ ;  /* 0x00000004ea0a7c24 */ /* 0x004fe2000f8e02ff */
[----:B------:R-:W-:Y:S01]  /*12a0*/  UIMAD UR4, UR45, -0x50, UR9 ;  /* 0xffffffb02d0478a4 */ /* 0x000fe2000f8e0209 */
[----:B------:R-:W-:Y:S01]  /*12b0*/  IMAD.IADD R3, R3, 0x1, R7 ;  /* 0x0000000103037824 */ /* 0x000fe200078e0207 */
[----:B------:R-:W-:Y:S01]  /*12c0*/  CS2R R122, SRZ ;  /* 0x00000000007a7805 */ /* 0x000fe2000001ff00 */
[----:B------:R-:W-:Y:S01]  /*12d0*/  IMAD.SHL.U32 R236, R6, 0x2, RZ ;  /* 0x0000000206ec7824 */ /* 0x000fe200078e00ff */
[----:B------:R-:W-:Y:S01]  /*12e0*/  UIADD3 UR5, UR4, 0x1, -UR8 ;  /* 0x0000000104057890 */ /* 0x000fe2000fffe808 */
[----:B------:R-:W-:Y:S01]  /*12f0*/  IMAD R7, R235, UR44, R10 ;  /* 0x0000002ceb077c24 */ /* 0x000fe2000f8e020a */
[----:B------:R-:W-:Y:S01]  /*1300*/  CS2R R120, SRZ ;  /* 0x0000000000787805 */ /* 0x000fe2000001ff00 */
[----:B------:R-:W-:Y:S01]  /*1310*/  IMAD.WIDE.U32 R234, R234, UR44, R2 ;  /* 0x0000002ceaea7c25 */ /* 0x000fe2000f8e0002 */
[----:B------:R-:W-:-:S02]  /*1320*/  IADD3 R6, -R236, UR4, RZ ;  /* 0x00000004ec067c10 */ /* 0x000fc4000fffe1ff */
[----:B------:R-:W-:Y:S02]  /*1330*/  CS2R R118, SRZ ;  /* 0x0000000000767805 */ /* 0x000fe4000001ff00 */
[----:B------:R-:W-:Y:S01]  /*1340*/  CS2R R116, SRZ ;  /* 0x0000000000747805 */ /* 0x000fe2000001ff00 */
[----:B------:R-:W-:Y:S01]  /*1350*/  IMAD.MOV.U32 R3, RZ, RZ, R5 ;  /* 0x000000ffff037224 */ /* 0x000fe200078e0005 */
[----:B------:R-:W-:Y:S01]  /*1360*/  CS2R R114, SRZ ;  /* 0x0000000000727805 */ /* 0x000fe2000001ff00 */
[----:B------:R-:W-:Y:S01]  /*1370*/  IMAD.IADD R5, R235, 0x1, R7 ;  /* 0x00000001eb057824 */ /* 0x000fe200078e0207 */
[----:B------:R1:W-:Y:S01]  /*1380*/  STL [R1], R6 ;  /* 0x0000000601007387 */ /* 0x0003e20000100800 */
[----:B------:R-:W-:Y:S01]  /*1390*/  IMAD R13, R13, 0x10, R14 ;  /* 0x000000100d0d7824 */ /* 0x000fe200078e020e */
[----:B------:R-:W-:Y:S01]  /*13a0*/  CS2R R112, SRZ ;  /* 0x0000000000707805 */ /* 0x000fe2000001ff00 */
[----:B------:R-:W-:Y:S01]  /*13b0*/  IMAD R231, R8, 0x10, R11 ;  /* 0x0000001008e77824 */ /* 0x000fe200078e020b */
[----:B------:R1:W-:Y:S01]  /*13c0*/  STL [R1+0x4], R5 ;  /* 0x0000040501007387 */ /* 0x0003e20000100800 */
[----:B------:R-:W-:Y:S01]  /*13d0*/  IMAD.SHL.U32 R0, R13, 0x8, RZ ;  /* 0x000000080d007824 */ /* 0x000fe200078e00ff */
[----:B------:R-:W-:Y:S01]  /*13e0*/  CS2R R110, SRZ ;  /* 0x00000000006e7805 */ /* 0x000fe2000001ff00 */
        /* <DEDUP_REMOVED lines=67> */
[----:B------:R-:W-:Y:S01]  /*1820*/  CS2R R136, SRZ ;  /* 0x0000000000887805 */ /* 0x000fe2000001ff00 */
[----:B------:R-:W-:Y:S01]  /*1830*/  IMAD R0, R0, 0x2, R17 ;  /* 0x0000000200007824 */ /* 0x000fe200078e0211 */
[----:B-1----:R-:W-:-:S07]  /*1840*/  IADD3 R236, -R236, UR5, RZ ;  /* 0x00000005ecec7c10 */ /* 0x002fce000fffe1ff */
.L_x_710:
[----:B------:R-:W-:-:S13]  /*1850*/  ISETP.NE.AND P0, PT, R233, 0x3, PT ;  /* 0x00000003e900780c */ /* 0x000fda0003f05270 */
[----:B-1----:R-:W-:Y:S05]  /*1860*/  @!P0 BRA `(.L_x_700) ;  /* 0x0000000000048947 */ /* 0x002fea0003800000 */
[----:B------:R-:W-:Y:S01]  /*1870*/  BPT.TRAP 0x1 ;  /* 0x000000040000795c */ /* 0x000fe20000300000 */
.L_x_700:
[----:B------:R-:W-:Y:S01]  /*1880*/  IMAD R16, R2, 0x8, R17 ;  /* 0x0000000802107824 */ /* 0x000fe200078e0211 */
[----:B------:R-:W-:-:S04]  /*1890*/  SHF.L.U32 R9, R232, 0x1f, RZ ;  /* 0x0000001fe8097819 */ /* 0x000fc800000006ff */
[----:B------:R1:W2:Y:S01]  /*18a0*/  SYNCS.PHASECHK.TRANS64.TRYWAIT P1, [R16+URZ+0x31810], R9 ;  /* 0x03181009100075a7 */ /* 0x0002a2000802017f */
[----:B------:R-:W-:Y:S05]  /*18b0*/  @!P0 BRA `(.L_x_701) ;  /* 0x0000000000048947 */ /* 0x000fea0003800000 */
[----:B------:R-:W-:Y:S01]  /*18c0*/  BPT.TRAP 0x1 ;  /* 0x000000040000795c */ /* 0x000fe20000300000 */
.L_x_701:
        /* <DEDUP_REMOVED lines=12> */
.L_x_702:
        /* <DEDUP_REMOVED lines=596> */
.L_x_704:
[----:B------:R-:W-:-:S04]  /*3ed0*/  SHF.L.U32 R8, R230, 0x1f, RZ ;  /* 0x0000001fe6087819 */ /* 0x000fc800000006ff */
[----:B------:R4:W1:Y:S01]  /*3ee0*/  SYNCS.PHASECHK.TRANS64.TRYWAIT P1, [R17+URZ+0x31830], R8 ;  /* 0x03183008110075a7 */ /* 0x000862000802017f */
[----:B------:R-:W-:Y:S05]  /*3ef0*/  @!P0 BRA `(.L_x_705) ;  /* 0x0000000000048947 */ /* 0x000fea0003800000 */
[----:B------:R-:W-:Y:S01]  /*3f00*/  BPT.TRAP 0x1 ;  /* 0x000000040000795c */ /* 0x000fe20000300000 */
.L_x_705:
[----:B------:R-:W5:Y:S01]  /*3f10*/  LDL R7, [R1] ;  /* 0x0000000001077983 */ /* 0x000f620000100800 */
[----:B-1----:R-:W-:Y:S02]  /*3f20*/  VIADD R6, R5, 0xa000 ;  /* 0x0000a00005067836 */ /* 0x002fe40000000000 */
[----:B------:R-:W-:Y:S02]  /*3f30*/  VIADD R5, R17, 0x24100 ;  /* 0x0002410011057836 */ /* 0x000fe40000000000 */
[----:B------:R-:W-:Y:S01]  /*3f40*/  IMAD R11, R3, 0x40, R231 ;  /* 0x00000040030b7824 */ /* 0x000fe200078e02e7 */
[----:B------:R-:W-:Y:S02]  /*3f50*/  SHF.R.U32.HI R12, RZ, 0x4, R6 ;  /* 0x00000004ff0c7819 */ /* 0x000fe40000011606 */
[----:B------:R-:W-:Y:S02]  /*3f60*/  SHF.R.U32.HI R13, RZ, 0x4, R5 ;  /* 0x00000004ff0d7819 */ /* 0x000fe40000011605 */
[----:B-----5:R-:W-:Y:S01]  /*3f70*/  VIADDMNMX R14, R11, R236, R7, PT ;  /* 0x000000ec0b0e7246 */ /* 0x020fe20003800107 */
[----:B------:R-:W-:Y:S06]  /*3f80*/  @P1 BRA `(.L_x_706) ;  /* 0x0000000000081947 */ /* 0x000fec0003800000 */
[----:B------:R-:W1:Y:S02]  /*3f90*/  SYNCS.PHASECHK.TRANS64.TRYWAIT P1, [R17+URZ+0x31830], R8 ;  /* 0x03183008110075a7 */ /* 0x000e64000802017f */
[----:B-1----:R-:W-:Y:S05]  /*3fa0*/  @!P1 BRA `(.L_x_707) ;  /* 0x000000ac00a89947 */ /* 0x002fea0003800000 */
.L_x_706:
[----:B------:R-:W-:Y:S01]  /*3fb0*/  LOP3.LUT R23, R12, 0x3fff, RZ, 0xc0, !PT ;  /* 0x00003fff0c177812 */ /* 0x000fe200078ec0ff */
[----:B------:R-:W5:Y:S01]  /*3fc0*/  LDL R224, [R1] ;  /* 0x0000000001e07983 */ /* 0x000f620000100800 */
[----:B------:R-:W-:Y:S01]  /*3fd0*/  LOP3.LUT R13, R13, 0x3fff, RZ, 0xc0, !PT ;  /* 0x00003fff0d0d7812 */ /* 0x000fe200078ec0ff */
[----:B------:R-:W-:Y:S01]  /*3fe0*/  WARPGROUP.ARRIVE ;  /* 0x00000000000079c5 */ /* 0x000fe20000000000 */
[----:B------:R-:W-:Y:S01]  /*3ff0*/  LOP3.LUT R23, R23, 0x10000, RZ, 0xfc, !PT ;  /* 0x0001000017177812 */ /* 0x000fe200078efcff */
[----:B------:R-:W-:Y:S01]  /*4000*/  UMOV UR5, 0x40000040 ;  /* 0x4000004000057882 */ /* 0x000fe20000000000 */
[----:B------:R-:W-:Y:S01]  /*4010*/  LOP3.LUT R18, R13, 0x10000, RZ, 0xfc, !PT ;  /* 0x000100000d127812 */ /* 0x000fe200078efcff */
[----:B------:R-:W-:Y:S01]  /*4020*/  UMOV UR7, 0x40000000 ;  /* 0x4000000000077882 */ /* 0x000fe20000000000 */
[C---:B------:R-:W-:Y:S01]  /*4030*/  R2UR UR6, R23.reuse ;  /* 0x00000000170672ca */ /* 0x040fe200000e0000 */
[C---:B------:R-:W-:Y:S01]  /*4040*/  VIADD R13, R23.reuse, 0x80 ;  /* 0x00000080170d7836 */ /* 0x040fe20000000000 */
[----:B------:R-:W-:Y:S01]  /*4050*/  R2UR UR4, R18 ;  /* 0x00000000120472ca */ /* 0x000fe200000e0000 */
[----:B------:R-:W-:Y:S01]  /*4060*/  VIADD R19, R23, 0x2 ;  /* 0x0000000217137836 */ /* 0x000fe20000000000 */
[----:B------:R-:W-:-:S02]  /*4070*/  ISETP.GT.AND P3, PT, R14, RZ, PT ;  /* 0x000000ff0e00720c */ /* 0x000fc40003f64270 */
[----:B------:R-:W-:Y:S01]  /*4080*/  R2UR UR8, R13 ;  /* 0x000000000d0872ca */ /* 0x000fe200000e0000 */
[----:B------:R-:W-:Y:S01]  /*4090*/  VIADD R13, R23, 0x180 ;  /* 0x00000180170d7836 */ /* 0x000fe20000000000 */
[C---:B------:R-:W-:Y:S02]  /*40a0*/  ISETP.GT.AND P2, PT, R14.reuse, 0x1, PT ;  /* 0x000000010e00780c */ /* 0x040fe40003f44270 */
[C---:B------:R-:W-:Y:S02]  /*40b0*/  ISETP.GT.AND P6, PT, R14.reuse, 0x10, PT ;  /* 0x000000100e00780c */ /* 0x040fe40003fc4270 */
[----:B------:R-:W-:Y:S02]  /*40c0*/  ISETP.GT.AND P5, PT, R14, 0x11, PT ;  /* 0x000000110e00780c */ /* 0x000fe40003fa4270 */
[----:B------:R-:W-:Y:S01]  /*40d0*/  FSEL R24, R24, -INF , P3 ;  /* 0xff80000018187808 */ /* 0x000fe20001800000 */
[----:B------:R-:W-:Y:S01]  /*40e0*/  HGMMA.64x8x16.F32 R44, gdesc[UR4], RZ, !UPT, gsb0 ;  /* 0x00000000042c79f0 */ /* 0x000fe2000c0008ff */
[----:B------:R-:W-:Y:S01]  /*40f0*/  UMOV UR7, 0x40000000 ;  /* 0x4000000000077882 */ /* 0x000fe20000000000 */
[----:B------:R-:W-:Y:S01]  /*4100*/  FSEL R12, R25, -INF , P2 ;  /* 0xff800000190c7808 */ /* 0x000fe20001000000 */
[----:B------:R-:W-:Y:S01]  /*4110*/  VIADD R25, R18, 0x2 ;  /* 0x0000000212197836 */ /* 0x000fe20000000000 */
[----:B------:R-:W-:Y:S01]  /*4120*/  UMOV UR6, UR8 ;  /* 0x0000000800067c82 */ /* 0x000fe20008000000 */
[----:B------:R-:W-:-:S02]  /*4130*/  FSEL R28, R28, -INF , P6 ;  /* 0xff8000001c1c7808 */ /* 0x000fc40003000000 */
[----:B------:R-:W-:Y:S02]  /*4140*/  FSEL R22, R29, -INF , P5 ;  /* 0xff8000001d167808 */ /* 0x000fe40002800000 */
[C---:B------:R-:W-:Y:S02]  /*4150*/  ISETP.GT.AND P1, PT, R14.reuse, 0x20, PT ;  /* 0x000000200e00780c */ /* 0x040fe40003f24270 */
[C---:B------:R-:W-:Y:S02]  /*4160*/  ISETP.GT.AND P4, PT, R14.reuse, 0x21, PT ;  /* 0x000000210e00780c */ /* 0x040fe40003f84270 */
[C---:B------:R-:W-:Y:S02]  /*4170*/  ISETP.GT.AND P3, PT, R14.reuse, 0x30, PT ;  /* 0x000000300e00780c */ /* 0x040fe40003f64270 */
[C---:B------:R-:W-:Y:S02]  /*4180*/  ISETP.GT.AND P2, PT, R14.reuse, 0x31, PT ;  /* 0x000000310e00780c */ /* 0x040fe40003f44270 */
[----:B------:R-:W-:-:S02]  /*4190*/  ISETP.GT.AND P6, PT, R14, 0x40, PT ;  /* 0x000000400e00780c */ /* 0x000fc40003fc4270 */
[----:B------:R-:W-:Y:S01]  /*41a0*/  ISETP.GT.AND P5, PT, R14, 0x41, PT ;  /* 0x000000410e00780c */ /* 0x000fe20003fa4270 */
[----:B------:R-:W-:Y:S01]  /*41b0*/  VIADD R14, R23, 0x100 ;  /* 0x00000100170e7836 */ /* 0x000fe20000000000 */
[----:B------:R-:W-:Y:S01]  /*41c0*/  R2UR UR10, R13 ;  /* 0x000000000d0a72ca */ /* 0x000fe200000e0000 */
[----:B------:R-:W-:Y:S01]  /*41d0*/  VIADD R13, R23, 0x82 ;  /* 0x00000082170d7836 */ /* 0x000fe20000000000 */
[----:B------:R-:W-:Y:S02]  /*41e0*/  R2UR UR12, R19 ;  /* 0x00000000130c72ca */ /* 0x000fe400000e0000 */
[----:B------:R-:W-:Y:S01]  /*41f0*/  R2UR UR9, R14 ;  /* 0x000000000e0972ca */ /* 0x000fe200000e0000 */
[----:B------:R-:W-:Y:S01]  /*4200*/  VIADD R14, R23, 0x200 ;  /* 0x00000200170e7836 */ /* 0x000fe20000000000 */
[----:B------:R-:W-:Y:S02]  /*4210*/  R2UR UR13, R25 ;  /* 0x00000000190d72ca */ /* 0x000fe400000e0000 */
[----:B------:R-:W-:Y:S01]  /*4220*/  R2UR UR14, R13 ;  /* 0x000000000d0e72ca */ /* 0x000fe200000e0000 */
[----:B------:R-:W-:Y:S01]  /*4230*/  VIADD R13, R23, 0x102 ;  /* 0x00000102170d7836 */ /* 0x000fe20000000000 */
[----:B------:R-:W-:-:S02]  /*4240*/  R2UR UR11, R14 ;  /* 0x000000000e0b72ca */ /* 0x000fc400000e0000 */
[----:B------:R-:W-:Y:S02]  /*4250*/  IADD3 R14, R236, 0x8, R11 ;  /* 0x00000008ec0e7810 */ /* 0x000fe40007ffe00b */
[----:B------:R-:W-:Y:S01]  /*4260*/  R2UR UR8, R13 ;  /* 0x000000000d0872ca */ /* 0x000fe200000e0000 */
[----:B------:R-:W-:Y:S01]  /*4270*/  VIADD R13, R23, 0x182 ;  /* 0x00000182170d7836 */ /* 0x000fe20000000000 */
[----:B------:R-:W-:Y:S02]  /*4280*/  MOV R7, UR45 ;  /* 0x0000002d00077c02 */ /* 0x000fe40008000f00 */
[----:B------:R-:W-:Y:S02]  /*4290*/  MOV R6, UR44 ;  /* 0x0000002c00067c02 */ /* 0x000fe40008000f00 */
[----:B------:R-:W-:Y:S02]  /*42a0*/  MOV R21, UR43 ;  /* 0x0000002b00157c02 */ /* 0x000fe40008000f00 */
[----:B------:R-:W-:-:S02]  /*42b0*/  MOV R20, UR40 ;  /* 0x0000002800147c02 */ /* 0x000fc40008000f00 */
[----:B----4-:R-:W-:Y:S02]  /*42c0*/  MOV R8, UR46 ;  /* 0x0000002e00087c02 */ /* 0x010fe40008000f00 */
[----:B------:R-:W-:Y:S01]  /*42d0*/  MOV R9, UR47 ;  /* 0x0000002f00097c02 */ /* 0x000fe20008000f00 */
        /* <DEDUP_REMOVED lines=35> */
[----:B------:R-:W-:Y:S01]  /*4510*/  WARPGROUP.ARRIVE ;  /* 0x00000000000079c5 */ /* 0x000fe20000000000 */
[----:B------:R-:W-:Y:S01]  /*4520*/  VIADD R11, R23, 0x904 ;  /* 0x00000904170b7836 */ /* 0x000fe20000000000 */
[----:B-----5:R-:W-:-:S04]  /*4530*/  VIMNMX R14, R224, R14, PT ;  /* 0x0000000ee00e7248 */ /* 0x020fc80003fe0100 */
[----:B------:R-:W-:Y:S01]  /*4540*/  HGMMA.64x8x16.F32 R44, gdesc[UR4], R44, gsb0 ;  /* 0x00000000042c79f0 */ /* 0x000fe2000800082c */
[----:B------:R-:W-:Y:S01]  /*4550*/  UMOV UR6, UR14 ;  /* 0x0000000e00067c82 */ /* 0x000fe20008000000 */
[----:B------:R-:W-:Y:S01]  /*4560*/  UMOV UR7, 0x40000000 ;  /* 0x4000000000077882 */ /* 0x000fe20000000000 */
[----:B------:R-:W-:Y:S01]  /*4570*/  FSEL R32, R32, -INF , P1 ;  /* 0xff80000020207808 */ /* 0x000fe20000800000 */
[----:B------:R-:W-:Y:S01]  /*4580*/  UMOV UR57, 0x40000040 ;  /* 0x4000004000397882 */ /* 0x000fe20000000000 */
[----:B------:R-:W-:Y:S01]  /*4590*/  FSEL R36, R36, -INF , P3 ;  /* 0xff80000024247808 */ /* 0x000fe20001800000 */
[----:B------:R-:W-:Y:S01]  /*45a0*/  UMOV UR59, 0x40 ;  /* 0x00000040003b7882 */ /* 0x000fe20000000000 */
[----:B------:R-:W-:Y:S01]  /*45b0*/  FSEL R40, R40, -INF , P6 ;  /* 0xff80000028287808 */ /* 0x000fe20003000000 */
[----:B------:R-:W-:Y:S01]  /*45c0*/  UMOV UR23, 0x40 ;  /* 0x0000004000177882 */ /* 0x000fe20000000000 */
        /* <DEDUP_REMOVED lines=9> */
[----:B------:R-:W4:Y:S01]  /*4660*/  LDL R224, [R1+0x4] ;  /* 0x0000040001e07983 */ /* 0x000f220000100800 */
[----:B------:R-:W-:-:S02]  /*4670*/  WARPGROUP.DEPBAR.LE gsb0, 0x0 ;  /* 0x00008000000079c5 */ /* 0x000fc40000010000 */
        /* <DEDUP_REMOVED lines=454> */
[----:B------:R-:W-:Y:S02]  /*62e0*/  WARPGROUP.DEPBAR.LE gsb0, 0x0 ;  /* 0x00008000000079c5 */ /* 0x000fe40000010000 */
[----:B------:R-:W-:-:S06]  /*62f0*/  WARPGROUP.ARRIVE ;  /* 0x00000000000079c5 */ /* 0x000fcc0000000000 */
[----:B------:R-:W-:Y:S01]  /*6300*/  HGMMA.64x8x16.F32 R220, gdesc[UR4], R220, gsb0 ;  /* 0x0000000004dc79f0 */ /* 0x000fe200080008dc */
[----:B------:R-:W-:Y:S01]  /*6310*/  UMOV UR6, UR10 ;  /* 0x0000000a00067c82 */ /* 0x000fe20008000000 */
[----:B------:R-:W-:Y:S01]  /*6320*/  UMOV UR7, 0x40000000 ;  /* 0x4000000000077882 */ /* 0x000fe20000000000 */
[----:B------:R-:W-:Y:S01]  /*6330*/  UMOV UR4, UR12 ;  /* 0x0000000c00047c82 */ /* 0x000fe20008000000 */
[----:B------:R-:W-:Y:S01]  /*6340*/  UMOV UR5, 0x40000040 ;  /* 0x4000004000057882 */ /* 0x000fe20000000000 */
[----:B------:R-:W-:Y:S01]  /*6350*/  VIADD R13, R23, 0x984 ;  /* 0x00000984170d7836 */ /* 0x000fe20000000000 */
[----:B------:R-:W-:Y:S01]  /*6360*/  ISETP.GT.AND P1, PT, R14, RZ, PT ;  /* 0x000000ff0e00720c */ /* 0x000fe20003f24270 */
[----:B------:R-:W-:Y:S01]  /*6370*/  VIADD R18, R18, 0x606 ;  /* 0x0000060612127836 */ /* 0x000fe20000000000 */
[----:B------:R-:W-:Y:S01]  /*6380*/  ULDC UR12, c[0x0][0x744] ;  /* 0x0001d100000c7ab9 */ /* 0x000fe20000000800 */
        /* <DEDUP_REMOVED lines=41> */
[----:B------:R-:W-:-:S12]  /*6620*/  UMOV UR7, 0x40000000 ;  /* 0x4000000000077882 */ /* 0x000fd80000000000 */
[----:B------:R-:W-:Y:S01]  /*6630*/  UMOV UR6, UR8 ;  /* 0x0000000800067c82 */ /* 0x000fe20008000000 */
        /* <DEDUP_REMOVED lines=10> */
[----:B------:R-:W-:-:S05]  /*66e0*/  VIADD R18, R23, 0x786 ;  /* 0x0000078617127836 */ /* 0x000fca0000000000 */
[----:B------:R-:W-:Y:S01]  /*66f0*/  R2UR UR6, R18 ;  /* 0x00000000120672ca */ /* 0x000fe200000e0000 */
[----:B------:R-:W-:Y:S01]  /*6700*/  UMOV UR5, 0x40000040 ;  /* 0x4000004000057882 */ /* 0x000fe20000000000 */
[----:B------:R-:W-:Y:S01]  /*6710*/  UMOV UR7, 0x40000000 ;  /* 0x4000000000077882 */ /* 0x000fe20000000000 */
[----:B------:R-:W-:Y:S01]  /*6720*/  FSEL R25, R26, -INF , P1 ;  /* 0xff8000001a197808 */ /* 0x000fe20000800000 */
[----:B--2---:R-:W-:Y:S01]  /*6730*/  FFMA.FTZ R11, R24, UR12, -R15 ;  /* 0x0000000c180b7c23 */ /* 0x004fe2000801080f */
[----:B------:R-:W-:Y:S01]  /*6740*/  ISETP.GT.AND P1, PT, R14, 0x1, PT ;  /* 0x000000010e00780c */ /* 0x000fe20003f24270 */
[----:B------:R-:W-:Y:S02]  /*6750*/  WARPGROUP.DEPBAR.LE gsb0, 0x0 ;  /* 0x00008000000079c5 */ /* 0x000fe40000010000 */
[----:B------:R-:W-:-:S06]  /*6760*/  WARPGROUP.ARRIVE ;  /* 0x00000000000079c5 */ /* 0x000fcc0000000000 */
[----:B------:R-:W-:Y:S01]  /*6770*/  HGMMA.64x8x16.F32 R44, gdesc[UR4], R44, gsb0 ;  /* 0x00000000042c79f0 */ /* 0x000fe2000800082c */
[----:B------:R-:W-:Y:S02]  /*6780*/  FSEL R24, R33, -INF , P4 ;  /* 0xff80000021187808 */ /* 0x000fe40002000000 */
[----:B------:R-:W-:-:S03]  /*6790*/  FSEL R29, R27, -INF , P1 ;  /* 0xff8000001b1d7808 */ /* 0x000fc60000800000 */
[----:B------:R-:W-:Y:S01]  /*67a0*/  FFMA.FTZ R27, R24, UR12, -R15 ;  /* 0x0000000c181b7c23 */ /* 0x000fe2000801080f */
[----:B------:R-:W-:-:S05]  /*67b0*/  VIADD R24, R23, 0x806 ;  /* 0x0000080617187836 */ /* 0x000fca0000000000 */
[----:B------:R-:W-:Y:S01]  /*67c0*/  R2UR UR8, R24 ;  /* 0x00000000180872ca */ /* 0x000fe200000e0000 */
[----:B------:R-:W-:-:S12]  /*67d0*/  UMOV UR7, 0x40000000 ;  /* 0x4000000000077882 */ /* 0x000fd80000000000 */
[----:B------:R-:W-:Y:S01]  /*67e0*/  UMOV UR6, UR8 ;  /* 0x0000000800067c82 */ /* 0x000fe20008000000 */
[----:B------:R-:W-:Y:S02]  /*67f0*/  WARPGROUP.DEPBAR.LE gsb0, 0x0 ;  /* 0x00008000000079c5 */ /* 0x000fe40000010000 */
[----:B------:R-:W-:-:S06]  /*6800*/  WARPGROUP.ARRIVE ;  /* 0x00000000000079c5 */ /* 0x000fcc0000000000 */
[----:B------:R-:W-:Y:S01]  /*6810*/  HGMMA.64x8x16.F32 R48, gdesc[UR4], R48, gsb0 ;  /* 0x00000000043079f0 */ /* 0x000fe20008000830 */
[----:B------:R-:W-:-:S05]  /*6820*/  VIADD R24, R23, 0x886 ;  /* 0x0000088617187836 */ /* 0x000fca0000000000 */
[----:B------:R-:W-:Y:S01]  /*6830*/  R2UR UR9, R24 ;  /* 0x00000000180972ca */ /* 0x000fe200000e0000 */
[----:B------:R-:W-:-:S12]  /*6840*/  UMOV UR7, 0x40000000 ;  /* 0x4000000000077882 */ /* 0x000fd80000000000 */
[----:B------:R-:W-:Y:S01]  /*6850*/  UMOV UR6, UR9 ;  /* 0x0000000900067c82 */ /* 0x000fe20008000000 */
[----:B------:R-:W-:Y:S02]  /*6860*/  WARPGROUP.DEPBAR.LE gsb0, 0x0 ;  /* 0x00008000000079c5 */ /* 0x000fe40000010000 */
[----:B------:R-:W-:-:S06]  /*6870*/  WARPGROUP.ARRIVE ;  /* 0x00000000000079c5 */ /* 0x000fcc0000000000 */
[----:B------:R-:W-:Y:S01]  /*6880*/  HGMMA.64x8x16.F32 R52, gdesc[UR4], R52, gsb0 ;  /* 0x00000000043479f0 */ /* 0x000fe20008000834 */
[----:B------:R-:W-:Y:S02]  /*6890*/  ISETP.GT.AND P1, PT, R14, 0x10, PT ;  /* 0x000000100e00780c */ /* 0x000fe40003f24270 */
        /* <DEDUP_REMOVED lines=17> */
[--C-:B------:R-:W-:Y:S01]  /*69b0*/  FFMA.FTZ R19, R28, UR12, -R15.reuse ;  /* 0x0000000c1c137c23 */ /* 0x100fe2000801080f */
[----:B------:R-:W-:Y:S01]  /*69c0*/  FSEL R28, R41, -INF , P5 ;  /* 0xff800000291c7808 */ /* 0x000fe20002800000 */
[----:B------:R-:W-:Y:S01]  /*69d0*/  FFMA.FTZ R13, R32, UR12, -R15 ;  /* 0x0000000c200d7c23 */ /* 0x000fe2000801080f */
[----:B------:R-:W-:Y:S01]  /*69e0*/  ISETP.GT.AND P1, PT, R14, 0x11, PT ;  /* 0x000000110e00780c */ /* 0x000fe20003f24270 */
[----:B------:R-:W-:Y:S02]  /*69f0*/  IMAD R32, R231, 0x4, R17 ;  /* 0x00000004e7207824 */ /* 0x000fe400078e0211 */
[----:B------:R-:W-:Y:S01]  /*6a00*/  FFMA.FTZ R28, R28, UR12, -R15 ;  /* 0x0000000c1c1c7c23 */ /* 0x000fe2000801080f */
[----:B------:R-:W-:Y:S02]  /*6a10*/  FSEL R31, R31, -INF , P1 ;  /* 0xff8000001f1f7808 */ /* 0x000fe40000800000 */
[C---:B------:R-:W-:Y:S01]  /*6a20*/  ISETP.GT.AND P1, PT, R14.reuse, 0x20, PT ;  /* 0x000000200e00780c */ /* 0x040fe20003f24270 */
[----:B------:R3:W-:Y:S01]  /*6a30*/  MUFU.EX2 R24, R28 ;  /* 0x0000001c00187308 */ /* 0x0007e20000000800 */
[----:B------:R-:W-:-:S02]  /*6a40*/  ISETP.GT.AND P2, PT, R14, 0x21, PT ;  /* 0x000000210e00780c */ /* 0x000fc40003f44270 */
[C---:B------:R-:W-:Y:S02]  /*6a50*/  ISETP.GT.AND P3, PT, R14.reuse, 0x30, PT ;  /* 0x000000300e00780c */ /* 0x040fe40003f64270 */
[C---:B------:R-:W-:Y:S02]  /*6a60*/  ISETP.GT.AND P4, PT, R14.reuse, 0x31, PT ;  /* 0x000000310e00780c */ /* 0x040fe40003f84270 */
[C---:B------:R-:W-:Y:S02]  /*6a70*/  ISETP.GT.AND P5, PT, R14.reuse, 0x40, PT ;  /* 0x000000400e00780c */ /* 0x040fe40003fa4270 */
[----:B------:R-:W-:Y:S01]  /*6a80*/  ISETP.GT.AND P6, PT, R14, 0x41, PT ;  /* 0x000000410e00780c */ /* 0x000fe20003fc4270 */
[----:B---3--:R-:W-:Y:S01]  /*6a90*/  FFMA.FTZ R28, R29, UR12, -R10 ;  /* 0x0000000c1d1c7c23 */ /* 0x008fe2000801080a */
[----:B------:R1:W-:Y:S01]  /*6aa0*/  MUFU.EX2 R14, R27 ;  /* 0x0000001b000e7308 */ /* 0x0003e20000000800 */
[----:B------:R-:W-:-:S05]  /*6ab0*/  VIADD R26, R17, 0x2c500 ;  /* 0x0002c500111a7836 */ /* 0x000fca0000000000 */
[----:B------:R-:W-:Y:S01]  /*6ac0*/  SHF.R.U32.HI R26, RZ, 0x4, R26 ;  /* 0x00000004ff1a7819 */ /* 0x000fe2000001161a */
[----:B------:R-:W-:Y:S02]  /*6ad0*/  WARPGROUP.DEPBAR.LE gsb0, 0x0 ;  /* 0x00008000000079c5 */ /* 0x000fe40000010000 */
[----:B-1----:R-:W1:Y:S04]  /*6ae0*/  LDS R27, [R32+0x2c300] ;  /* 0x02c30000201b7984 */ /* 0x002e680000000800 */
[----:B------:R-:W2:Y:S01]  /*6af0*/  LDS R29, [R32+0x2c320] ;  /* 0x02c32000201d7984 */ /* 0x000ea20000000800 */
[----:B------:R-:W-:Y:S01]  /*6b00*/  LOP3.LUT R26, R26, 0x3fff, RZ, 0xc0, !PT ;  /* 0x00003fff1a1a7812 */ /* 0x000fe200078ec0ff */
[--C-:B------:R-:W-:Y:S01]  /*6b10*/  FFMA.FTZ R36, R36, UR12, -R15.reuse ;  /* 0x0000000c24247c23 */ /* 0x100fe2000801080f */
[----:B------:R-:W-:Y:S01]  /*6b20*/  FSEL R35, R35, -INF , P2 ;  /* 0xff80000023237808 */ /* 0x000fe20001000000 */
[--C-:B------:R-:W-:Y:S01]  /*6b30*/  FFMA.FTZ R40, R40, UR12, -R15.reuse ;  /* 0x0000000c28287c23 */ /* 0x100fe2000801080f */
[----:B------:R-:W-:Y:S01]  /*6b40*/  FSEL R33, R34, -INF , P1 ;  /* 0xff80000022217808 */ /* 0x000fe20000800000 */
[----:B------:R-:W-:Y:S01]  /*6b50*/  FFMA.FTZ R12, R12, UR12, -R15 ;  /* 0x0000000c0c0c7c23 */ /* 0x000fe2000801080f */
[----:B------:R-:W-:-:S02]  /*6b60*/  FSEL R41, R38, -INF , P3 ;  /* 0xff80000026297808 */ /* 0x000fc40001800000 */
[----:B------:R-:W-:Y:S02]  /*6b70*/  FSEL R39, R39, -INF , P4 ;  /* 0xff80000027277808 */ /* 0x000fe40002000000 */
[----:B------:R-:W-:Y:S02]  /*6b80*/  FSEL R37, R42, -INF , P5 ;  /* 0xff8000002a257808 */ /* 0x000fe40002800000 */
[----:B------:R-:W-:Y:S01]  /*6b90*/  FSEL R43, R43, -INF , P6 ;  /* 0xff8000002b2b7808 */ /* 0x000fe20003000000 */
[--C-:B------:R-:W-:Y:S01]  /*6ba0*/  FFMA.FTZ R25, R25, UR12, -R10.reuse ;  /* 0x0000000c19197c23 */ /* 0x100fe2000801080a */
[----:B------:R-:W-:Y:S01]  /*6bb0*/  LOP3.LUT R26, R26, 0x80000, RZ, 0xfc, !PT ;  /* 0x000800001a1a7812 */ /* 0x000fe200078efcff */
[----:B------:R-:W-:Y:S01]  /*6bc0*/  FFMA.FTZ R22, R22, UR12, -R15 ;  /* 0x0000000c16167c23 */ /* 0x000fe2000801080f */
[--C-:B------:R-:W-:Y:S01]  /*6bd0*/  FFMA.FTZ R38, R31, UR12, -R10.reuse ;  /* 0x0000000c1f267c23 */ /* 0x100fe2000801080a */
[----:B------:R3:W-:Y:S01]  /*6be0*/  MUFU.EX2 R15, R36 ;  /* 0x00000024000f7308 */ /* 0x0007e20000000800 */
[--C-:B------:R-:W-:Y:S01]  /*6bf0*/  FFMA.FTZ R31, R35, UR12, -R10.reuse ;  /* 0x0000000c231f7c23 */ /* 0x100fe2000801080a */
[--C-:B------:R-:W-:Y:S01]  /*6c00*/  FFMA.FTZ R41, R41, UR12, -R10.reuse ;  /* 0x0000000c29297c23 */ /* 0x100fe2000801080a */
[--C-:B------:R-:W-:Y:S01]  /*6c10*/  FFMA.FTZ R35, R37, UR12, -R10.reuse ;  /* 0x0000000c25237c23 */ /* 0x100fe2000801080a */
[----:B------:R-:W-:-:S04]  /*6c20*/  FFMA.FTZ R34, R43, UR12, -R10 ;  /* 0x0000000c2b227c23 */ /* 0x000fc8000801080a */
[----:B------:R5:W-:Y:S01]  /*6c30*/  MUFU.EX2 R18, R30 ;  /* 0x0000001e00127308 */ /* 0x000be20000000800 */
[----:B---3--:R-:W-:-:S07]  /*6c40*/  FFMA.FTZ R36, R39, UR12, -R10 ;  /* 0x0000000c27247c23 */ /* 0x008fce000801080a */
[----:B------:R3:W-:Y:S01]  /*6c50*/  MUFU.EX2 R23, R40 ;  /* 0x0000002800177308 */ /* 0x0007e20000000800 */
[--C-:B-----5:R-:W-:Y:S01]  /*6c60*/  FFMA.FTZ R30, R225, UR12, -R10.reuse ;  /* 0x0000000ce11e7c23 */ /* 0x120fe2000801080a */
[----:B---3--:R-:W-:Y:S01]  /*6c70*/  FFMA.FTZ R40, R33, UR12, -R10 ;  /* 0x0000000c21287c23 */ /* 0x008fe2000801080a */
[----:B------:R-:W-:-:S05]  /*6c80*/  VIADD R10, R26, 0x80 ;  /* 0x000000801a0a7836 */ /* 0x000fca0000000000 */
[----:B------:R-:W3:Y:S01]  /*6c90*/  MUFU.EX2 R11, R11 ;  /* 0x0000000b000b7308 */ /* 0x000ee20000000800 */
[----:B------:R-:W-:-:S07]  /*6ca0*/  R2UR UR4, R10 ;  /* 0x000000000a0472ca */ /* 0x000fce00000e0000 */
[----:B------:R-:W5:Y:S01]  /*6cb0*/  MUFU.EX2 R12, R12 ;  /* 0x0000000c000c7308 */ /* 0x000f620000000800 */
[----:B------:R-:W-:-:S07]  /*6cc0*/  VIADD R10, R26, 0x100 ;  /* 0x000001001a0a7836 */ /* 0x000fce0000000000 */
[----:B------:R-:W-:Y:S08]  /*6cd0*/  MUFU.EX2 R25, R25 ;  /* 0x0000001900197308 */ /* 0x000ff00000000800 */
[----:B------:R-:W4:Y:S01]  /*6ce0*/  MUFU.EX2 R28, R28 ;  /* 0x0000001c001c7308 */ /* 0x000f220000000800 */
[----:B------:R-:W-:Y:S01]  /*6cf0*/  R2UR UR5, R10 ;  /* 0x000000000a0572ca */ /* 0x000fe200000e0000 */
[----:B------:R-:W-:-:S02]  /*6d00*/  VIADD R10, R26, 0x180 ;  /* 0x000001801a0a7836 */ /* 0x000fc40000000000 */
[----:B-1----:R-:W-:Y:S01]  /*6d10*/  FADD.FTZ R44, R44, -R27 ;  /* 0x8000001b2c2c7221 */ /* 0x002fe20000010000 */
[----:B--2---:R-:W-:Y:S01]  /*6d20*/  FADD.FTZ R46, R46, -R29 ;  /* 0x8000001d2e2e7221 */ /* 0x004fe20000010000 */
[--C-:B------:R-:W-:Y:S01]  /*6d30*/  FADD.FTZ R45, R45, -R27.reuse ;  /* 0x8000001b2d2d7221 */ /* 0x100fe20000010000 */
[--C-:B------:R-:W-:Y:S01]  /*6d40*/  FADD.FTZ R48, R48, -R27.reuse ;  /* 0x8000001b30307221 */ /* 0x100fe20000010000 */
[----:B------:R-:W-:Y:S01]  /*6d50*/  R2UR UR6, R10 ;  /* 0x000000000a0672ca */ /* 0x000fe200000e0000 */
[----:B------:R-:W1:Y:S01]  /*6d60*/  MUFU.EX2 R22, R22 ;  /* 0x0000001600167308 */ /* 0x000e620000000800 */
[--C-:B------:R-:W-:Y:S01]  /*6d70*/  FADD.FTZ R49, R49, -R27.reuse ;  /* 0x8000001b31317221 */ /* 0x100fe20000010000 */
[--C-:B------:R-:W-:Y:S01]  /*6d80*/  FADD.FTZ R52, R52, -R27.reuse ;  /* 0x8000001b34347221 */ /* 0x100fe20000010000 */
[--C-:B------:R-:W-:Y:S01]  /*6d90*/  FADD.FTZ R53, R53, -R27.reuse ;  /* 0x8000001b35357221 */ /* 0x100fe20000010000 */
[--C-:B------:R-:W-:Y:S01]  /*6da0*/  FADD.FTZ R216, R216, -R27.reuse ;  /* 0x8000001bd8d87221 */ /* 0x100fe20000010000 */
[--C-:B------:R-:W-:Y:S01]  /*6db0*/  FADD.FTZ R217, R217, -R27.reuse ;  /* 0x8000001bd9d97221 */ /* 0x100fe20000010000 */
[--C-:B------:R-:W-:Y:S01]  /*6dc0*/  FADD.FTZ R220, R220, -R27.reuse ;  /* 0x8000001bdcdc7221 */ /* 0x100fe20000010000 */
[----:B------:R-:W-:Y:S01]  /*6dd0*/  FADD.FTZ R221, R221, -R27 ;  /* 0x8000001bdddd7221 */ /* 0x000fe20000010000 */
[----:B------:R-:W2:Y:S01]  /*6de0*/  MUFU.EX2 R13, R13 ;  /* 0x0000000d000d7308 */ /* 0x000ea20000000800 */
[----:B---3--:R-:W-:Y:S01]  /*6df0*/  FMUL.FTZ R44, R11, R44 ;  /* 0x0000002c0b2c7220 */ /* 0x008fe20000410000 */
[----:B-----5:R-:W-:-:S02]  /*6e00*/  F2FP.F16.F32.PACK_AB R10, R12, R11 ;  /* 0x0000000b0c0a723e */ /* 0x020fc400000000ff */
[----:B----4-:R-:W-:Y:S01]  /*6e10*/  F2FP.F16.F32.PACK_AB R11, R28, R25 ;  /* 0x000000191c0b723e */ /* 0x010fe200000000ff */
[----:B------:R-:W-:Y:S06]  /*6e20*/  BAR.SYNC.DEFER_BLOCKING 0x9, 0x100 ;  /* 0x0244000000007b1d */ /* 0x000fec0000010000 */
[----:B------:R-:W3:Y:S08]  /*6e30*/  MUFU.EX2 R19, R19 ;  /* 0x0000001300137308 */ /* 0x000ef00000000800 */
[----:B------:R-:W-:Y:S08]  /*6e40*/  MUFU.EX2 R30, R30 ;  /* 0x0000001e001e7308 */ /* 0x000ff00000000800 */
[----:B------:R-:W4:Y:S08]  /*6e50*/  MUFU.EX2 R33, R38 ;  /* 0x0000002600217308 */ /* 0x000f300000000800 */
[----:B------:R5:W-:Y:S08]  /*6e60*/  MUFU.EX2 R27, R41 ;  /* 0x00000029001b7308 */ /* 0x000bf00000000800 */
[----:B------:R-:W-:Y:S01]  /*6e70*/  MUFU.EX2 R32, R40 ;  /* 0x0000002800207308 */ /* 0x000fe20000000800 */
[----:B-----5:R-:W-:-:S07]  /*6e80*/  FMUL.FTZ R41, R25, R46 ;  /* 0x0000002e19297220 */ /* 0x020fce0000410000 */
[----:B------:R-:W-:Y:S08]  /*6e90*/  MUFU.EX2 R31, R31 ;  /* 0x0000001f001f7308 */ /* 0x000ff00000000800 */
[----:B------:R-:W-:Y:S08]  /*6ea0*/  MUFU.EX2 R36, R36 ;  /* 0x0000002400247308 */ /* 0x000ff00000000800 */
[----:B------:R-:W5:Y:S08]  /*6eb0*/  MUFU.EX2 R25, R35 ;  /* 0x0000002300197308 */ /* 0x000f700000000800 */
[----:B------:R-:W5:Y:S01]  /*6ec0*/  MUFU.EX2 R34, R34 ;  /* 0x0000002200227308 */ /* 0x000f620000000800 */
[--C-:B------:R-:W-:Y:S01]  /*6ed0*/  FADD.FTZ R47, R47, -R29.reuse ;  /* 0x8000001d2f2f7221 */ /* 0x100fe20000010000 */
[----:B------:R-:W-:Y:S01]  /*6ee0*/  FMUL.FTZ R45, R12, R45 ;  /* 0x0000002d0c2d7220 */ /* 0x000fe20000410000 */
[----:B------:R-:W-:Y:S01]  /*6ef0*/  FADD.FTZ R222, R222, -R29 ;  /* 0x8000001ddede7221 */ /* 0x000fe20000010000 */
[----:B------:R-:W-:Y:S01]  /*6f00*/  FMUL.FTZ R53, R14, R53 ;  /* 0x000000350e357220 */ /* 0x000fe20000410000 */
[----:B------:R-:W-:Y:S01]  /*6f10*/  FMUL.FTZ R12, R28, R47 ;  /* 0x0000002f1c0c7220 */ /* 0x000fe20000410000 */
[----:B------:R-:W-:Y:S01]  /*6f20*/  FMUL.FTZ R221, R24, R221 ;  /* 0x000000dd18dd7220 */ /* 0x000fe20000410000 */
[----:B-1----:R-:W-:Y:S01]  /*6f30*/  FMUL.FTZ R49, R22, R49 ;  /* 0x0000003116317220 */ /* 0x002fe20000410000 */
[----:B--2---:R-:W-:Y:S01]  /*6f40*/  FMUL.FTZ R52, R13, R52 ;  /* 0x000000340d347220 */ /* 0x004fe20000410000 */
[----:B------:R-:W-:Y:S01]  /*6f50*/  F2FP.F16.F32.PACK_AB R14, R14, R13 ;  /* 0x0000000d0e0e723e */ /* 0x000fe200000000ff */
[----:B------:R-:W-:Y:S01]  /*6f60*/  FMUL.FTZ R28, R18, R217 ;  /* 0x000000d9121c7220 */ /* 0x000fe20000410000 */
[----:B------:R-:W-:Y:S01]  /*6f70*/  FMUL.FTZ R220, R23, R220 ;  /* 0x000000dc17dc7220 */ /* 0x000fe20000410000 */
[----:B------:R-:W-:Y:S01]  /*6f80*/  F2FP.F16.F32.PACK_AB R24, R24, R23 ;  /* 0x000000171818723e */ /* 0x000fe200000000ff */
[----:B------:R-:W-:Y:S01]  /*6f90*/  FMUL.FTZ R13, R15, R216 ;  /* 0x000000d80f0d7220 */ /* 0x000fe20000410000 */
[----:B---3--:R-:W-:Y:S01]  /*6fa0*/  F2FP.F16.F32.PACK_AB R22, R22, R19 ;  /* 0x000000131616723e */ /* 0x008fe200000000ff */
[----:B------:R-:W-:Y:S01]  /*6fb0*/  FMUL.FTZ R48, R19, R48 ;  /* 0x0000003013307220 */ /* 0x000fe20000410000 */
[----:B------:R-:W-:-:S02]  /*6fc0*/  F2FP.F16.F32.PACK_AB R18, R18, R15 ;  /* 0x0000000f1212723e */ /* 0x000fc400000000ff */
[----:B----4-:R-:W-:Y:S01]  /*6fd0*/  F2FP.F16.F32.PACK_AB R23, R33, R30 ;  /* 0x0000001e2117723e */ /* 0x010fe200000000ff */
[----:B-----5:R-:W-:Y:S01]  /*6fe0*/  FMUL.FTZ R222, R25, R222 ;  /* 0x000000de19de7220 */ /* 0x020fe20000410000 */
[----:B------:R-:W-:Y:S02]  /*6ff0*/  F2FP.F16.F32.PACK_AB R15, R31, R32 ;  /* 0x000000201f0f723e */ /* 0x000fe400000000ff */
[----:B------:R-:W-:Y:S01]  /*7000*/  F2FP.F16.F32.PACK_AB R19, R36, R27 ;  /* 0x0000001b2413723e */ /* 0x000fe200000000ff */
[----:B------:R1:W-:Y:S01]  /*7010*/  STSM.16.M88.2 [R0+0x2c500], R10 ;  /* 0x02c5000a00007844 */ /* 0x0003e20000000100 */
[----:B------:R-:W-:-:S03]  /*7020*/  F2FP.F16.F32.PACK_AB R25, R34, R25 ;  /* 0x000000192219723e */ /* 0x000fc600000000ff */
[----:B------:R-:W-:Y:S04]  /*7030*/  STSM.16.M88.2 [R0+0x2cd00], R22 ;  /* 0x02cd001600007844 */ /* 0x000fe80000000100 */
[----:B------:R2:W-:Y:S04]  /*7040*/  STSM.16.M88.2 [R0+0x2d500], R14 ;  /* 0x02d5000e00007844 */ /* 0x0005e80000000100 */
[----:B------:R-:W-:Y:S04]  /*7050*/  STSM.16.M88.2 [R0+0x2dd00], R18 ;  /* 0x02dd001200007844 */ /* 0x000fe80000000100 */
[----:B------:R-:W-:Y:S01]  /*7060*/  STSM.16.M88.2 [R0+0x2e500], R24 ;  /* 0x02e5001800007844 */ /* 0x000fe20000000100 */
[----:B------:R-:W-:Y:S01]  /*7070*/  @!PT LDS RZ, [RZ] ;  /* 0x00000000fffff984 */ /* 0x000fe20000000800 */
[----:B------:R-:W-:Y:S01]  /*7080*/  @!PT LDS RZ, [RZ] ;  /* 0x00000000fffff984 */ /* 0x000fe20000000800 */
[----:B------:R-:W-:Y:S01]  /*7090*/  @!PT LDS RZ, [RZ] ;  /* 0x00000000fffff984 */ /* 0x000fe20000000800 */
[----:B------:R-:W-:Y:S01]  /*70a0*/  @!PT LDS RZ, [RZ] ;  /* 0x00000000fffff984 */ /* 0x000fe20000000800 */
[----:B------:R3:W-:Y:S06]  /*70b0*/  MEMBAR.ALL.CTA ;  /* 0x0000000000007992 */ /* 0x0007ec0000008000 */
[----:B---3--:R-:W3:Y:S01]  /*70c0*/  FENCE.VIEW.ASYNC.S ;  /* 0x00000000000073c6 */ /* 0x008ee20000000000 */
[----:B------:R-:W-:-:S02]  /*70d0*/  VIADD R37, R26, 0x200 ;  /* 0x000002001a257836 */ /* 0x000fc40000000000 */
[----:B------:R-:W-:Y:S02]  /*70e0*/  IMAD R216, R4, 0x2000, R5 ;  /* 0x0000200004d87824 */ /* 0x000fe400078e0205 */
[--C-:B------:R-:W-:Y:S01]  /*70f0*/  FADD.FTZ R38, R51, -R29.reuse ;  /* 0x8000001d33267221 */ /* 0x100fe20000010000 */
[----:B------:R-:W-:Y:S01]  /*7100*/  R2UR UR7, R37 ;  /* 0x00000000250772ca */ /* 0x000fe200000e0000 */
[--C-:B------:R-:W-:Y:S01]  /*7110*/  FADD.FTZ R37, R50, -R29.reuse ;  /* 0x8000001d32257221 */ /* 0x100fe20000010000 */
[--C-:B------:R-:W-:Y:S01]  /*7120*/  FADD.FTZ R39, R54, -R29.reuse ;  /* 0x8000001d36277221 */ /* 0x100fe20000010000 */
[--C-:B------:R-:W-:Y:S01]  /*7130*/  FADD.FTZ R40, R55, -R29.reuse ;  /* 0x8000001d37287221 */ /* 0x100fe20000010000 */
[--C-:B------:R-:W-:Y:S01]  /*7140*/  FADD.FTZ R218, R218, -R29.reuse ;  /* 0x8000001ddada7221 */ /* 0x100fe20000010000 */
[--C-:B------:R-:W-:Y:S01]  /*7150*/  FADD.FTZ R219, R219, -R29.reuse ;  /* 0x8000001ddbdb7221 */ /* 0x100fe20000010000 */
[----:B------:R-:W-:Y:S01]  /*7160*/  FADD.FTZ R29, R223, -R29 ;  /* 0x8000001ddf1d7221 */ /* 0x000fe20000010000 */
[----:B------:R-:W-:Y:S01]  /*7170*/  SHF.R.U32.HI R217, RZ, 0x4, R216 ;  /* 0x00000004ffd97819 */ /* 0x000fe200000116d8 */
[----:B------:R-:W-:Y:S01]  /*7180*/  FMUL.FTZ R37, R30, R37 ;  /* 0x000000251e257220 */ /* 0x000fe20000410000 */
[----:B------:R-:W-:Y:S01]  /*7190*/  FMUL.FTZ R38, R33, R38 ;  /* 0x0000002621267220 */ /* 0x000fe20000410000 */
[----:B------:R-:W-:Y:S01]  /*71a0*/  FMUL.FTZ R39, R32, R39 ;  /* 0x0000002720277220 */ /* 0x000fe20000410000 */
[----:B-1----:R-:W-:Y:S01]  /*71b0*/  FMUL.FTZ R10, R31, R40 ;  /* 0x000000281f0a7220 */ /* 0x002fe20000410000 */
[----:B------:R-:W-:Y:S01]  /*71c0*/  FMUL.FTZ R218, R27, R218 ;  /* 0x000000da1bda7220 */ /* 0x000fe20000410000 */
[----:B------:R-:W-:Y:S01]  /*71d0*/  FMUL.FTZ R219, R36, R219 ;  /* 0x000000db24db7220 */ /* 0x000fe20000410000 */
[----:B------:R-:W-:Y:S01]  /*71e0*/  FMUL.FTZ R11, R34, R29 ;  /* 0x0000001d220b7220 */ /* 0x000fe20000410000 */
[----:B------:R-:W-:-:S02]  /*71f0*/  LOP3.LUT R217, R217, 0x3fff, RZ, 0xc0, !PT ;  /* 0x00003fffd9d97812 */ /* 0x000fc400078ec0ff */
[----:B------:R-:W-:Y:S02]  /*7200*/  F2FP.F16.F32.PACK_AB R40, R45, R44 ;  /* 0x0000002c2d28723e */ /* 0x000fe400000000ff */
[----:B------:R-:W-:Y:S02]  /*7210*/  F2FP.F16.F32.PACK_AB R48, R49, R48 ;  /* 0x000000303130723e */ /* 0x000fe400000000ff */
[----:B------:R-:W-:Y:S01]  /*7220*/  F2FP.F16.F32.PACK_AB R41, R12, R41 ;  /* 0x000000290c29723e */ /* 0x000fe200000000ff */
[----:B---3--:R-:W-:Y:S01]  /*7230*/  BAR.SYNC.DEFER_BLOCKING 0x9, 0x100 ;  /* 0x0244000000007b1d */ /* 0x008fe20000010000 */
[----:B------:R-:W-:Y:S02]  /*7240*/  F2FP.F16.F32.PACK_AB R52, R53, R52 ;  /* 0x000000343534723e */ /* 0x000fe400000000ff */
[----:B------:R-:W-:Y:S02]  /*7250*/  F2FP.F16.F32.PACK_AB R49, R38, R37 ;  /* 0x000000252631723e */ /* 0x000fe400000000ff */
[----:B------:R-:W-:-:S02]  /*7260*/  F2FP.F16.F32.PACK_AB R53, R10, R39 ;  /* 0x000000270a35723e */ /* 0x000fc400000000ff */
[----:B------:R-:W-:Y:S02]  /*7270*/  F2FP.F16.F32.PACK_AB R28, R28, R13 ;  /* 0x0000000d1c1c723e */ /* 0x000fe400000000ff */
[----:B------:R-:W-:Y:S02]  /*7280*/  F2FP.F16.F32.PACK_AB R220, R221, R220 ;  /* 0x000000dcdddc723e */ /* 0x000fe400000000ff */
[----:B------:R-:W-:Y:S02]  /*7290*/  R2UR UR56, R217 ;  /* 0x00000000d93872ca */ /* 0x000fe400000e0000 */
[----:B------:R-:W-:Y:S02]  /*72a0*/  R2UR UR58, R26 ;  /* 0x000000001a3a72ca */ /* 0x000fe400000e0000 */
[----:B------:R-:W-:Y:S02]  /*72b0*/  F2FP.F16.F32.PACK_AB R29, R219, R218 ;  /* 0x000000dadb1d723e */ /* 0x000fe400000000ff */
[----:B------:R-:W-:Y:S01]  /*72c0*/  F2FP.F16.F32.PACK_AB R221, R11, R222 ;  /* 0x000000de0bdd723e */ /* 0x000fe200000000ff */
[----:B------:R-:W-:Y:S04]  /*72d0*/  STSM.16.M88.2 [R0+0x2ed00], R40 ;  /* 0x02ed002800007844 */ /* 0x000fe80000000100 */
[----:B------:R-:W-:Y:S04]  /*72e0*/  STSM.16.M88.2 [R0+0x2f500], R48 ;  /* 0x02f5003000007844 */ /* 0x000fe80000000100 */
[----:B------:R-:W-:Y:S04]  /*72f0*/  STSM.16.M88.2 [R0+0x2fd00], R52 ;  /* 0x02fd003400007844 */ /* 0x000fe80000000100 */
[----:B------:R-:W-:Y:S04]  /*7300*/  STSM.16.M88.2 [R0+0x30500], R28 ;  /* 0x0305001c00007844 */ /* 0x000fe80000000100 */
[----:B------:R1:W-:Y:S01]  /*7310*/  STSM.16.M88.2 [R0+0x30d00], R220 ;  /* 0x030d00dc00007844 */ /* 0x0003e20000000100 */
[----:B------:R-:W-:-:S06]  /*7320*/  WARPGROUP.ARRIVE ;  /* 0x00000000000079c5 */ /* 0x000fcc0000000000 */
[----:B------:R-:W-:Y:S01]  /*7330*/  HGMMA.64x16x16.F32 R136, gdesc[UR56].tnspA.tnspB, R136, gsb0 ;  /* 0x60200000388879f0 */ /* 0x000fe20008000888 */
        /* <DEDUP_REMOVED lines=25> */
[----:B------:R-:W-:Y:S01]  /*74d0*/  UMOV UR15, 0x40 ;  /* 0x00000040000f7882 */ /* 0x000fe20000000000 */
[----:B------:R-:W-:Y:S02]  /*74e0*/  WARPGROUP.DEPBAR.LE gsb0, 0x0 ;  /* 0x00008000000079c5 */ /* 0x000fe40000010000 */
[----:B------:R-:W-:-:S06]  /*74f0*/  WARPGROUP.ARRIVE ;  /* 0x00000000000079c5 */ /* 0x000fcc0000000000 */
[----:B------:R-:W-:Y:S01]  /*7500*/  HGMMA.64x16x16.F32 R200, gdesc[UR12].tnspA.tnspB, R200, gsb0 ;  /* 0x602000000cc879f0 */ /* 0x000fe200080008c8 */
[----:B------:R-:W-:Y:S02]  /*7510*/  VIADD R5, R217, 0x80 ;  /* 0x00000080d9057836 */ /* 0x000fe40000000000 */
[----:B------:R-:W-:-:S03]  /*7520*/  VIADD R10, R26, 0x10 ;  /* 0x000000101a0a7836 */ /* 0x000fc60000000000 */
[----:B------:R-:W-:Y:S02]  /*7530*/  R2UR UR52, R5 ;  /* 0x00000000053472ca */ /* 0x000fe400000e0000 */
[----:B------:R-:W-:Y:S01]  /*7540*/  R2UR UR54, R10 ;  /* 0x000000000a3672ca */ /* 0x000fe200000e0000 */
[----:B------:R-:W-:Y:S02]  /*7550*/  WARPGROUP.DEPBAR.LE gsb0, 0x0 ;  /* 0x00008000000079c5 */ /* 0x000fe40000010000 */
[----:B------:R-:W-:-:S10]  /*7560*/  WARPGROUP.ARRIVE ;  /* 0x00000000000079c5 */ /* 0x000fd40000000000 */
[----:B------:R-:W-:Y:S01]  /*7570*/  HGMMA.64x16x16.F32 R136, gdesc[UR52].tnspA.tnspB, R136, gsb0 ;  /* 0x60200000348879f0 */ /* 0x000fe20008000888 */
[----:B------:R-:W-:-:S05]  /*7580*/  VIADD R5, R26, 0x90 ;  /* 0x000000901a057836 */ /* 0x000fca0000000000 */
[----:B------:R-:W-:Y:S01]  /*7590*/  R2UR UR4, R5 ;  /* 0x00000000050472ca */ /* 0x000fe200000e0000 */
[----:B------:R-:W-:Y:S01]  /*75a0*/  UMOV UR44, UR14 ;  /* 0x0000000e002c7c82 */ /* 0x000fe20008000000 */
[----:B------:R-:W-:Y:S01]  /*75b0*/  UMOV UR45, UR15 ;  /* 0x0000000f002d7c82 */ /* 0x000fe20008000000 */
[----:B------:R-:W-:Y:S01]  /*75c0*/  UMOV UR12, UR52 ;  /* 0x00000034000c7c82 */ /* 0x000fe20008000000 */
        /* <DEDUP_REMOVED lines=75> */
[----:B------:R-:W-:Y:S01]  /*7a80*/  VIADD R10, R26, 0x30 ;  /* 0x000000301a0a7836 */ /* 0x000fe20000000000 */
[----:B------:R-:W-:Y:S02]  /*7a90*/  UMOV UR46, UR22 ;  /* 0x00000016002e7c82 */ /* 0x000fe40008000000 */
[----:B------:R-:W-:Y:S02]  /*7aa0*/  R2UR UR20, R5 ;  /* 0x00000000051472ca */ /* 0x000fe400000e0000 */
[----:B------:R-:W-:Y:S01]  /*7ab0*/  R2UR UR22, R10 ;  /* 0x000000000a1672ca */ /* 0x000fe200000e0000 */
[----:B------:R-:W-:Y:S01]  /*7ac0*/  UMOV UR47, UR23 ;  /* 0x00000017002f7c82 */ /* 0x000fe20008000000 */
[----:B------:R-:W-:Y:S01]  /*7ad0*/  UMOV UR21, 0x40000040 ;  /* 0x4000004000157882 */ /* 0x000fe20000000000 */
[----:B------:R-:W-:Y:S01]  /*7ae0*/  UMOV UR23, 0x40 ;  /* 0x0000004000177882 */ /* 0x000fe20000000000 */
[----:B------:R-:W-:-:S02]  /*7af0*/  WARPGROUP.DEPBAR.LE gsb0, 0x0 ;  /* 0x00008000000079c5 */ /* 0x000fc40000010000 */
[----:B------:R-:W-:-:S07]  /*7b00*/  WARPGROUP.ARRIVE ;  /* 0x00000000000079c5 */ /* 0x000fce0000000000 */
[----:B------:R-:W-:Y:S01]  /*7b10*/  HGMMA.64x16x16.F32 R136, gdesc[UR20].tnspA.tnspB, R136, gsb0 ;  /* 0x60200000148879f0 */ /* 0x000fe20008000888 */
[----:B--2---:R-:W-:Y:S01]  /*7b20*/  VIADD R14, R26, 0xb0 ;  /* 0x000000b01a0e7836 */ /* 0x004fe20000000000 */
[----:B------:R-:W-:Y:S01]  /*7b30*/  MOV R218, UR44 ;  /* 0x0000002c00da7c02 */ /* 0x000fe20008000f00 */
[----:B------:R-:W-:-:S03]  /*7b40*/  UMOV UR44, UR10 ;  /* 0x0000000a002c7c82 */ /* 0x000fc60008000000 */
[----:B------:R-:W-:Y:S01]  /*7b50*/  R2UR UR10, R14 ;  /* 0x000000000e0a72ca */ /* 0x000fe200000e0000 */
[----:B------:R-:W-:Y:S01]  /*7b60*/  UMOV UR52, UR8 ;  /* 0x0000000800347c82 */ /* 0x000fe20008000000 */
[----:B------:R-:W-:Y:S01]  /*7b70*/  MOV R11, UR45 ;  /* 0x0000002d000b7c02 */ /* 0x000fe20008000f00 */
        /* <DEDUP_REMOVED lines=16> */
[----:B------:R-:W-:Y:S01]  /*7c80*/  VIADD R14, R26, 0x1b0 ;  /* 0x000001b01a0e7836 */ /* 0x000fe20000000000 */
[----:B------:R-:W-:-:S04]  /*7c90*/  UMOV UR60, UR14 ;  /* 0x0000000e003c7c82 */ /* 0x000fc80008000000 */
[----:B------:R-:W-:Y:S01]  /*7ca0*/  R2UR UR14, R14 ;  /* 0x000000000e0e72ca */ /* 0x000fe200000e0000 */
[----:B------:R-:W-:Y:S01]  /*7cb0*/  UMOV UR61, UR15 ;  /* 0x0000000f003d7c82 */ /* 0x000fe20008000000 */
[----:B------:R-:W-:Y:S01]  /*7cc0*/  UMOV UR12, UR20 ;  /* 0x00000014000c7c82 */ /* 0x000fe20008000000 */
[----:B------:R-:W-:Y:S01]  /*7cd0*/  UMOV UR13, UR21 ;  /* 0x00000015000d7c82 */ /* 0x000fe20008000000 */
[----:B------:R-:W-:Y:S01]  /*7ce0*/  UMOV UR15, 0x40 ;  /* 0x00000040000f7882 */ /* 0x000fe20000000000 */
[----:B------:R-:W-:Y:S01]  /*7cf0*/  IMAD R5, R4, 0x2800, R17 ;  /* 0x0000280004057824 */ /* 0x000fe200078e0211 */
[----:B------:R-:W-:Y:S02]  /*7d00*/  WARPGROUP.DEPBAR.LE gsb0, 0x0 ;  /* 0x00008000000079c5 */ /* 0x000fe40000010000 */
[----:B------:R-:W-:-:S06]  /*7d10*/  WARPGROUP.ARRIVE ;  /* 0x00000000000079c5 */ /* 0x000fcc0000000000 */
[----:B------:R-:W-:Y:S01]  /*7d20*/  HGMMA.64x16x16.F32 R184, gdesc[UR12].tnspA.tnspB, R184, gsb0 ;  /* 0x602000000cb879f0 */ /* 0x000fe200080008b8 */
[----:B------:R-:W-:Y:S01]  /*7d30*/  SHF.R.U32.HI R5, RZ, 0x4, R5 ;  /* 0x00000004ff057819 */ /* 0x000fe20000011605 */
[----:B------:R-:W-:-:S03]  /*7d40*/  VIADD R26, R26, 0x230 ;  /* 0x000002301a1a7836 */ /* 0x000fc60000000000 */
[----:B------:R-:W-:-:S04]  /*7d50*/  LOP3.LUT R5, R5, 0x3fff, RZ, 0xc0, !PT ;  /* 0x00003fff05057812 */ /* 0x000fc800078ec0ff */
[----:B------:R-:W-:Y:S02]  /*7d60*/  R2UR UR16, R5 ;  /* 0x00000000051072ca */ /* 0x000fe400000e0000 */
[----:B------:R-:W-:Y:S02]  /*7d70*/  R2UR UR18, R26 ;  /* 0x000000001a1272ca */ /* 0x000fe400000e0000 */
[----:B------:R-:W-:Y:S01]  /*7d80*/  MOV R219, UR40 ;  /* 0x0000002800db7c02 */ /* 0x000fe20008000f00 */
[----:B------:R-:W-:-:S08]  /*7d90*/  UMOV UR17, UR21 ;  /* 0x0000001500117c82 */ /* 0x000fd00008000000 */
[----:B------:R-:W-:Y:S01]  /*7da0*/  UMOV UR40, UR16 ;  /* 0x0000001000287c82 */ /* 0x000fe20008000000 */
[----:B------:R-:W-:Y:S01]  /*7db0*/  UMOV UR16, UR20 ;  /* 0x0000001400107c82 */ /* 0x000fe20008000000 */
[----:B------:R-:W-:Y:S02]  /*7dc0*/  WARPGROUP.DEPBAR.LE gsb0, 0x0 ;  /* 0x00008000000079c5 */ /* 0x000fe40000010000 */
[----:B------:R-:W-:-:S06]  /*7dd0*/  WARPGROUP.ARRIVE ;  /* 0x00000000000079c5 */ /* 0x000fcc0000000000 */
[----:B------:R-:W-:Y:S01]  /*7de0*/  HGMMA.64x16x16.F32 R200, gdesc[UR16].tnspA.tnspB, R200, gsb0 ;  /* 0x6020000010c879f0 */ /* 0x000fe200080008c8 */
[----:B------:R-:W-:-:S05]  /*7df0*/  VIADD R10, R17, 0x2ed00 ;  /* 0x0002ed00110a7836 */ /* 0x000fca0000000000 */
[----:B------:R-:W-:-:S04]  /*7e00*/  SHF.R.U32.HI R10, RZ, 0x4, R10 ;  /* 0x00000004ff0a7819 */ /* 0x000fc8000001160a */
[----:B------:R-:W-:-:S04]  /*7e10*/  LOP3.LUT R22, R10, 0x3fff, RZ, 0xc0, !PT ;  /* 0x00003fff0a167812 */ /* 0x000fc800078ec0ff */
[----:B------:R-:W-:Y:S01]  /*7e20*/  LOP3.LUT R23, R22, 0x400000, RZ, 0xfc, !PT ;  /* 0x0040000016177812 */ /* 0x000fe200078efcff */
[----:B------:R-:W-:Y:S02]  /*7e30*/  WARPGROUP.DEPBAR.LE gsb0, 0x0 ;  /* 0x00008000000079c5 */ /* 0x000fe40000010000 */
[----:B------:R-:W-:Y:S01]  /*7e40*/  @!PT LDS RZ, [RZ] ;  /* 0x00000000fffff984 */ /* 0x000fe20000000800 */
[----:B------:R-:W-:Y:S01]  /*7e50*/  @!PT LDS RZ, [RZ] ;  /* 0x00000000fffff984 */ /* 0x000fe20000000800 */
[----:B------:R-:W-:Y:S01]  /*7e60*/  @!PT LDS RZ, [RZ] ;  /* 0x00000000fffff984 */ /* 0x000fe20000000800 */
[----:B------:R-:W-:Y:S01]  /*7e70*/  @!PT LDS RZ, [RZ] ;  /* 0x00000000fffff984 */ /* 0x000fe20000000800 */
[----:B------:R2:W-:Y:S06]  /*7e80*/  MEMBAR.ALL.CTA ;  /* 0x0000000000007992 */ /* 0x0005ec0000008000 */
[----:B--2---:R-:W2:Y:S01]  /*7e90*/  FENCE.VIEW.ASYNC.S ;  /* 0x00000000000073c6 */ /* 0x004ea20000000000 */
[----:B------:R-:W-:Y:S01]  /*7ea0*/  R2UR UR24, R23 ;  /* 0x00000000171872ca */ /* 0x000fe200000e0000 */
[----:B--2---:R-:W-:Y:S01]  /*7eb0*/  BAR.SYNC.DEFER_BLOCKING 0x9, 0x100 ;  /* 0x0244000000007b1d */ /* 0x004fe20000010000 */
[----:B------:R-:W-:-:S02]  /*7ec0*/  MOV R12, UR43 ;  /* 0x0000002b000c7c02 */ /* 0x000fc40008000f00 */
[----:B-1----:R-:W-:Y:S02]  /*7ed0*/  MOV R220, UR42 ;  /* 0x0000002a00dc7c02 */ /* 0x002fe40008000f00 */
[----:B------:R-:W-:Y:S01]  /*7ee0*/  MOV R13, UR41 ;  /* 0x00000029000d7c02 */ /* 0x000fe20008000f00 */
[----:B------:R-:W-:-:S06]  /*7ef0*/  UMOV UR41, 0x40000040 ;  /* 0x4000004000297882 */ /* 0x000fcc0000000000 */
[----:B------:R-:W-:Y:S01]  /*7f00*/  UMOV UR42, UR24 ;  /* 0x00000018002a7c82 */ /* 0x000fe20008000000 */
[----:B------:R-:W-:Y:S01]  /*7f10*/  UMOV UR43, 0x8 ;  /* 0x00000008002b7882 */ /* 0x000fe20000000000 */
[----:B------:R-:W-:-:S06]  /*7f20*/  WARPGROUP.ARRIVE ;  /* 0x00000000000079c5 */ /* 0x000fcc0000000000 */
[----:B------:R-:W-:Y:S01]  /*7f30*/  HGMMA.64x64x16.F32 R24, gdesc[UR40].tnspA, RZ, !UPT, gsb0 ;  /* 0x20e00000281879f0 */ /* 0x000fe2000c0008ff */
[----:B------:R-:W-:Y:S02]  /*7f40*/  VIADD R10, R5, 0x80 ;  /* 0x00000080050a7836 */ /* 0x000fe40000000000 */
[----:B------:R-:W-:-:S03]  /*7f50*/  VIADD R14, R23, 0x80 ;  /* 0x00000080170e7836 */ /* 0x000fc60000000000 */
[----:B------:R-:W-:Y:S02]  /*7f60*/  R2UR UR4, R10 ;  /* 0x000000000a0472ca */ /* 0x000fe400000e0000 */
[----:B------:R-:W-:Y:S01]  /*7f70*/  R2UR UR5, R14 ;  /* 0x000000000e0572ca */ /* 0x000fe200000e0000 */
[----:B------:R-:W-:Y:S01]  /*7f80*/  IMAD.U32 R18, RZ, RZ, UR42 ;  /* 0x0000002aff127e24 */ /* 0x000fe2000f8e00ff */
[----:B------:R-:W-:Y:S01]  /*7f90*/  UMOV UR41, 0x40000040 ;  /* 0x4000004000297882 */ /* 0x000fe20000000000 */
[----:B------:R-:W-:Y:S01]  /*7fa0*/  IMAD.U32 R19, RZ, RZ, UR43 ;  /* 0x0000002bff137e24 */ /* 0x000fe2000f8e00ff */
[----:B------:R-:W-:-:S07]  /*7fb0*/  UMOV UR43, 0x8 ;  /* 0x00000008002b7882 */ /* 0x000fce0000000000 */
[----:B------:R-:W-:Y:S02]  /*7fc0*/  UMOV UR40, UR4 ;  /* 0x0000000400287c82 */ /* 0x000fe40008000000 */
[----:B------:R-:W-:Y:S01]  /*7fd0*/  UMOV UR42, UR5 ;  /* 0x00000005002a7c82 */ /* 0x000fe20008000000 */
[----:B------:R-:W-:Y:S02]  /*7fe0*/  WARPGROUP.DEPBAR.LE gsb0, 0x0 ;  /* 0x00008000000079c5 */ /* 0x000fe40000010000 */
[----:B------:R-:W-:-:S06]  /*7ff0*/  WARPGROUP.ARRIVE ;  /* 0x00000000000079c5 */ /* 0x000fcc0000000000 */
[----:B------:R-:W-:Y:S01]  /*8000*/  HGMMA.64x64x16.F32 R24, gdesc[UR40].tnspA, R24, gsb0 ;  /* 0x20e00000281879f0 */ /* 0x000fe20008000818 */
[----:B------:R-:W-:Y:S01]  /*8010*/  IMAD.U32 R15, RZ, RZ, UR43 ;  /* 0x0000002bff0f7e24 */ /* 0x000fe2000f8e00ff */
[----:B------:R-:W-:Y:S01]  /*8020*/  R2UR UR43, R12 ;  /* 0x000000000c2b72ca */ /* 0x000fe200000e0000 */
[----:B------:R-:W-:Y:S02]  /*8030*/  VIADD R10, R5, 0x100 ;  /* 0x00000100050a7836 */ /* 0x000fe40000000000 */
[----:B------:R-:W-:-:S03]  /*8040*/  VIADD R12, R23, 0x100 ;  /* 0x00000100170c7836 */ /* 0x000fc60000000000 */
[----:B------:R-:W-:Y:S02]  /*8050*/  R2UR UR4, R10 ;  /* 0x000000000a0472ca */ /* 0x000fe400000e0000 */
[----:B------:R-:W-:Y:S01]  /*8060*/  R2UR UR5, R12 ;  /* 0x000000000c0572ca */ /* 0x000fe200000e0000 */
[----:B------:R-:W-:Y:S01]  /*8070*/  UMOV UR8, UR44 ;  /* 0x0000002c00087c82 */ /* 0x000fe20008000000 */
[----:B------:R-:W-:Y:S01]  /*8080*/  UMOV UR9, UR45 ;  /* 0x0000002d00097c82 */ /* 0x000fe20008000000 */
[----:B------:R-:W-:Y:S01]  /*8090*/  UMOV UR12, UR46 ;  /* 0x0000002e000c7c82 */ /* 0x000fe20008000000 */
[----:B------:R-:W-:Y:S01]  /*80a0*/  UMOV UR13, UR47 ;  /* 0x0000002f000d7c82 */ /* 0x000fe20008000000 */
[----:B------:R-:W-:Y:S01]  /*80b0*/  UMOV UR45, 0x40000040 ;  /* 0x40000040002d7882 */ /* 0x000fe20000000000 */
[----:B------:R-:W-:-:S05]  /*80c0*/  UMOV UR47, 0x8 ;  /* 0x00000008002f7882 */ /* 0x000fca0000000000 */
[----:B------:R-:W-:Y:S02]  /*80d0*/  UMOV UR44, UR4 ;  /* 0x00000004002c7c82 */ /* 0x000fe40008000000 */
[----:B------:R-:W-:Y:S01]  /*80e0*/  UMOV UR46, UR5 ;  /* 0x00000005002e7c82 */ /* 0x000fe20008000000 */
[----:B------:R-:W-:Y:S02]  /*80f0*/  WARPGROUP.DEPBAR.LE gsb0, 0x0 ;  /* 0x00008000000079c5 */ /* 0x000fe40000010000 */
[----:B------:R-:W-:-:S06]  /*8100*/  WARPGROUP.ARRIVE ;  /* 0x00000000000079c5 */ /* 0x000fcc0000000000 */
[----:B------:R-:W-:Y:S01]  /*8110*/  HGMMA.64x64x16.F32 R24, gdesc[UR44].tnspA, R24, gsb0 ;  /* 0x20e000002c1879f0 */ /* 0x000fe20008000818 */
[----:B------:R-:W-:Y:S01]  /*8120*/  R2UR UR45, R11 ;  /* 0x000000000b2d72ca */ /* 0x000fe200000e0000 */
[----:B------:R-:W-:Y:S02]  /*8130*/  VIADD R10, R5, 0x180 ;  /* 0x00000180050a7836 */ /* 0x000fe40000000000 */
[----:B------:R-:W-:Y:S01]  /*8140*/  VIADD R11, R23, 0x180 ;  /* 0x00000180170b7836 */ /* 0x000fe20000000000 */
[----:B------:R-:W-:Y:S02]  /*8150*/  R2UR UR44, R218 ;  /* 0x00000000da2c72ca */ /* 0x000fe400000e0000 */
[----:B------:R-:W-:Y:S02]  /*8160*/  R2UR UR4, R10 ;  /* 0x000000000a0472ca */ /* 0x000fe400000e0000 */
[----:B------:R-:W-:Y:S01]  /*8170*/  R2UR UR5, R11 ;  /* 0x000000000b0572ca */ /* 0x000fe200000e0000 */
[----:B------:R-:W-:Y:S01]  /*8180*/  UMOV UR28, UR52 ;  /* 0x00000034001c7c82 */ /* 0x000fe20008000000 */
[----:B------:R-:W-:Y:S01]  /*8190*/  R2UR UR41, R13 ;  /* 0x000000000d2972ca */ /* 0x000fe200000e0000 */
[----:B------:R-:W-:Y:S01]  /*81a0*/  UMOV UR29, UR53 ;  /* 0x00000035001d7c82 */ /* 0x000fe20008000000 */
[----:B------:R-:W-:Y:S01]  /*81b0*/  IMAD.U32 R12, RZ, RZ, UR46 ;  /* 0x0000002eff0c7e24 */ /* 0x000fe2000f8e00ff */
[----:B------:R-:W-:Y:S01]  /*81c0*/  UMOV UR53, UR45 ;  /* 0x0000002d00357c82 */ /* 0x000fe20008000000 */
[----:B------:R-:W-:Y:S01]  /*81d0*/  IMAD.U32 R13, RZ, RZ, UR47 ;  /* 0x0000002fff0d7e24 */ /* 0x000fe2000f8e00ff */
[----:B------:R-:W-:Y:S01]  /*81e0*/  UMOV UR45, 0x40000040 ;  /* 0x40000040002d7882 */ /* 0x000fe20000000000 */
[----:B------:R-:W-:Y:S01]  /*81f0*/  UMOV UR47, 0x8 ;  /* 0x00000008002f7882 */ /* 0x000fe20000000000 */
[----:B------:R-:W-:-:S02]  /*8200*/  UMOV UR52, UR44 ;  /* 0x0000002c00347c82 */ /* 0x000fc40008000000 */
        /* <DEDUP_REMOVED lines=8> */
[----:B------:R-:W-:Y:S01]  /*8290*/  R2UR UR40, R219 ;  /* 0x00000000db2872ca */ /* 0x000fe200000e0000 */
[----:B------:R-:W-:Y:S01]  /*82a0*/  IMAD.U32 R14, RZ, RZ, UR42 ;  /* 0x0000002aff0e7e24 */ /* 0x000fe2000f8e00ff */
[----:B------:R-:W-:Y:S02]  /*82b0*/  R2UR UR42, R220 ;  /* 0x00000000dc2a72ca */ /* 0x000fe400000e0000 */
[----:B------:R-:W-:Y:S02]  /*82c0*/  R2UR UR4, R6 ;  /* 0x00000000060472ca */ /* 0x000fe400000e0000 */
[----:B------:R-:W-:Y:S01]  /*82d0*/  R2UR UR5, R23 ;  /* 0x00000000170572ca */ /* 0x000fe200000e0000 */
[----:B------:R-:W-:Y:S01]  /*82e0*/  UMOV UR33, UR43 ;  /* 0x0000002b00217c82 */ /* 0x000fe20008000000 */
[----:B------:R-:W-:Y:S01]  /*82f0*/  UMOV UR37, UR41 ;  /* 0x0000002900257c82 */ /* 0x000fe20008000000 */
[----:B------:R-:W-:Y:S01]  /*8300*/  UMOV UR41, 0x40000040 ;  /* 0x4000004000297882 */ /* 0x000fe20000000000 */
[----:B------:R-:W-:-:S03]  /*8310*/  UMOV UR43, 0x8 ;  /* 0x00000008002b7882 */ /* 0x000fc60000000000 */
[----:B------:R-:W-:Y:S02]  /*8320*/  UMOV UR36, UR40 ;  /* 0x0000002800247c82 */ /* 0x000fe40008000000 */
[----:B------:R-:W-:Y:S02]  /*8330*/  UMOV UR32, UR42 ;  /* 0x0000002a00207c82 */ /* 0x000fe40008000000 */
[----:B------:R-:W-:Y:S02]  /*8340*/  UMOV UR40, UR4 ;  /* 0x0000000400287c82 */ /* 0x000fe40008000000 */
[----:B------:R-:W-:Y:S01]  /*8350*/  UMOV UR42, UR5 ;  /* 0x00000005002a7c82 */ /* 0x000fe20008000000 */
[----:B------:R-:W-:Y:S01]  /*8360*/  IMAD.U32 R10, RZ, RZ, UR46 ;  /* 0x0000002eff0a7e24 */ /* 0x000fe2000f8e00ff */
[----:B------:R-:W-:Y:S02]  /*8370*/  WARPGROUP.DEPBAR.LE gsb0, 0x0 ;  /* 0x00008000000079c5 */ /* 0x000fe40000010000 */
[----:B------:R-:W-:Y:S01]  /*8380*/  WARPGROUP.ARRIVE ;  /* 0x00000000000079c5 */ /* 0x000fe20000000000 */
[----:B------:R-:W-:Y:S01]  /*8390*/  UMOV UR48, UR56 ;  /* 0x0000003800307c82 */ /* 0x000fe20008000000 */
[----:B------:R-:W-:Y:S01]  /*83a0*/  UMOV UR49, UR57 ;  /* 0x0000003900317c82 */ /* 0x000fe20008000000 */
[----:B------:R-:W-:Y:S01]  /*83b0*/  UMOV UR21, 0x40000040 ;  /* 0x4000004000157882 */ /* 0x000fe20000000000 */
[----:B------:R-:W-:Y:S01]  /*83c0*/  IMAD.U32 R11, RZ, RZ, UR47 ;  /* 0x0000002fff0b7e24 */ /* 0x000fe2000f8e00ff */
[----:B------:R-:W-:Y:S01]  /*83d0*/  ULDC.64 UR4, c[0x0][0x2c0] ;  /* 0x0000b00000047ab9 */ /* 0x000fe20000000a00 */
[----:B------:R-:W-:Y:S01]  /*83e0*/  HGMMA.64x64x16.F32 R24, gdesc[UR40].tnspA, R24, gsb0 ;  /* 0x20e00000281879f0 */ /* 0x000fe20008000818 */
[----:B------:R-:W-:Y:S01]  /*83f0*/  R2UR UR46, R8 ;  /* 0x00000000082e72ca */ /* 0x000fe200000e0000 */
[----:B------:R-:W-:-:S05]  /*8400*/  VIADD R8, R217, 0x400 ;  /* 0x00000400d9087836 */ /* 0x000fca0000000000 */
[----:B------:R-:W-:Y:S01]  /*8410*/  R2UR UR56, R8 ;  /* 0x00000000083872ca */ /* 0x000fe200000e0000 */
[----:B------:R-:W-:Y:S01]  /*8420*/  UMOV UR57, 0x40000040 ;  /* 0x4000004000397882 */ /* 0x000fe20000000000 */
[----:B------:R-:W-:Y:S02]  /*8430*/  WARPGROUP.DEPBAR.LE gsb0, 0x0 ;  /* 0x00008000000079c5 */ /* 0x000fe40000010000 */
[----:B------:R-:W-:-:S09]  /*8440*/  WARPGROUP.ARRIVE ;  /* 0x00000000000079c5 */ /* 0x000fd20000000000 */
        /* <DEDUP_REMOVED lines=18> */
[----:B------:R-:W-:Y:S01]  /*8570*/  VIADD R8, R217, 0x480 ;  /* 0x00000480d9087836 */ /* 0x000fe20000000000 */
[----:B------:R-:W-:Y:S02]  /*8580*/  WARPGROUP.DEPBAR.LE gsb0, 0x0 ;  /* 0x00008000000079c5 */ /* 0x000fe40000010000 */
[----:B------:R-:W-:-:S06]  /*8590*/  WARPGROUP.ARRIVE ;  /* 0x00000000000079c5 */ /* 0x000fcc0000000000 */
[----:B------:R-:W-:Y:S01]  /*85a0*/  HGMMA.64x16x16.F32 R208, gdesc[UR56].tnspA.tnspB, R208, gsb0 ;  /* 0x6020000038d079f0 */ /* 0x000fe200080008d0 */
        /* <DEDUP_REMOVED lines=52> */
[----:B------:R-:W-:Y:S02]  /*88f0*/  R2UR UR20, R217 ;  /* 0x00000000d91472ca */ /* 0x000fe400000e0000 */
[----:B------:R-:W-:Y:S02]  /*8900*/  WARPGROUP.DEPBAR.LE gsb0, 0x0 ;  /* 0x00008000000079c5 */ /* 0x000fe40000010000 */
[----:B------:R-:W-:-:S09]  /*8910*/  WARPGROUP.ARRIVE ;  /* 0x00000000000079c5 */ /* 0x000fd20000000000 */
[----:B------:R-:W-:Y:S01]  /*8920*/  HGMMA.64x16x16.F32 R144, gdesc[UR20].tnspA.tnspB, R144, gsb0 ;  /* 0x60200000149079f0 */ /* 0x000fe20008000890 */
[----:B------:R-:W-:Y:S01]  /*8930*/  UMOV UR8, UR20 ;  /* 0x0000001400087c82 */ /* 0x000fe20008000000 */
[----:B------:R-:W-:Y:S01]  /*8940*/  UMOV UR9, UR21 ;  /* 0x0000001500097c82 */ /* 0x000fe20008000000 */
[----:B------:R-:W-:Y:S01]  /*8950*/  R2UR UR47, R9 ;  /* 0x00000000092f72ca */ /* 0x000fe200000e0000 */
[----:B------:R-:W-:Y:S02]  /*8960*/  WARPGROUP.DEPBAR.LE gsb0, 0x0 ;  /* 0x00008000000079c5 */ /* 0x000fe40000010000 */
[----:B------:R-:W-:-:S06]  /*8970*/  WARPGROUP.ARRIVE ;  /* 0x00000000000079c5 */ /* 0x000fcc0000000000 */
[----:B------:R-:W-:Y:S01]  /*8980*/  HGMMA.64x16x16.F32 R160, gdesc[UR8].tnspA.tnspB, R160, gsb0 ;  /* 0x6020000008a079f0 */ /* 0x000fe200080008a0 */
[----:B------:R-:W-:Y:S01]  /*8990*/  IMAD.SHL.U32 R9, R3, 0x4000, RZ ;  /* 0x0000400003097824 */ /* 0x000fe200078e00ff */
[----:B------:R-:W-:-:S04]  /*89a0*/  R2UR UR40, R20 ;  /* 0x00000000142872ca */ /* 0x000fc800000e0000 */
[----:B------:R-:W-:-:S04]  /*89b0*/  IADD3 R20, P1, R9, R234, RZ ;  /* 0x000000ea09147210 */ /* 0x000fc80007f3e0ff */
[----:B------:R-:W-:Y:S02]  /*89c0*/  LEA.HI.X.SX32 R9, R9, R224, 0x1, P1 ;  /* 0x000000e009097211 */ /* 0x000fe400008f0eff */
[----:B------:R-:W-:Y:S01]  /*89d0*/  LEA R8, P1, R20, UR4, 0x2 ;  /* 0x0000000414087c11 */ /* 0x000fe2000f8210ff */
[----:B------:R-:W-:-:S03]  /*89e0*/  UMOV UR4, UR20 ;  /* 0x0000001400047c82 */ /* 0x000fc60008000000 */
[----:B------:R-:W-:Y:S01]  /*89f0*/  LEA.HI.X R9, R20, UR5, R9, 0x2, P1 ;  /* 0x0000000514097c11 */ /* 0x000fe200088f1409 */
[----:B------:R-:W-:Y:S01]  /*8a00*/  UMOV UR5, UR21 ;  /* 0x0000001500057c82 */ /* 0x000fe20008000000 */
[----:B------:R-:W-:Y:S01]  /*8a10*/  UMOV UR12, UR20 ;  /* 0x00000014000c7c82 */ /* 0x000fe20008000000 */
[----:B------:R-:W-:Y:S01]  /*8a20*/  UMOV UR13, UR21 ;  /* 0x00000015000d7c82 */ /* 0x000fe20008000000 */
[----:B------:R-:W-:Y:S01]  /*8a30*/  UMOV UR16, UR20 ;  /* 0x0000001400107c82 */ /* 0x000fe20008000000 */
[----:B------:R-:W-:Y:S01]  /*8a40*/  UMOV UR17, UR21 ;  /* 0x0000001500117c82 */ /* 0x000fe20008000000 */
[----:B------:R-:W-:Y:S01]  /*8a50*/  VIADD R216, R216, 0xffff0000 ;  /* 0xffff0000d8d87836 */ /* 0x000fe20000000000 */
[----:B------:R1:W-:Y:S01]  /*8a60*/  REDG.E.ADD.F32x4.FTZ.RN.STRONG.GPU desc[UR46][R8.64], R24 ;  /* 0x00000018080079a6 */ /* 0x0003e2000c10f7ae */
[----:B------:R-:W-:Y:S02]  /*8a70*/  WARPGROUP.DEPBAR.LE gsb0, 0x0 ;  /* 0x00008000000079c5 */ /* 0x000fe40000010000 */
[----:B------:R-:W-:Y:S01]  /*8a80*/  WARPGROUP.ARRIVE ;  /* 0x00000000000079c5 */ /* 0x000fe20000000000 */
[----:B------:R-:W-:Y:S01]  /*8a90*/  SHF.R.U32.HI R216, RZ, 0x4, R216 ;  /* 0x00000004ffd87819 */ /* 0x000fe200000116d8 */
[----:B------:R-:W-:Y:S01]  /*8aa0*/  UMOV UR55, 0x40 ;  /* 0x0000004000377882 */ /* 0x000fe20000000000 */
[----:B-1----:R-:W-:Y:S01]  /*8ab0*/  LOP3.LUT R24, R22, 0x80000, RZ, 0xfc, !PT ;  /* 0x0008000016187812 */ /* 0x002fe200078efcff */
[----:B------:R-:W-:Y:S01]  /*8ac0*/  UMOV UR53, 0x40000040 ;  /* 0x4000004000357882 */ /* 0x000fe20000000000 */
[----:B------:R-:W-:Y:S01]  /*8ad0*/  UMOV UR59, 0x40 ;  /* 0x00000040003b7882 */ /* 0x000fe20000000000 */
[----:B------:R-:W-:Y:S01]  /*8ae0*/  HGMMA.64x16x16.F32 R176, gdesc[UR4].tnspA.tnspB, R176, gsb0 ;  /* 0x6020000004b079f0 */ /* 0x000fe200080008b0 */
        /* <DEDUP_REMOVED lines=9> */
[----:B------:R1:W-:Y:S01]  /*8b80*/  REDG.E.ADD.F32x4.FTZ.RN.STRONG.GPU desc[UR46][R8.64+0x800], R28 ;  /* 0x0008001c080079a6 */ /* 0x0003e2000c10f7ae */
[----:B------:R-:W-:-:S02]  /*8b90*/  WARPGROUP.DEPBAR.LE gsb0, 0x0 ;  /* 0x00008000000079c5 */ /* 0x000fc40000010000 */
[----:B------:R-:W-:Y:S01]  /*8ba0*/  WARPGROUP.ARRIVE ;  /* 0x00000000000079c5 */ /* 0x000fe20000000000 */
[----:B------:R-:W-:Y:S02]  /*8bb0*/  LOP3.LUT R237, R216, 0x3fff, RZ, 0xc0, !PT ;  /* 0x00003fffd8ed7812 */ /* 0x000fe400078ec0ff */
[C---:B------:R-:W-:Y:S01]  /*8bc0*/  R2UR UR54, R24.reuse ;  /* 0x00000000183672ca */ /* 0x040fe200000e0000 */
[----:B------:R-:W-:Y:S01]  /*8bd0*/  VIADD R20, R24, 0x80 ;  /* 0x0000008018147836 */ /* 0x000fe20000000000 */
[----:B------:R-:W-:Y:S01]  /*8be0*/  UMOV UR57, UR53 ;  /* 0x0000003500397c82 */ /* 0x000fe20008000000 */
[----:B------:R-:W-:Y:S01]  /*8bf0*/  HGMMA.64x16x16.F32 R192, gdesc[UR12].tnspA.tnspB, R192, gsb0 ;  /* 0x602000000cc079f0 */ /* 0x000fe200080008c0 */
[----:B------:R-:W-:Y:S01]  /*8c00*/  IMAD R237, R2, 0x800, R237 ;  /* 0x0000080002ed7824 */ /* 0x000fe200078e02ed */
[----:B------:R-:W-:Y:S01]  /*8c10*/  UMOV UR9, UR53 ;  /* 0x0000003500097c82 */ /* 0x000fe20008000000 */
[----:B------:R-:W-:Y:S02]  /*8c20*/  VIADD R25, R24, 0x200 ;  /* 0x0000020018197836 */ /* 0x000fe40000000000 */
[----:B------:R-:W-:-:S02]  /*8c30*/  IMAD.U32 R217, RZ, RZ, UR11 ;  /* 0x0000000bffd97e24 */ /* 0x000fc4000f8e00ff */
[----:B------:R-:W-:Y:S01]  /*8c40*/  VIADD R26, R24, 0x10 ;  /* 0x00000010181a7836 */ /* 0x000fe20000000000 */
[----:B------:R-:W-:Y:S01]  /*8c50*/  UMOV UR37, UR25 ;  /* 0x0000001900257c82 */ /* 0x000fe20008000000 */
[----:B------:R-:W-:Y:S01]  /*8c60*/  UMOV UR33, UR25 ;  /* 0x0000001900217c82 */ /* 0x000fe20008000000 */
[----:B------:R-:W-:Y:S01]  /*8c70*/  UMOV UR29, UR25 ;  /* 0x00000019001d7c82 */ /* 0x000fe20008000000 */
[----:B------:R-:W-:Y:S01]  /*8c80*/  UMOV UR7, 0x40 ;  /* 0x0000004000077882 */ /* 0x000fe20000000000 */
[----:B------:R1:W-:Y:S01]  /*8c90*/  REDG.E.ADD.F32x4.FTZ.RN.STRONG.GPU desc[UR46][R8.64+0x1000], R32 ;  /* 0x00100020080079a6 */ /* 0x0003e2000c10f7ae */
[----:B------:R-:W-:Y:S02]  /*8ca0*/  WARPGROUP.DEPBAR.LE gsb0, 0x0 ;  /* 0x00008000000079c5 */ /* 0x000fe40000010000 */
[----:B------:R-:W-:Y:S01]  /*8cb0*/  WARPGROUP.ARRIVE ;  /* 0x00000000000079c5 */ /* 0x000fe20000000000 */
[----:B------:R-:W-:Y:S02]  /*8cc0*/  R2UR UR52, R237 ;  /* 0x00000000ed3472ca */ /* 0x000fe400000e0000 */
[----:B------:R-:W-:Y:S01]  /*8cd0*/  R2UR UR24, R20 ;  /* 0x00000000141872ca */ /* 0x000fe200000e0000 */
[----:B------:R-:W-:Y:S01]  /*8ce0*/  UMOV UR13, UR53 ;  /* 0x00000035000d7c82 */ /* 0x000fe20008000000 */
[----:B------:R-:W-:Y:S01]  /*8cf0*/  UMOV UR15, 0x40 ;  /* 0x00000040000f7882 */ /* 0x000fe20000000000 */
[----:B------:R-:W-:Y:S01]  /*8d00*/  HGMMA.64x16x16.F32 R208, gdesc[UR16].tnspA.tnspB, R208, gsb0 ;  /* 0x6020000010d079f0 */ /* 0x000fe200080008d0 */
[----:B------:R-:W-:Y:S01]  /*8d10*/  R2UR UR50, R26 ;  /* 0x000000001a3272ca */ /* 0x000fe200000e0000 */
[----:B------:R1:W-:Y:S01]  /*8d20*/  REDG.E.ADD.F32x4.FTZ.RN.STRONG.GPU desc[UR46][R8.64+0x1800], R36 ;  /* 0x00180024080079a6 */ /* 0x0003e2000c10f7ae */
[----:B------:R-:W-:-:S02]  /*8d30*/  WARPGROUP.DEPBAR.LE gsb0, 0x0 ;  /* 0x00008000000079c5 */ /* 0x000fc40000010000 */
[----:B------:R-:W-:-:S03]  /*8d40*/  WARPGROUP.ARRIVE ;  /* 0x00000000000079c5 */ /* 0x000fc60000000000 */
[----:B------:R-:W-:Y:S02]  /*8d50*/  UMOV UR56, UR52 ;  /* 0x0000003400387c82 */ /* 0x000fe40008000000 */
[----:B------:R-:W-:Y:S01]  /*8d60*/  UMOV UR58, UR24 ;  /* 0x00000018003a7c82 */ /* 0x000fe20008000000 */
[C---:B------:R-:W-:Y:S01]  /*8d70*/  VIADD R20, R24.reuse, 0x100 ;  /* 0x0000010018147836 */ /* 0x040fe20000000000 */
[----:B------:R-:W-:Y:S01]  /*8d80*/  UMOV UR12, UR52 ;  /* 0x00000034000c7c82 */ /* 0x000fe20008000000 */
[----:B------:R-:W-:Y:S01]  /*8d90*/  VIADD R26, R24, 0x90 ;  /* 0x00000090181a7836 */ /* 0x000fe20000000000 */
[----:B------:R-:W-:Y:S01]  /*8da0*/  HGMMA.64x16x16.F32 R56, gdesc[UR52].tnspA.tnspB, R56, gsb0 ;  /* 0x60200000343879f0 */ /* 0x000fe20008000838 */
[----:B------:R-:W-:Y:S01]  /*8db0*/  UMOV UR19, 0x40 ;  /* 0x0000004000137882 */ /* 0x000fe20000000000 */
[----:B------:R-:W-:Y:S01]  /*8dc0*/  IMAD.U32 R23, RZ, RZ, UR15 ;  /* 0x0000000fff177e24 */ /* 0x000fe2000f8e00ff */
[----:B------:R-:W-:Y:S01]  /*8dd0*/  R2UR UR45, R7 ;  /* 0x00000000072d72ca */ /* 0x000fe200000e0000 */
[----:B------:R1:W-:Y:S01]  /*8de0*/  REDG.E.ADD.F32x4.FTZ.RN.STRONG.GPU desc[UR46][R8.64+0x2000], R40 ;  /* 0x00200028080079a6 */ /* 0x0003e2000c10f7ae */
[----:B------:R-:W-:-:S02]  /*8df0*/  WARPGROUP.DEPBAR.LE gsb0, 0x0 ;  /* 0x00008000000079c5 */ /* 0x000fc40000010000 */
[----:B------:R-:W-:Y:S01]  /*8e00*/  WARPGROUP.ARRIVE ;  /* 0x00000000000079c5 */ /* 0x000fe20000000000 */
[----:B------:R-:W-:Y:S01]  /*8e10*/  R2UR UR8, R20 ;  /* 0x00000000140872ca */ /* 0x000fe200000e0000 */
[----:B------:R-:W-:Y:S01]  /*8e20*/  IMAD.U32 R7, RZ, RZ, UR43 ;  /* 0x0000002bff077e24 */ /* 0x000fe2000f8e00ff */
[----:B------:R1:W-:Y:S03]  /*8e30*/  REDG.E.ADD.F32x4.FTZ.RN.STRONG.GPU desc[UR46][R8.64+0x2800], R44 ;  /* 0x0028002c080079a6 */ /* 0x0003e6000c10f7ae */
[----:B------:R-:W-:Y:S08]  /*8e40*/  HGMMA.64x16x16.F32 R64, gdesc[UR56].tnspA.tnspB, R64, gsb0 ;  /* 0x60200000384079f0 */ /* 0x000ff00008000840 */
[----:B------:R-:W-:Y:S01]  /*8e50*/  UMOV UR14, UR8 ;  /* 0x00000008000e7c82 */ /* 0x000fe20008000000 */
[----:B------:R-:W-:Y:S01]  /*8e60*/  VIADD R20, R24, 0x180 ;  /* 0x0000018018147836 */ /* 0x000fe20000000000 */
[----:B------:R-:W-:Y:S01]  /*8e70*/  R2UR UR43, R21 ;  /* 0x00000000152b72ca */ /* 0x000fe200000e0000 */
[----:B------:R1:W-:Y:S01]  /*8e80*/  REDG.E.ADD.F32x4.FTZ.RN.STRONG.GPU desc[UR46][R8.64+0x3000], R48 ;  /* 0x00300030080079a6 */ /* 0x0003e2000c10f7ae */
[----:B------:R-:W-:-:S02]  /*8e90*/  WARPGROUP.DEPBAR.LE gsb0, 0x0 ;  /* 0x00008000000079c5 */ /* 0x000fc40000010000 */
[----:B------:R-:W-:Y:S01]  /*8ea0*/  WARPGROUP.ARRIVE ;  /* 0x00000000000079c5 */ /* 0x000fe20000000000 */
[----:B------:R-:W-:Y:S01]  /*8eb0*/  R2UR UR4, R20 ;  /* 0x00000000140472ca */ /* 0x000fe200000e0000 */
[----:B------:R-:W-:Y:S01]  /*8ec0*/  UMOV UR8, UR52 ;  /* 0x0000003400087c82 */ /* 0x000fe20008000000 */
[----:B------:R-:W-:Y:S01]  /*8ed0*/  IMAD.U32 R22, RZ, RZ, UR14 ;  /* 0x0000000eff167e24 */ /* 0x000fe2000f8e00ff */
[----:B------:R1:W-:Y:S02]  /*8ee0*/  REDG.E.ADD.F32x4.FTZ.RN.STRONG.GPU desc[UR46][R8.64+0x3800], R52 ;  /* 0x00380034080079a6 */ /* 0x0003e4000c10f7ae */
[----:B------:R-:W-:Y:S08]  /*8ef0*/  HGMMA.64x16x16.F32 R72, gdesc[UR12].tnspA.tnspB, R72, gsb0 ;  /* 0x602000000c4879f0 */ /* 0x000ff00008000848 */
[----:B------:R-:W-:Y:S01]  /*8f00*/  UMOV UR10, UR4 ;  /* 0x00000004000a7c82 */ /* 0x000fe20008000000 */
[----:B------:R-:W-:-:S02]  /*8f10*/  WARPGROUP.DEPBAR.LE gsb0, 0x0 ;  /* 0x00008000000079c5 */ /* 0x000fc40000010000 */
[----:B------:R-:W-:-:S06]  /*8f20*/  WARPGROUP.ARRIVE ;  /* 0x00000000000079c5 */ /* 0x000fcc0000000000 */
[----:B------:R-:W-:Y:S01]  /*8f30*/  HGMMA.64x16x16.F32 R80, gdesc[UR8].tnspA.tnspB, R80, gsb0 ;  /* 0x60200000085079f0 */ /* 0x000fe20008000850 */
[----:B------:R-:W-:Y:S01]  /*8f40*/  R2UR UR4, R25 ;  /* 0x00000000190472ca */ /* 0x000fe200000e0000 */
[----:B------:R-:W-:Y:S01]  /*8f50*/  IMAD.U32 R216, RZ, RZ, UR10 ;  /* 0x0000000affd87e24 */ /* 0x000fe2000f8e00ff */
[----:B------:R-:W-:Y:S01]  /*8f60*/  UMOV UR8, UR52 ;  /* 0x0000003400087c82 */ /* 0x000fe20008000000 */
[----:B------:R-:W-:Y:S01]  /*8f70*/  UMOV UR9, UR53 ;  /* 0x0000003500097c82 */ /* 0x000fe20008000000 */
[----:B------:R-:W-:-:S09]  /*8f80*/  UMOV UR11, 0x40 ;  /* 0x00000040000b7882 */ /* 0x000fd20000000000 */
[----:B------:R-:W-:Y:S01]  /*8f90*/  UMOV UR10, UR4 ;  /* 0x00000004000a7c82 */ /* 0x000fe20008000000 */
[----:B------:R-:W-:Y:S02]  /*8fa0*/  WARPGROUP.DEPBAR.LE gsb0, 0x0 ;  /* 0x00008000000079c5 */ /* 0x000fe40000010000 */
[----:B------:R-:W-:-:S06]  /*8fb0*/  WARPGROUP.ARRIVE ;  /* 0x00000000000079c5 */ /* 0x000fcc0000000000 */
[----:B------:R-:W-:Y:S01]  /*8fc0*/  HGMMA.64x16x16.F32 R88, gdesc[UR8].tnspA.tnspB, R88, gsb0 ;  /* 0x60200000085879f0 */ /* 0x000fe20008000858 */
[----:B------:R-:W-:-:S05]  /*8fd0*/  VIADD R25, R237, 0x80 ;  /* 0x00000080ed197836 */ /* 0x000fca0000000000 */
[----:B------:R-:W-:Y:S01]  /*8fe0*/  R2UR UR48, R25 ;  /* 0x00000000193072ca */ /* 0x000fe200000e0000 */
[----:B------:R-:W-:Y:S02]  /*8ff0*/  WARPGROUP.DEPBAR.LE gsb0, 0x0 ;  /* 0x00008000000079c5 */ /* 0x000fe40000010000 */
[----:B------:R-:W-:-:S10]  /*9000*/  WARPGROUP.ARRIVE ;  /* 0x00000000000079c5 */ /* 0x000fd40000000000 */
        /* <DEDUP_REMOVED lines=65> */
[----:B------:R-:W-:Y:S02]  /*9420*/  WARPGROUP.DEPBAR.LE gsb0, 0x0 ;  /* 0x00008000000079c5 */ /* 0x000fe40000010000 */
[----:B------:R-:W-:-:S09]  /*9430*/  WARPGROUP.ARRIVE ;  /* 0x00000000000079c5 */ /* 0x000fd20000000000 */
        /* <DEDUP_REMOVED lines=13> */
[----:B------:R-:W-:Y:S02]  /*9510*/  VIADD R26, R24, 0x30 ;  /* 0x00000030181a7836 */ /* 0x000fe40000000000 */
[----:B------:R-:W-:-:S03]  /*9520*/  VIADD R25, R237, 0x180 ;  /* 0x00000180ed197836 */ /* 0x000fc60000000000 */
[----:B------:R-:W-:Y:S02]  /*9530*/  R2UR UR6, R26 ;  /* 0x000000001a0672ca */ /* 0x000fe400000e0000 */
[----:B------:R-:W-:Y:S01]  /*9540*/  R2UR UR4, R25 ;  /* 0x00000000190472ca */ /* 0x000fe200000e0000 */
[----:B------:R-:W-:Y:S01]  /*9550*/  UMOV UR5, 0x40000040 ;  /* 0x4000004000057882 */ /* 0x000fe20000000000 */
[----:B------:R-:W-:Y:S02]  /*9560*/  WARPGROUP.DEPBAR.LE gsb0, 0x0 ;  /* 0x00008000000079c5 */ /* 0x000fe40000010000 */
[----:B------:R-:W-:-:S09]  /*9570*/  WARPGROUP.ARRIVE ;  /* 0x00000000000079c5 */ /* 0x000fd20000000000 */
        /* <DEDUP_REMOVED lines=34> */
[----:B------:R-:W-:Y:S02]  /*97a0*/  IMAD.U32 R20, RZ, RZ, UR58 ;  /* 0x0000003aff147e24 */ /* 0x000fe4000f8e00ff */
[----:B------:R-:W-:Y:S01]  /*97b0*/  IMAD.U32 R21, RZ, RZ, UR59 ;  /* 0x0000003bff157e24 */ /* 0x000fe2000f8e00ff */
[----:B------:R-:W-:Y:S02]  /*97c0*/  WARPGROUP.DEPBAR.LE gsb0, 0x0 ;  /* 0x00008000000079c5 */ /* 0x000fe40000010000 */
[----:B-1----:R-:W-:Y:S05]  /*97d0*/  @!P0 BRA `(.L_x_708) ;  /* 0x0000000000048947 */ /* 0x002fea0003800000 */
[----:B------:R-:W-:Y:S01]  /*97e0*/  BPT.TRAP 0x1 ;  /* 0x000000040000795c */ /* 0x000fe20000300000 */
.L_x_708:
        /* <DEDUP_REMOVED lines=61> */
[----:B------:R1:W-:Y:S01]  /*9bc0*/  REDG.E.ADD.F32x4.FTZ.RN.STRONG.GPU desc[UR46][R8.64+0x4800], R28 ;  /* 0x0048001c080079a6 */ /* 0x0003e2000c10f7ae */
[----:B------:R-:W-:Y:S02]  /*9bd0*/  WARPGROUP.DEPBAR.LE gsb0, 0x0 ;  /* 0x00008000000079c5 */ /* 0x000fe40000010000 */
        /* <DEDUP_REMOVED lines=19> */
[----:B------:R-:W-:Y:S02]  /*9d10*/  UMOV UR32, UR24 ;  /* 0x0000001800207c82 */ /* 0x000fe40008000000 */
        /* <DEDUP_REMOVED lines=74> */
.L_x_709:
[----:B------:R-:W-:Y:S01]  /*a1c0*/  VIADD R3, R3, 0x1 ;  /* 0x0000000103037836 */ /* 0x000fe20000000000 */
[----:B------:R-:W-:Y:S01]  /*a1d0*/  LOP3.LUT R230, R230, 0x1, RZ, 0x3c, !PT ;  /* 0x00000001e6e67812 */ /* 0x000fe200078e3cff */
        /* <DEDUP_REMOVED lines=92> */
.L_x_697:
        /* <DEDUP_REMOVED lines=23> */
.L_x_712:
        /* <DEDUP_REMOVED lines=20> */
.L_x_713:
        /* <DEDUP_REMOVED lines=18> */
.L_x_714:
        /* <DEDUP_REMOVED lines=18> */
.L_x_715:
        /* <DEDUP_REMOVED lines=138> */
[----:B------:R-:W-:Y:S01]  /*b530*/  ULDC.64 UR6, c[0x0][0x198] ;  /* 0x0000660000067ab9 */ /* 0x000fe20000000a00 */
[----:B------:R-:W-:Y:S02]  /*b540*/  UIADD3 UR40, UR37, 0xa000, URZ ;  /* 0x0000a00025287890 */ /* 0x000fe4000fffe03f */
[----:B------:R-:W-:Y:S02]  /*b550*/  UIADD3 UR4, UP0, UR6, 0x770, URZ ;  /* 0x0000077006047890 */ /* 0x000fe4000ff1e03f */
[----:B------:R-:W-:Y:S02]  /*b560*/  UIMAD UR42, UR45, 0x50, URZ ;  /* 0x000000502d2a78a4 */ /* 0x000fe4000f8e023f */
[----:B------:R-:W-:Y:S02]  /*b570*/  UIADD3.X UR5, URZ, UR7, URZ, UP0, !UPT ;  /* 0x000000073f057290 */ /* 0x000fe400087fe43f */
[----:B------:R-:W-:Y:S02]  /*b580*/  UIADD3 UR32, UR37, 0xc800, URZ ;  /* 0x0000c80025207890 */ /* 0x000fe4000fffe03f */
[----:B------:R-:W-:-:S02]  /*b590*/  UIADD3 UR16, UR37, 0xf000, URZ ;  /* 0x0000f00025107890 */ /* 0x000fc4000fffe03f */
[----:B------:R-:W-:Y:S02]  /*b5a0*/  UIADD3 UR8, UR37, 0x11800, URZ ;  /* 0x0001180025087890 */ /* 0x000fe4000fffe03f */
[----:B------:R-:W-:Y:S01]  /*b5b0*/  UIADD3 UR6, UP0, UR6, 0x670, URZ ;  /* 0x0000067006067890 */ /* 0x000fe2000ff1e03f */
[----:B------:R-:W-:Y:S01]  /*b5c0*/  UMOV UR41, URZ ;  /* 0x0000003f00297c82 */ /* 0x000fe20008000000 */
[----:B------:R-:W-:Y:S01]  /*b5d0*/  UMOV UR33, 0x40 ;  /* 0x0000004000217882 */ /* 0x000fe20000000000 */
[----:B------:R-:W-:Y:S01]  /*b5e0*/  UMOV UR35, UR43 ;  /* 0x0000002b00237c82 */ /* 0x000fe20008000000 */
[----:B------:R-:W-:Y:S01]  /*b5f0*/  UMOV UR36, UR44 ;  /* 0x0000002c00247c82 */ /* 0x000fe20008000000 */
[----:B------:R-:W-:Y:S01]  /*b600*/  UMOV UR34, UR42 ;  /* 0x0000002a00227c82 */ /* 0x000fe20008000000 */
[----:B------:R-:W-:Y:S01]  /*b610*/  UMOV UR17, 0x80 ;  /* 0x0000008000117882 */ /* 0x000fe20000000000 */
[----:B------:R-:W-:Y:S01]  /*b620*/  UMOV UR19, UR43 ;  /* 0x0000002b00137c82 */ /* 0x000fe20008000000 */
[----:B------:R-:W-:Y:S01]  /*b630*/  UMOV UR20, UR44 ;  /* 0x0000002c00147c82 */ /* 0x000fe20008000000 */
[----:B------:R1:W-:Y:S01]  /*b640*/  UTMASTG.4D [UR40], [UR4] ;  /* 0x00000028040073b5 */ /* 0x0003e20008018000 */
[----:B------:R-:W-:Y:S01]  /*b650*/  UMOV UR18, UR42 ;  /* 0x0000002a00127c82 */ /* 0x000fe20008000000 */
[----:B------:R-:W-:Y:S01]  /*b660*/  UMOV UR9, 0xc0 ;  /* 0x000000c000097882 */ /* 0x000fe20000000000 */
[----:B------:R-:W-:Y:S01]  /*b670*/  UMOV UR11, UR43 ;  /* 0x0000002b000b7c82 */ /* 0x000fe20008000000 */
[----:B------:R-:W-:Y:S01]  /*b680*/  UMOV UR12, UR44 ;  /* 0x0000002c000c7c82 */ /* 0x000fe20008000000 */
[----:B------:R-:W-:Y:S01]  /*b690*/  UMOV UR10, UR42 ;  /* 0x0000002a000a7c82 */ /* 0x000fe20008000000 */
[----:B------:R-:W-:Y:S01]  /*b6a0*/  UIADD3.X UR7, URZ, UR7, URZ, UP0, !UPT ;  /* 0x000000073f077290 */ /* 0x000fe200087fe43f */
[----:B------:R-:W-:Y:S01]  /*b6b0*/  UTMASTG.4D [UR32], [UR4] ;  /* 0x00000020040073b5 */ /* 0x000fe20008018000 */
[----:B------:R-:W-:Y:S01]  /*b6c0*/  UIADD3 UR24, UR37, 0x2800, URZ ;  /* 0x0000280025187890 */ /* 0x000fe2000fffe03f */
[----:B------:R-:W-:Y:S01]  /*b6d0*/  UMOV UR25, 0x40 ;  /* 0x0000004000197882 */ /* 0x000fe20000000000 */
[----:B------:R-:W-:Y:S01]  /*b6e0*/  UMOV UR27, UR43 ;  /* 0x0000002b001b7c82 */ /* 0x000fe20008000000 */
[----:B------:R-:W-:Y:S01]  /*b6f0*/  UMOV UR28, UR44 ;  /* 0x0000002c001c7c82 */ /* 0x000fe20008000000 */
[----:B------:R-:W-:Y:S01]  /*b700*/  UMOV UR26, UR42 ;  /* 0x0000002a001a7c82 */ /* 0x000fe20008000000 */
[----:B------:R3:W-:Y:S01]  /*b710*/  UTMASTG.4D [UR16], [UR4] ;  /* 0x00000010040073b5 */ /* 0x0007e20008018000 */
[----:B-1----:R-:W-:Y:S01]  /*b720*/  UMOV UR40, UR37 ;  /* 0x0000002500287c82 */ /* 0x002fe20008000000 */
[----:B------:R1:W-:Y:S01]  /*b730*/  UTMASTG.4D [UR8], [UR4] ;  /* 0x00000008040073b5 */ /* 0x0003e20008018000 */
[----:B------:R4:W-:Y:S01]  /*b740*/  UTMASTG.4D [UR40], [UR6] ;  /* 0x00000028060073b5 */ /* 0x0009e20008018000 */
[----:B---3--:R-:W-:Y:S01]  /*b750*/  UIADD3 UR16, UR37, 0x5000, URZ ;  /* 0x0000500025107890 */ /* 0x008fe2000fffe03f */
[----:B------:R4:W-:Y:S01]  /*b760*/  UTMASTG.4D [UR24], [UR6] ;  /* 0x00000018060073b5 */ /* 0x0009e20008018000 */
[----:B-1----:R-:W-:-:S07]  /*b770*/  UIADD3 UR8, UR37, 0x7800, URZ ;  /* 0x0000780025087890 */ /* 0x002fce000fffe03f */
[----:B------:R4:W-:Y:S02]  /*b780*/  UTMASTG.4D [UR16], [UR6] ;  /* 0x00000010060073b5 */ /* 0x0009e40008018000 */
[----:B------:R4:W-:Y:S02]  /*b790*/  UTMASTG.4D [UR8], [UR6] ;  /* 0x00000008060073b5 */ /* 0x0009e40008018000 */
[----:B----4-:R0:W-:Y:S02]  /*b7a0*/  UTMACMDFLUSH ;  /* 0x00000000000079b7 */ /* 0x0101e40000000000 */
.L_x_717:
[----:B------:R-:W-:Y:S05]  /*b7b0*/  BSYNC B0 ;  /* 0x0000000000007941 */ /* 0x000fea0003800000 */
.L_x_716:
[----:B------:R-:W-:-:S04]  /*b7c0*/  DEPBAR.LE SB0, 0x0 ;  /* 0x000080000000791a */ /* 0x000fc80000000000 */
[----:B------:R-:W-:Y:S05]  /*b7d0*/  EXIT ;  /* 0x000000000000794d */ /* 0x000fea0003800000 */
.L_x_711:
[----:B------:R-:W2:Y:S01]  /*b7e0*/  S2R R0, SR_TID.X ;  /* 0x0000000000007919 */ /* 0x000ea20000002100 */
[----:B------:R-:W3:Y:S01]  /*b7f0*/  LDC.64 R2, c[0x0][0x820] ;  /* 0x00020800ff027b82 */ /* 0x000ee20000000a00 */
[----:B------:R-:W-:Y:S01]  /*b800*/  ULDC.64 UR4, c[0x0][0x808] ;  /* 0x0002020000047ab9 */ /* 0x000fe20000000a00 */
[----:B------:R-:W-:Y:S01]  /*b810*/  USHF.R.S32.HI UR8, URZ, 0x1f, UR43 ;  /* 0x0000001f3f087899 */ /* 0x000fe2000801142b */
[----:B------:R-:W-:Y:S01]  /*b820*/  IMAD.U32 R9, RZ, RZ, UR45 ;  /* 0x0000002dff097e24 */ /* 0x000fe2000f8e00ff */
[----:B------:R-:W-:Y:S01]  /*b830*/  UIMAD UR4, UR45, -0x50, UR4 ;  /* 0xffffffb02d0478a4 */ /* 0x000fe2000f8e0204 */
[----:B------:R-:W-:Y:S01]  /*b840*/  BSSY B0, `(.L_x_718) ;  /* 0x000002d000007945 */ /* 0x000fe20003800000 */
[----:B------:R-:W-:Y:S02]  /*b850*/  USHF.R.S32.HI UR9, URZ, 0x1f, UR44 ;  /* 0x0000001f3f097899 */ /* 0x000fe4000801142c */
[----:B------:R-:W4:Y:S08]  /*b860*/  LDC.64 R10, c[0x0][0x828] ;  /* 0x00020a00ff0a7b82 */ /* 0x000f300000000a00 */
[----:B-1----:R-:W1:Y:S08]  /*b870*/  LDC.64 R16, c[0x0][0x850] ;  /* 0x00021400ff107b82 */ /* 0x002e700000000a00 */
[----:B------:R-:W1:Y:S01]  /*b880*/  LDC.64 R18, c[0x0][0x858] ;  /* 0x00021600ff127b82 */ /* 0x000e620000000a00 */
[----:B--2---:R-:W-:-:S05]  /*b890*/  VIADD R5, R0, 0xffffff80 ;  /* 0xffffff8000057836 */ /* 0x004fca0000000000 */
[----:B------:R-:W-:-:S04]  /*b8a0*/  SHF.R.S32.HI R0, RZ, 0x1f, R5 ;  /* 0x0000001fff007819 */ /* 0x000fc80000011405 */
[----:B------:R-:W-:-:S04]  /*b8b0*/  LEA.HI R4, R0, R5, RZ, 0x5 ;  /* 0x0000000500047211 */ /* 0x000fc800078f28ff */
[----:B------:R-:W-:Y:S02]  /*b8c0*/  LOP3.LUT R0, R4, 0x1fffffe0, RZ, 0xc0, !PT ;  /* 0x1fffffe004007812 */ /* 0x000fe400078ec0ff */
[----:B------:R-:W-:-:S03]  /*b8d0*/  SHF.R.S32.HI R4, RZ, 0x5, R4 ;  /* 0x00000005ff047819 */ /* 0x000fc60000011404 */
[----:B------:R-:W-:Y:S01]  /*b8e0*/  IMAD.IADD R0, R5, 0x1, -R0 ;  /* 0x0000000105007824 */ /* 0x000fe200078e0a00 */
[C---:B------:R-:W-:Y:S01]  /*b8f0*/  ISETP.GE.AND P6, PT, R4.reuse, UR4, PT ;  /* 0x0000000404007c0c */ /* 0x040fe2000bfc6270 */
[----:B------:R-:W-:Y:S02]  /*b900*/  VIADD R5, R4, 0x8 ;  /* 0x0000000804057836 */ /* 0x000fe40000000000 */
[----:B------:R-:W-:Y:S02]  /*b910*/  IMAD.SHL.U32 R6, R0, 0x8, RZ ;  /* 0x0000000800067824 */ /* 0x000fe400078e00ff */
[----:B---3--:R-:W-:Y:S01]  /*b920*/  IMAD R0, R2, UR8, RZ ;  /* 0x0000000802007c24 */ /* 0x008fe2000f8e02ff */
[----:B------:R-:W-:Y:S01]  /*b930*/  ISETP.GE.AND P5, PT, R5, UR4, PT ;  /* 0x0000000405007c0c */ /* 0x000fe2000bfa6270 */
[----:B------:R-:W-:Y:S01]  /*b940*/  VIADD R8, R4, 0x10 ;  /* 0x0000001004087836 */ /* 0x000fe20000000000 */
[----:B------:R-:W-:Y:S01]  /*b950*/  SHF.R.S32.HI R7, RZ, 0x1f, R6 ;  /* 0x0000001fff077819 */ /* 0x000fe20000011406 */
[----:B------:R-:W-:Y:S01]  /*b960*/  IMAD R5, R3, UR43, R0 ;  /* 0x0000002b03057c24 */ /* 0x000fe2000f8e0200 */
[----:B------:R-:W-:Y:S01]  /*b970*/  ISETP.GE.OR P2, PT, R6, UR5, P6 ;  /* 0x0000000506007c0c */ /* 0x000fe2000b746670 */
[----:B------:R-:W-:Y:S01]  /*b980*/  VIADD R0, R4, 0x18 ;  /* 0x0000001804007836 */ /* 0x000fe20000000000 */
[----:B------:R-:W-:Y:S01]  /*b990*/  ISETP.GE.AND P4, PT, R8, UR4, PT ;  /* 0x0000000408007c0c */ /* 0x000fe2000bf86270 */
[----:B------:R-:W-:Y:S01]  /*b9a0*/  IMAD.WIDE.U32 R2, R2, UR43, R6 ;  /* 0x0000002b02027c25 */ /* 0x000fe2000f8e0006 */
[----:B------:R-:W-:-:S02]  /*b9b0*/  ISETP.GE.OR P1, PT, R6, UR5, P5 ;  /* 0x0000000506007c0c */ /* 0x000fc4000af26670 */
[----:B------:R-:W-:Y:S01]  /*b9c0*/  ISETP.GE.AND P3, PT, R0, UR4, PT ;  /* 0x0000000400007c0c */ /* 0x000fe2000bf66270 */
[----:B------:R-:W-:Y:S01]  /*b9d0*/  IMAD.IADD R3, R3, 0x1, R5 ;  /* 0x0000000103037824 */ /* 0x000fe200078e0205 */
[----:B------:R-:W-:Y:S01]  /*b9e0*/  SHF.R.S32.HI R5, RZ, 0x1f, R4 ;  /* 0x0000001fff057819 */ /* 0x000fe20000011404 */
[----:B----4-:R-:W-:Y:S02]  /*b9f0*/  IMAD R0, R10, UR9, RZ ;  /* 0x000000090a007c24 */ /* 0x010fe4000f8e02ff */
[----:B------:R-:W-:Y:S02]  /*ba00*/  VIADD R8, R4, 0x20 ;  /* 0x0000002004087836 */ /* 0x000fe40000000000 */
[----:B------:R-:W-:Y:S02]  /*ba10*/  IMAD R11, R11, UR44, R0 ;  /* 0x0000002c0b0b7c24 */ /* 0x000fe4000f8e0200 */
[----:B------:R-:W-:Y:S01]  /*ba20*/  IMAD.WIDE.U32 R14, R10, UR44, R2 ;  /* 0x0000002c0a0e7c25 */ /* 0x000fe2000f8e0002 */
[----:B------:R-:W-:-:S03]  /*ba30*/  ISETP.GE.AND P0, PT, R8, UR4, PT ;  /* 0x0000000408007c0c */ /* 0x000fc6000bf06270 */
[----:B------:R-:W-:-:S04]  /*ba40*/  IMAD.WIDE R2, R9, 0x50, R4 ;  /* 0x0000005009027825 */ /* 0x000fc800078e0204 */
[----:B------:R-:W-:Y:S01]  /*ba50*/  IMAD.IADD R11, R15, 0x1, R11 ;  /* 0x000000010f0b7824 */ /* 0x000fe200078e020b */
[----:B-1----:R-:W-:Y:S06]  /*ba60*/  @P2 BRA `(.L_x_719) ;  /* 0x0000000000282947 */ /* 0x002fec0003800000 */
        /* <DEDUP_REMOVED lines=10> */
.L_x_719:
[----:B------:R-:W-:Y:S05]  /*bb10*/  BSYNC B0 ;  /* 0x0000000000007941 */ /* 0x000fea0003800000 */
.L_x_718:
[----:B------:R-:W-:Y:S01]  /*bb20*/  BSSY B0, `(.L_x_720) ;  /* 0x0000010000007945 */ /* 0x000fe20003800000 */
[----:B------:R-:W-:-:S03]  /*bb30*/  ISETP.GE.OR P2, PT, R6, UR5, P4 ;  /* 0x0000000506007c0c */ /* 0x000fc6000a746670 */
[----:B------:R-:W-:Y:S10]  /*bb40*/  @P1 BRA `(.L_x_721) ;  /* 0x0000000000341947 */ /* 0x000ff40003800000 */
        /* <DEDUP_REMOVED lines=13> */
.L_x_721:
[----:B------:R-:W-:Y:S05]  /*bc20*/  BSYNC B0 ;  /* 0x0000000000007941 */ /* 0x000fea0003800000 */
.L_x_720:
[----:B------:R-:W-:Y:S01]  /*bc30*/  BSSY B0, `(.L_x_722) ;  /* 0x0000010000007945 */ /* 0x000fe20003800000 */
[----:B------:R-:W-:-:S03]  /*bc40*/  ISETP.GE.OR P1, PT, R6, UR5, P3 ;  /* 0x0000000506007c0c */ /* 0x000fc60009f26670 */
[----:B------:R-:W-:Y:S10]  /*bc50*/  @P2 BRA `(.L_x_723) ;  /* 0x0000000000342947 */ /* 0x000ff40003800000 */
[----:B-12---:R-:W-:Y:S01]  /*bc60*/  IADD3 R13, P2, R2, 0x10, RZ ;  /* 0x00000010020d7810 */ /* 0x006fe20007f5e0ff */
        /* <DEDUP_REMOVED lines=12> */
.L_x_723:
[----:B------:R-:W-:Y:S05]  /*bd30*/  BSYNC B0 ;  /* 0x0000000000007941 */ /* 0x000fea0003800000 */
.L_x_722:
[----:B------:R-:W-:Y:S01]  /*bd40*/  BSSY B0, `(.L_x_724) ;  /* 0x0000011000007945 */ /* 0x000fe20003800000 */
[----:B------:R-:W-:Y:S01]  /*bd50*/  ISETP.GE.OR P2, PT, R6, UR5, P0 ;  /* 0x0000000506007c0c */ /* 0x000fe20008746670 */
[----:B-123--:R-:W-:Y:S02]  /*bd60*/  VIADD R12, R4, 0x28 ;  /* 0x00000028040c7836 */ /* 0x00efe40000000000 */
[----:B------:R-:W-:Y:S10]  /*bd70*/  @P1 BRA `(.L_x_725) ;  /* 0x0000000000341947 */ /* 0x000ff40003800000 */
        /* <DEDUP_REMOVED lines=13> */
.L_x_725:
[----:B------:R-:W-:Y:S05]  /*be50*/  BSYNC B0 ;  /* 0x0000000000007941 */ /* 0x000fea0003800000 */
.L_x_724:
[----:B------:R-:W-:Y:S01]  /*be60*/  BSSY B0, `(.L_x_726) ;  /* 0x0000010000007945 */ /* 0x000fe20003800000 */
[----:B------:R-:W-:-:S03]  /*be70*/  ISETP.GE.AND P1, PT, R12, UR4, PT ;  /* 0x000000040c007c0c */ /* 0x000fc6000bf26270 */
        /* <DEDUP_REMOVED lines=14> */
.L_x_727:
[----:B------:R-:W-:Y:S05]  /*bf60*/  BSYNC B0 ;  /* 0x0000000000007941 */ /* 0x000fea0003800000 */
.L_x_726:
[----:B------:R-:W-:Y:S01]  /*bf70*/  ISETP.GE.OR P2, PT, R6, UR5, P1 ;  /* 0x0000000506007c0c */ /* 0x000fe20008f46670 */
[----:B------:R-:W-:Y:S01]  /*bf80*/  ULDC UR6, c[0x0][0x83c] ;  /* 0x00020f0000067ab9 */ /* 0x000fe20000000800 */
[----:B------:R-:W-:Y:S01]  /*bf90*/  BSSY B0, `(.L_x_728) ;  /* 0x0000010000007945 */ /* 0x000fe20003800000 */
[----:B--2---:R-:W-:-:S10]  /*bfa0*/  VIADD R12, R4, 0x30 ;  /* 0x00000030040c7836 */ /* 0x004fd40000000000 */
        /* <DEDUP_REMOVED lines=14> */
.L_x_729:
[----:B------:R-:W-:Y:S05]  /*c090*/  BSYNC B0 ;  /* 0x0000000000007941 */ /* 0x000fea0003800000 */
.L_x_728:
[----:B------:R-:W-:Y:S01]  /*c0a0*/  ISETP.GE.OR P3, PT, R6, UR6, P3 ;  /* 0x0000000606007c0c */ /* 0x000fe20009f66670 */
[----:B------:R-:W-:Y:S01]  /*c0b0*/  BSSY B0, `(.L_x_730) ;  /* 0x000001c000007945 */ /* 0x000fe20003800000 */
[----:B------:R-:W-:Y:S01]  /*c0c0*/  ISETP.GE.AND P2, PT, R12, UR4, PT ;  /* 0x000000040c007c0c */ /* 0x000fe2000bf46270 */
[----:B------:R-:W-:Y:S01]  /*c0d0*/  VIADD R12, R4, 0x38 ;  /* 0x00000038040c7836 */ /* 0x000fe20000000000 */
[----:B------:R-:W-:Y:S02]  /*c0e0*/  P2R R23, PR, RZ, 0x8 ;  /* 0x00000008ff177803 */ /* 0x000fe40000000000 */
[C---:B------:R-:W-:Y:S02]  /*c0f0*/  ISETP.GE.OR P3, PT, R6.reuse, UR5, P2 ;  /* 0x0000000506007c0c */ /* 0x040fe40009766670 */
[C---:B------:R-:W-:Y:S02]  /*c100*/  ISETP.GE.OR P6, PT, R6.reuse, UR6, P6 ;  /* 0x0000000606007c0c */ /* 0x040fe4000b7c6670 */
[----:B------:R-:W-:-:S02]  /*c110*/  ISETP.GE.OR P5, PT, R6, UR6, P5 ;  /* 0x0000000606007c0c */ /* 0x000fc4000afa6670 */
[C---:B------:R-:W-:Y:S02]  /*c120*/  ISETP.GE.OR P4, PT, R6.reuse, UR6, P4 ;  /* 0x0000000606007c0c */ /* 0x040fe4000a786670 */
[----:B-12---:R-:W-:Y:S02]  /*c130*/  P2R R20, PR, RZ, 0x40 ;  /* 0x00000040ff147803 */ /* 0x006fe40000000000 */
[----:B------:R-:W-:Y:S02]  /*c140*/  P2R R21, PR, RZ, 0x20 ;  /* 0x00000020ff157803 */ /* 0x000fe40000000000 */
[C---:B------:R-:W-:Y:S02]  /*c150*/  ISETP.GE.OR P0, PT, R6.reuse, UR6, P0 ;  /* 0x0000000606007c0c */ /* 0x040fe40008706670 */
[----:B------:R-:W-:Y:S02]  /*c160*/  P2R R22, PR, RZ, 0x10 ;  /* 0x00000010ff167803 */ /* 0x000fe40000000000 */
[----:B------:R-:W-:-:S02]  /*c170*/  ISETP.GE.OR P1, PT, R6, UR6, P1 ;  /* 0x0000000606007c0c */ /* 0x000fc40008f26670 */
[----:B------:R-:W-:Y:S01]  /*c180*/  ISETP.GE.OR P2, PT, R6, UR6, P2 ;  /* 0x0000000606007c0c */ /* 0x000fe20009746670 */
[----:B------:R-:W-:-:S12]  /*c190*/  @P3 BRA `(.L_x_731) ;  /* 0x0000000000343947 */ /* 0x000fd80003800000 */
        /* <DEDUP_REMOVED lines=13> */
.L_x_731:
[----:B------:R-:W-:Y:S05]  /*c270*/  BSYNC B0 ;  /* 0x0000000000007941 */ /* 0x000fea0003800000 */
.L_x_730:
[----:B------:R-:W-:Y:S01]  /*c280*/  ISETP.GE.AND P3, PT, R12, UR4, PT ;  /* 0x000000040c007c0c */ /* 0x000fe2000bf66270 */
[----:B------:R-:W-:Y:S01]  /*c290*/  IMAD R0, R16, UR8, RZ ;  /* 0x0000000810007c24 */ /* 0x000fe2000f8e02ff */
[----:B------:R-:W-:Y:S01]  /*c2a0*/  BSSY B0, `(.L_x_732) ;  /* 0x0000013000007945 */ /* 0x000fe20003800000 */
[----:B------:R-:W-:Y:S01]  /*c2b0*/  VIADD R12, R4, 0x40 ;  /* 0x00000040040c7836 */ /* 0x000fe20000000000 */
[C---:B------:R-:W-:Y:S01]  /*c2c0*/  ISETP.GE.OR P4, PT, R6.reuse, UR5, P3 ;  /* 0x0000000506007c0c */ /* 0x040fe20009f86670 */
[----:B------:R-:W-:Y:S01]  /*c2d0*/  IMAD R17, R17, UR43, R0 ;  /* 0x0000002b11117c24 */ /* 0x000fe2000f8e0200 */
[----:B------:R-:W-:-:S11]  /*c2e0*/  ISETP.GE.OR P3, PT, R6, UR6, P3 ;  /* 0x0000000606007c0c */ /* 0x000fd60009f66670 */
        /* <DEDUP_REMOVED lines=14> */
.L_x_733:
[----:B------:R-:W-:Y:S05]  /*c3d0*/  BSYNC B0 ;  /* 0x0000000000007941 */ /* 0x000fea0003800000 */
.L_x_732:
[----:B------:R-:W-:Y:S01]  /*c3e0*/  ISETP.GE.AND P4, PT, R12, UR4, PT ;  /* 0x000000040c007c0c */ /* 0x000fe2000bf86270 */
[----:B------:R-:W-:Y:S01]  /*c3f0*/  IMAD.WIDE.U32 R8, R16, UR43, R6 ;  /* 0x0000002b10087c25 */ /* 0x000fe2000f8e0006 */
[----:B------:R-:W-:Y:S02]  /*c400*/  BSSY B0, `(.L_x_734) ;  /* 0x0000013000007945 */ /* 0x000fe40003800000 */
[----:B------:R-:W-:Y:S01]  /*c410*/  ISETP.GE.OR P5, PT, R6, UR5, P4 ;  /* 0x0000000506007c0c */ /* 0x000fe2000a7a6670 */
[----:B------:R-:W-:Y:S01]  /*c420*/  VIADD R0, R4, 0x48 ;  /* 0x0000004804007836 */ /* 0x000fe20000000000 */
[----:B------:R-:W-:Y:S01]  /*c430*/  ISETP.GE.OR P4, PT, R6, UR6, P4 ;  /* 0x0000000606007c0c */ /* 0x000fe2000a786670 */
[----:B------:R-:W-:-:S10]  /*c440*/  IMAD.IADD R13, R9, 0x1, R17 ;  /* 0x00000001090d7824 */ /* 0x000fd400078e0211 */
        /* <DEDUP_REMOVED lines=14> */
.L_x_735:
[----:B------:R-:W-:Y:S05]  /*c530*/  BSYNC B0 ;  /* 0x0000000000007941 */ /* 0x000fea0003800000 */
.L_x_734:
[----:B------:R-:W-:Y:S01]  /*c540*/  ISETP.GE.AND P6, PT, R0, UR4, PT ;  /* 0x0000000400007c0c */ /* 0x000fe2000bfc6270 */
[----:B------:R-:W-:Y:S01]  /*c550*/  IMAD R0, R18, UR9, RZ ;  /* 0x0000000912007c24 */ /* 0x000fe2000f8e02ff */
[----:B------:R-:W-:Y:S01]  /*c560*/  BSSY B0, `(.L_x_736) ;  /* 0x0000014000007945 */ /* 0x000fe20003800000 */
[----:B------:R-:W-:Y:S01]  /*c570*/  IMAD.MOV.U32 R12, RZ, RZ, R8 ;  /* 0x000000ffff0c7224 */ /* 0x000fe200078e0008 */
[C---:B------:R-:W-:Y:S01]  /*c580*/  ISETP.GE.OR P5, PT, R6.reuse, UR5, P6 ;  /* 0x0000000506007c0c */ /* 0x040fe2000b7a6670 */
        /* <DEDUP_REMOVED lines=17> */
.L_x_737:
[----:B------:R-:W-:Y:S05]  /*c6a0*/  BSYNC B0 ;  /* 0x0000000000007941 */ /* 0x000fea0003800000 */
.L_x_736:
[----:B------:R-:W-:Y:S01]  /*c6b0*/  ISETP.NE.AND P5, PT, R20, RZ, PT ;  /* 0x000000ff1400720c */ /* 0x000fe20003fa5270 */
[----:B------:R-:W-:Y:S01]  /*c6c0*/  BSSY B0, `(.L_x_738) ;  /* 0x000000d000007945 */ /* 0x000fe20003800000 */
[----:B----4-:R-:W-:-:S11]  /*c6d0*/  IMAD.IADD R7, R13, 0x1, R9 ;  /* 0x000000010d077824 */ /* 0x010fd600078e0209 */
        /* <DEDUP_REMOVED lines=11> */
.L_x_739:
[----:B------:R-:W-:Y:S05]  /*c790*/  BSYNC B0 ;  /* 0x0000000000007941 */ /* 0x000fea0003800000 */
.L_x_738:
[----:B------:R-:W-:Y:S01]  /*c7a0*/  ISETP.NE.AND P5, PT, R21, RZ, PT ;  /* 0x000000ff1500720c */ /* 0x000fe20003fa5270 */
[----:B------:R-:W-:-:S12]  /*c7b0*/  BSSY B0, `(.L_x_740) ;  /* 0x000000f000007945 */ /* 0x000fd80003800000 */
[----:B------:R-:W-:Y:S05]  /*c7c0*/  @P5 BRA `(.L_x_741) ;  /* 0x0000000000345947 */ /* 0x000fea0003800000 */
[----:B----4-:R-:W-:Y:S01]  /*c7d0*/  IADD3 R9, P5, R2, 0x8, RZ ;  /* 0x0000000802097810 */ /* 0x010fe20007fbe0ff */
        /* <DEDUP_REMOVED lines=12> */
.L_x_741:
[----:B------:R-:W-:Y:S05]  /*c8a0*/  BSYNC B0 ;  /* 0x0000000000007941 */ /* 0x000fea0003800000 */
.L_x_740:
        /* <DEDUP_REMOVED lines=16> */
.L_x_743:
[----:B------:R-:W-:Y:S05]  /*c9b0*/  BSYNC B0 ;  /* 0x0000000000007941 */ /* 0x000fea0003800000 */
.L_x_742:
        /* <DEDUP_REMOVED lines=16> */
.L_x_745:
[----:B------:R-:W-:Y:S05]  /*cac0*/  BSYNC B0 ;  /* 0x0000000000007941 */ /* 0x000fea0003800000 */
.L_x_744:
[----:B------:R-:W-:Y:S04]  /*cad0*/  BSSY B0, `(.L_x_746) ;  /* 0x000000f000007945 */ /* 0x000fe80003800000 */
        /* <DEDUP_REMOVED lines=14> */
.L_x_747:
[----:B------:R-:W-:Y:S05]  /*cbc0*/  BSYNC B0 ;  /* 0x0000000000007941 */ /* 0x000fea0003800000 */
.L_x_746:
        /* <DEDUP_REMOVED lines=15> */
.L_x_749:
[----:B------:R-:W-:Y:S05]  /*ccc0*/  BSYNC B0 ;  /* 0x0000000000007941 */ /* 0x000fea0003800000 */
.L_x_748:
        /* <DEDUP_REMOVED lines=15> */
.L_x_751:
[----:B------:R-:W-:Y:S05]  /*cdc0*/  BSYNC B0 ;  /* 0x0000000000007941 */ /* 0x000fea0003800000 */
.L_x_750:
        /* <DEDUP_REMOVED lines=15> */
.L_x_753:
[----:B------:R-:W-:Y:S05]  /*cec0*/  BSYNC B0 ;  /* 0x0000000000007941 */ /* 0x000fea0003800000 */
.L_x_752:
        /* <DEDUP_REMOVED lines=15> */
.L_x_755:
[----:B------:R-:W-:Y:S05]  /*cfc0*/  BSYNC B0 ;  /* 0x0000000000007941 */ /* 0x000fea0003800000 */
.L_x_754:
        /* <DEDUP_REMOVED lines=15> */
.L_x_757:
[----:B------:R-:W-:Y:S05]  /*d0c0*/  BSYNC B0 ;  /* 0x0000000000007941 */ /* 0x000fea0003800000 */
.L_x_756:
[----:B------:R-:W-:Y:S05]  /*d0d0*/  EXIT ;  /* 0x000000000000794d */ /* 0x000fea0003800000 */
.L_x_693:
[----:B------:R-:W-:-:S08]  /*d0e0*/  NOP ;  /* 0x0000000000007918 */ /* 0x000fd00000000000 */
[----:B------:R-:W1:-:S00]  /*d0f0*/  USETMAXREG.DEALLOC.CTAPOOL 0x18 ;  /* 0x00000018000079c8 */ /* 0x000e4000080e0500 */
[----:B-1----:R-:W-:Y:S01]  /*d100*/  LOP3.LUT R2, R2, 0x3, RZ, 0xc0, !PT ;  /* 0x0000000302027812 */ /* 0x002fe200078ec0ff */
[----:B------:R-:W-:Y:S05]  /*d110*/  BSSY B0, `(.L_x_758) ;  /* 0x00001c8000007945 */ /* 0x000fea0003800000 */
[----:B------:R-:W1:Y:S02]  /*d120*/  SHFL.IDX PT, R2, R2, RZ, 0x1f ;  /* 0x00001fff02027589 */ /* 0x000e6400000e0000 */
[----:B-1----:R-:W-:-:S13]  /*d130*/  ISETP.NE.AND P0, PT, R2, RZ, PT ;  /* 0x000000ff0200720c */ /* 0x002fda0003f05270 */
[----:B------:R-:W-:Y:S05]  /*d140*/  @P0 BRA `(.L_x_759) ;  /* 0x0000001c00100947 */ /* 0x000fea0003800000 */
        /* <DEDUP_REMOVED lines=21> */
.L_x_760:
[----:B------:R-:W-:Y:S01]  /*d2a0*/  ULDC UR8, c[0x0][0xb44] ;  /* 0x0002d10000087ab9 */ /* 0x000fe20000000800 */
[----:B------:R-:W-:Y:S01]  /*d2b0*/  UMOV UR11, UR7 ;  /* 0x00000007000b7c82 */ /* 0x000fe20008000000 */
[----:B------:R-:W-:-:S11]  /*d2c0*/  UISETP.NE.AND UP0, UPT, UR8, 0x1, UPT ;  /* 0x000000010800788c */ /* 0x000fd6000bf05270 */
[----:B------:R-:W-:Y:S02]  /*d2d0*/  @UP0 ULDC.64 UR12, c[0x0][0xb48] ;  /* 0x0002d200000c0ab9 */ /* 0x000fe40000000a00 */
[----:B------:R-:W-:-:S04]  /*d2e0*/  UIMAD.WIDE.U32 UR4, UR7, UR12, URZ ;  /* 0x0000000c070472a5 */ /* 0x000fc8000f8e003f */
[----:B------:R-:W-:-:S04]  /*d2f0*/  @UP0 USHF.R.U32.HI UR11, URZ, UR13, UR5 ;  /* 0x0000000d3f0b0299 */ /* 0x000fc80008011605 */
[----:B------:R-:W-:-:S12]  /*d300*/  UIMAD UR4, UR11, UR8, URZ ;  /* 0x000000080b0472a4 */ /* 0x000fd8000f8e023f */
.L_x_761:
[----:B------:R-:W-:Y:S01]  /*d310*/  ULDC UR8, c[0x0][0xb38] ;  /* 0x0002ce0000087ab9 */ /* 0x000fe20000000800 */
[----:B------:R-:W-:Y:S01]  /*d320*/  UIADD3 UR4, UR7, -UR4, URZ ;  /* 0x8000000407047290 */ /* 0x000fe2000fffe03f */
[----:B------:R-:W-:Y:S01]  /*d330*/  IMAD.MOV.U32 R10, RZ, RZ, 0x1 ;  /* 0x00000001ff0a7424 */ /* 0x000fe200078e00ff */
[----:B------:R-:W-:Y:S01]  /*d340*/  UISETP.NE.AND UP0, UPT, UR8, 0x1, UPT ;  /* 0x000000010800788c */ /* 0x000fe2000bf05270 */
[----:B------:R-:W-:Y:S01]  /*d350*/  IMAD.MOV.U32 R17, RZ, RZ, RZ ;  /* 0x000000ffff117224 */ /* 0x000fe200078e00ff */
[----:B------:R-:W-:Y:S01]  /*d360*/  ULDC UR5, c[0x0][0xb44] ;  /* 0x0002d10000057ab9 */ /* 0x000fe20000000800 */
[----:B------:R-:W-:Y:S01]  /*d370*/  IMAD.MOV.U32 R6, RZ, RZ, 0x1 ;  /* 0x00000001ff067424 */ /* 0x000fe200078e00ff */
[----:B------:R-:W-:-:S07]  /*d380*/  UIMAD UR6, UR6, UR5, UR4 ;  /* 0x00000005060672a4 */ /* 0x000fce000f8e0204 */
        /* <DEDUP_REMOVED lines=8> */
[----:B------:R-:W-:Y:S05]  /*d410*/  @!P0 BRA `(.L_x_762) ;  /* 0x0000001400dc8947 */ /* 0x000fea0003800000 */
[----:B------:R-:W1:Y:S01]  /*d420*/  LDC R3, c[0x0][0x280] ;  /* 0x0000a000ff037b82 */ /* 0x000e620000000800 */
[----:B------:R-:W-:Y:S01]  /*d430*/  UIMAD UR11, UR11, 0x50, URZ ;  /* 0x000000500b0b78a4 */ /* 0x000fe2000f8e023f */
[----:B------:R-:W-:-:S06]  /*d440*/  ULDC UR4, c[0x0][0x74c] ;  /* 0x0001d30000047ab9 */ /* 0x000fcc0000000800 */
[----:B------:R-:W2:Y:S01]  /*d450*/  LDC R2, c[0x0][0x290] ;  /* 0x0000a400ff027b82 */ /* 0x000ea20000000800 */
[----:B-1----:R-:W-:-:S05]  /*d460*/  VIADD R4, R3, 0x3f ;  /* 0x0000003f03047836 */ /* 0x002fca0000000000 */
[----:B------:R-:W-:Y:S02]  /*d470*/  SHF.R.S32.HI R5, RZ, 0x1f, R4 ;  /* 0x0000001fff057819 */ /* 0x000fe40000011404 */
[----:B--2---:R-:W-:Y:S02]  /*d480*/  IADD3 R2, -R2, UR11, R3 ;  /* 0x0000000b02027c10 */ /* 0x004fe4000fffe103 */
[----:B------:R-:W-:-:S03]  /*d490*/  LEA.HI R5, R5, R4, RZ, 0x6 ;  /* 0x0000000405057211 */ /* 0x000fc600078f30ff */
[----:B------:R-:W-:Y:S01]  /*d4a0*/  VIADD R2, R2, -UR4 ;  /* 0x8000000402027c36 */ /* 0x000fe20008000000 */
[----:B------:R-:W-:-:S04]  /*d4b0*/  SHF.R.S32.HI R8, RZ, 0x6, R5 ;  /* 0x00000006ff087819 */ /* 0x000fc80000011405 */
[----:B------:R-:W-:-:S04]  /*d4c0*/  SHF.R.S32.HI R3, RZ, 0x1f, R2 ;  /* 0x0000001fff037819 */ /* 0x000fc80000011402 */
[----:B------:R-:W-:-:S04]  /*d4d0*/  LEA.HI R3, R3, R2, RZ, 0x6 ;  /* 0x0000000203037211 */ /* 0x000fc800078f30ff */
[----:B------:R-:W-:-:S04]  /*d4e0*/  SHF.R.S32.HI R3, RZ, 0x6, R3 ;  /* 0x00000006ff037819 */ /* 0x000fc80000011403 */
[----:B------:R-:W-:-:S04]  /*d4f0*/  VIMNMX R9, RZ, R3, !PT ;  /* 0x00000003ff097248 */ /* 0x000fc80007fe0100 */
[----:B------:R-:W-:-:S13]  /*d500*/  ISETP.GT.AND P0, PT, R8, R9, PT ;  /* 0x000000090800720c */ /* 0x000fda0003f04270 */
[----:B------:R-:W-:Y:S05]  /*d510*/  @!P0 BRA `(.L_x_762) ;  /* 0x00000014009c8947 */ /* 0x000fea0003800000 */
[----:B------:R-:W1:Y:S01]  /*d520*/  LDC.64 R2, c[0x0][0x718] ;  /* 0x0001c600ff027b82 */ /* 0x000e620000000a00 */
[----:B------:R-:W-:Y:S01]  /*d530*/  IMAD.U32 R5, RZ, RZ, UR20 ;  /* 0x00000014ff057e24 */ /* 0x000fe2000f8e00ff */
[----:B------:R-:W-:Y:S01]  /*d540*/  ULDC UR4, c[0x0][0x2e8] ;  /* 0x0000ba0000047ab9 */ /* 0x000fe20000000800 */
[----:B------:R-:W-:Y:S01]  /*d550*/  IMAD.U32 R15, RZ, RZ, UR21 ;  /* 0x00000015ff0f7e24 */ /* 0x000fe2000f8e00ff */
[----:B------:R-:W-:Y:S01]  /*d560*/  UISETP.NE.AND UP0, UPT, UR4, 0x1, UPT ;  /* 0x000000010400788c */ /* 0x000fe2000bf05270 */
[----:B------:R-:W-:Y:S01]  /*d570*/  BSSY B1, `(.L_x_762) ;  /* 0x0000161000017945 */ /* 0x000fe20003800000 */
[----:B------:R-:W-:Y:S02]  /*d580*/  SHF.R.S32.HI R5, RZ, 0x1f, R5 ;  /* 0x0000001fff057819 */ /* 0x000fe40000011405 */
[----:B------:R-:W-:Y:S01]  /*d590*/  ELECT P0, URZ, PT ;  /* 0x00000000003f782f */ /* 0x000fe20003800000 */
[----:B------:R-:W2:Y:S01]  /*d5a0*/  LDC.64 R6, c[0x0][0x730] ;  /* 0x0001cc00ff067b82 */ /* 0x000ea20000000a00 */
[----:B------:R-:W-:Y:S01]  /*d5b0*/  SHF.R.S32.HI R15, RZ, 0x1f, R15 ;  /* 0x0000001fff0f7819 */ /* 0x000fe2000001140f */
[----:B------:R-:W-:Y:S01]  /*d5c0*/  UMOV UR12, UR20 ;  /* 0x00000014000c7c82 */ /* 0x000fe20008000000 */
[----:B------:R-:W-:-:S03]  /*d5d0*/  IMAD.MOV.U32 R17, RZ, RZ, RZ ;  /* 0x000000ffff117224 */ /* 0x000fc600078e00ff */
[----:B------:R-:W-:Y:S01]  /*d5e0*/  @UP0 ULDC UR4, c[0x0][0x2ec] ;  /* 0x0000bb0000040ab9 */ /* 0x000fe20000000800 */
[----:B------:R-:W-:Y:S01]  /*d5f0*/  @UP0 ULDC UR6, c[0x0][0x2f0] ;  /* 0x0000bc0000060ab9 */ /* 0x000fe20000000800 */
[----:B------:R-:W-:-:S04]  /*d600*/  UIMAD.WIDE.U32 UR4, UR20, UR4, URZ ;  /* 0x00000004140472a5 */ /* 0x000fc8000f8e003f */
[----:B------:R-:W-:Y:S01]  /*d610*/  @UP0 USHF.R.U32.HI UR12, URZ, UR6, UR5 ;  /* 0x000000063f0c0299 */ /* 0x000fe20008011605 */
[C---:B-1----:R-:W-:Y:S02]  /*d620*/  IMAD R4, R5.reuse, R2, RZ ;  /* 0x0000000205047224 */ /* 0x042fe400078e02ff */
[----:B--2---:R-:W-:Y:S02]  /*d630*/  IMAD R12, R5, R6, RZ ;  /* 0x00000006050c7224 */ /* 0x004fe400078e02ff */
[----:B------:R-:W-:Y:S02]  /*d640*/  IMAD R5, R3, UR20, R4 ;  /* 0x0000001403057c24 */ /* 0x000fe4000f8e0204 */
[----:B------:R-:W-:-:S04]  /*d650*/  IMAD.WIDE.U32 R2, R2, UR20, RZ ;  /* 0x0000001402027c25 */ /* 0x000fc8000f8e00ff */
[----:B------:R-:W-:Y:S02]  /*d660*/  IMAD.IADD R3, R3, 0x1, R5 ;  /* 0x0000000103037824 */ /* 0x000fe400078e0205 */
[----:B------:R-:W1:Y:S01]  /*d670*/  LDC.64 R4, c[0x0][0x720] ;  /* 0x0001c800ff047b82 */ /* 0x000e620000000a00 */
[----:B------:R-:W-:Y:S02]  /*d680*/  IMAD R11, R7, UR20, R12 ;  /* 0x00000014070b7c24 */ /* 0x000fe4000f8e020c */
[----:B------:R-:W-:-:S04]  /*d690*/  IMAD.WIDE.U32 R6, R6, UR20, RZ ;  /* 0x0000001406067c25 */ /* 0x000fc8000f8e00ff */
[----:B------:R-:W-:Y:S01]  /*d6a0*/  IMAD.IADD R7, R7, 0x1, R11 ;  /* 0x0000000107077824 */ /* 0x000fe200078e020b */
[----:B------:R-:W2:Y:S01]  /*d6b0*/  LDC.64 R12, c[0x0][0x738] ;  /* 0x0001ce00ff0c7b82 */ /* 0x000ea20000000a00 */
[----:B-1----:R-:W-:-:S04]  /*d6c0*/  IMAD R14, R15, R4, RZ ;  /* 0x000000040f0e7224 */ /* 0x002fc800078e02ff */
[----:B------:R-:W-:Y:S02]  /*d6d0*/  IMAD R11, R5, UR21, R14 ;  /* 0x00000015050b7c24 */ /* 0x000fe4000f8e020e */
[----:B------:R-:W-:-:S04]  /*d6e0*/  IMAD.WIDE.U32 R4, R4, UR21, R2 ;  /* 0x0000001504047c25 */ /* 0x000fc8000f8e0002 */
        /* <DEDUP_REMOVED lines=13> */
.L_x_780:
        /* <DEDUP_REMOVED lines=10> */
.L_x_765:
[----:B------:R-:W1:Y:S01]  /*d860*/  LDC.64 R12, c[0x0][0x198] ;  /* 0x00006600ff0c7b82 */ /* 0x000e620000000a00 */
        /* <DEDUP_REMOVED lines=14> */
[----:B------:R-:W-:Y:S01]  /*d950*/  VIADD R8, R8, 0xffffffff ;  /* 0xffffffff08087836 */ /* 0x000fe20000000000 */
[----:B------:R-:W-:-:S02]  /*d960*/  UIADD3 UR16, UR8, 0x14100, URZ ;  /* 0x0001410008107890 */ /* 0x000fc4000fffe03f */
[----:B------:R-:W-:Y:S02]  /*d970*/  UIADD3 UR17, UR8, 0x31810, URZ ;  /* 0x0003181008117890 */ /* 0x000fe4000fffe03f */
[----:B------:R-:W-:Y:S01]  /*d980*/  IMAD.U32 R17, RZ, RZ, UR19 ;  /* 0x00000013ff117e24 */ /* 0x000fe2000f8e00ff */
[----:B------:R-:W-:Y:S02]  /*d990*/  UIADD3 UR40, UR8, 0x16100, URZ ;  /* 0x0001610008287890 */ /* 0x000fe4000fffe03f */
[----:B------:R-:W-:Y:S01]  /*d9a0*/  UIADD3 UR32, UR8, 0x18100, URZ ;  /* 0x0001810008207890 */ /* 0x000fe2000fffe03f */
[----:B-1----:R-:W-:Y:S01]  /*d9b0*/  IMAD.MOV.U32 R11, RZ, RZ, R12 ;  /* 0x000000ffff0b7224 */ /* 0x002fe200078e000c */
[----:B------:R-:W-:Y:S02]  /*d9c0*/  UIADD3 UR24, UR8, 0x1a100, URZ ;  /* 0x0001a10008187890 */ /* 0x000fe4000fffe03f */
[----:B------:R-:W-:Y:S02]  /*d9d0*/  UIADD3 UR30, UR8, 0x2c100, URZ ;  /* 0x0002c100081e7890 */ /* 0x000fe4000fffe03f */
        /* <DEDUP_REMOVED lines=9> */
[----:B------:R-:W-:Y:S01]  /*da70*/  IMAD.X R12, RZ, RZ, R10, P1 ;  /* 0x000000ffff0c7224 */ /* 0x000fe200008e060a */
[----:B------:R-:W-:Y:S01]  /*da80*/  IADD3 R15, P1, R4, UR19, RZ ;  /* 0x00000013040f7c10 */ /* 0x000fe2000ff3e0ff */
[----:B------:R-:W-:Y:S01]  /*da90*/  UMOV UR27, UR19 ;  /* 0x00000013001b7c82 */ /* 0x000fe20008000000 */
[----:B------:R-:W-:Y:S01]  /*daa0*/  UMOV UR9, 0x10 ;  /* 0x0000001000097882 */ /* 0x000fe20000000000 */
[----:B------:R-:W-:Y:S01]  /*dab0*/  UMOV UR31, UR17 ;  /* 0x00000011001f7c82 */ /* 0x000fe20008000000 */
[----:B------:R-:W-:Y:S01]  /*dac0*/  R2UR UR7, R12 ;  /* 0x000000000c0772ca */ /* 0x000fe200000e0000 */
[----:B------:R-:W-:Y:S01]  /*dad0*/  UMOV UR13, UR21 ;  /* 0x00000015000d7c82 */ /* 0x000fe20008000000 */
[----:B------:R-:W1:Y:S01]  /*dae0*/  LDC.64 R12, c[0x0][0x700] ;  /* 0x0001c000ff0c7b82 */ /* 0x000e620000000a00 */
[----:B------:R-:W-:Y:S01]  /*daf0*/  LEA.HI.X.SX32 R17, R17, R16, 0x1, P1 ;  /* 0x0000001011117211 */ /* 0x000fe200008f0eff */
[----:B------:R-:W-:Y:S01]  /*db00*/  UMOV UR10, UR18 ;  /* 0x00000012000a7c82 */ /* 0x000fe20008000000 */
[----:B------:R-:W-:-:S02]  /*db10*/  UIADD3 UR56, UR8, 0x5000, URZ ;  /* 0x0000500008387890 */ /* 0x000fc4000fffe03f */
[----:B------:R-:W-:Y:S01]  /*db20*/  UIADD3 UR48, UR8, 0x7800, URZ ;  /* 0x0000780008307890 */ /* 0x000fe2000fffe03f */
[----:B------:R-:W-:Y:S01]  /*db30*/  UMOV UR58, 0x80 ;  /* 0x00000080003a7882 */ /* 0x000fe20000000000 */
[----:B------:R-:W-:Y:S01]  /*db40*/  UMOV UR59, UR11 ;  /* 0x0000000b003b7c82 */ /* 0x000fe20008000000 */
[----:B------:R-:W-:Y:S01]  /*db50*/  UMOV UR60, UR12 ;  /* 0x0000000c003c7c82 */ /* 0x000fe20008000000 */
[----:B------:R-:W-:Y:S02]  /*db60*/  UMOV UR61, UR21 ;  /* 0x00000015003d7c82 */ /* 0x000fe40008000000 */
[----:B------:R2:W-:Y:S01]  /*db70*/  UTMALDG.4D [UR16], [UR6], desc[UR22] ;  /* 0x00001610060075b4 */ /* 0x0005e20008019000 */
[----:B------:R-:W-:Y:S01]  /*db80*/  UMOV UR50, 0xc0 ;  /* 0x000000c000327882 */ /* 0x000fe20000000000 */
[----:B------:R-:W-:Y:S01]  /*db90*/  UMOV UR51, UR11 ;  /* 0x0000000b00337c82 */ /* 0x000fe20008000000 */
[----:B------:R-:W-:Y:S01]  /*dba0*/  UMOV UR52, UR12 ;  /* 0x0000000c00347c82 */ /* 0x000fe20008000000 */
[----:B------:R-:W-:Y:S01]  /*dbb0*/  UMOV UR53, UR21 ;  /* 0x0000001500357c82 */ /* 0x000fe20008000000 */
[----:B------:R3:W-:Y:S01]  /*dbc0*/  UTMALDG.4D [UR40], [UR6], desc[UR22] ;  /* 0x00001628060075b4 */ /* 0x0007e20008019000 */
[C---:B-1----:R-:W-:Y:S01]  /*dbd0*/  LEA R18, P1, R15.reuse, R12, 0x2 ;  /* 0x0000000c0f127211 */ /* 0x042fe200078210ff */
[----:B------:R1:W-:Y:S03]  /*dbe0*/  UTMALDG.4D [UR32], [UR6], desc[UR22] ;  /* 0x00001620060075b4 */ /* 0x0003e60008019000 */
[----:B------:R-:W-:-:S02]  /*dbf0*/  LEA.HI.X R17, R15, R13, R17, 0x2, P1 ;  /* 0x0000000d0f117211 */ /* 0x000fc400008f1411 */
[----:B------:R-:W-:Y:S02]  /*dc00*/  IADD3 R15, P1, R11, 0x2f0, RZ ;  /* 0x000002f00b0f7810 */ /* 0x000fe40007f3e0ff */
[----:B------:R-:W-:Y:S01]  /*dc10*/  R2UR UR4, R18 ;  /* 0x00000000120472ca */ /* 0x000fe200000e0000 */
[----:B------:R-:W-:Y:S01]  /*dc20*/  IMAD.MOV.U32 R18, RZ, RZ, 0x14000 ;  /* 0x00014000ff127424 */ /* 0x000fe200078e00ff */
[----:B------:R-:W-:Y:S01]  /*dc30*/  R2UR UR5, R17 ;  /* 0x00000000110572ca */ /* 0x000fe200000e0000 */
[----:B------:R4:W-:Y:S01]  /*dc40*/  UTMALDG.4D [UR24], [UR6], desc[UR22] ;  /* 0x00001618060075b4 */ /* 0x0009e20008019000 */
[----:B------:R-:W-:Y:S01]  /*dc50*/  R2UR UR14, R15 ;  /* 0x000000000f0e72ca */ /* 0x000fe200000e0000 */
[----:B------:R-:W-:Y:S01]  /*dc60*/  IMAD.X R15, RZ, RZ, R10, P1 ;  /* 0x000000ffff0f7224 */ /* 0x000fe200008e060a */
[----:B--2---:R-:W-:Y:S01]  /*dc70*/  UMOV UR16, 0x0 ;  /* 0x0000000000107882 */ /* 0x004fe20000000000 */
[----:B------:R-:W-:Y:S01]  /*dc80*/  UMOV UR17, 0x10000000 ;  /* 0x1000000000117882 */ /* 0x000fe20000000000 */
[----:B------:R-:W-:-:S02]  /*dc90*/  IMAD.MOV.U32 R17, RZ, RZ, 0x1 ;  /* 0x00000001ff117424 */ /* 0x000fc400078e00ff */
[----:B------:R-:W-:Y:S02]  /*dca0*/  R2UR UR15, R15 ;  /* 0x000000000f0f72ca */ /* 0x000fe400000e0000 */
[----:B------:R-:W-:Y:S01]  /*dcb0*/  IADD3 R15, P1, R11, 0x3f0, RZ ;  /* 0x000003f00b0f7810 */ /* 0x000fe20007f3e0ff */
[----:B---3--:R-:W-:Y:S02]  /*dcc0*/  UIADD3 UR40, UR8, 0xa000, URZ ;  /* 0x0000a00008287890 */ /* 0x008fe4000fffe03f */
[----:B------:R2:W-:Y:S01]  /*dcd0*/  UBLKCP.S.G [UR30], [UR4], UR9 ;  /* 0x0000001e040073ba */ /* 0x0005e20008000209 */
[----:B------:R3:W-:Y:S01]  /*dce0*/  SYNCS.ARRIVE.TRANS64 RZ, [R7+URZ+0x31800], R18 ;  /* 0x0318001207ff79a7 */ /* 0x0007e2000800003f */
[----:B------:R-:W-:Y:S01]  /*dcf0*/  UMOV UR43, UR11 ;  /* 0x0000000b002b7c82 */ /* 0x000fe20008000000 */
[----:B------:R-:W-:Y:S01]  /*dd00*/  UMOV UR44, UR12 ;  /* 0x0000000c002c7c82 */ /* 0x000fe20008000000 */
[----:B------:R-:W-:Y:S01]  /*dd10*/  UMOV UR42, UR18 ;  /* 0x00000012002a7c82 */ /* 0x000fe20008000000 */
[----:B-1----:R-:W-:Y:S01]  /*dd20*/  UIADD3 UR32, UR8, 0xc800, URZ ;  /* 0x0000c80008207890 */ /* 0x002fe2000fffe03f */
[----:B------:R-:W-:Y:S01]  /*dd30*/  UMOV UR34, 0x40 ;  /* 0x0000004000227882 */ /* 0x000fe20000000000 */
[----:B------:R-:W-:Y:S01]  /*dd40*/  UMOV UR35, UR11 ;  /* 0x0000000b00237c82 */ /* 0x000fe20008000000 */
[----:B------:R-:W-:Y:S01]  /*dd50*/  UMOV UR36, UR12 ;  /* 0x0000000c00247c82 */ /* 0x000fe20008000000 */
[----:B----4-:R-:W-:Y:S01]  /*dd60*/  R2UR UR6, R15 ;  /* 0x000000000f0672ca */ /* 0x010fe200000e0000 */
[----:B------:R-:W-:Y:S01]  /*dd70*/  IMAD.X R15, RZ, RZ, R10, P1 ;  /* 0x000000ffff0f7224 */ /* 0x000fe200008e060a */
[----:B--2---:R-:W-:Y:S01]  /*dd80*/  UIADD3 UR9, UR8, 0x31800, URZ ;  /* 0x0003180008097890 */ /* 0x004fe2000fffe03f */
[----:B------:R-:W-:Y:S01]  /*dd90*/  ISETP.GE.AND P1, PT, R9, R8, PT ;  /* 0x000000080900720c */ /* 0x000fe20003f26270 */
[----:B------:R-:W-:-:S02]  /*dda0*/  UIADD3 UR24, UR8, 0x2800, URZ ;  /* 0x0000280008187890 */ /* 0x000fc4000fffe03f */
[----:B------:R-:W-:Y:S01]  /*ddb0*/  R2UR UR7, R15 ;  /* 0x000000000f0772ca */ /* 0x000fe200000e0000 */
[----:B------:R-:W-:Y:S01]  /*ddc0*/  UMOV UR26, 0x40 ;  /* 0x00000040001a7882 */ /* 0x000fe20000000000 */
[----:B------:R-:W-:Y:S01]  /*ddd0*/  UMOV UR27, UR11 ;  /* 0x0000000b001b7c82 */ /* 0x000fe20008000000 */
[----:B------:R-:W-:Y:S01]  /*dde0*/  UMOV UR28, UR12 ;  /* 0x0000000c001c7c82 */ /* 0x000fe20008000000 */
[----:B------:R-:W-:Y:S01]  /*ddf0*/  UMOV UR25, UR9 ;  /* 0x0000000900197c82 */ /* 0x000fe20008000000 */
[----:B------:R1:W-:Y:S01]  /*de00*/  UTMALDG.4D [UR8], [UR14], desc[UR16] ;  /* 0x000010080e0075b4 */ /* 0x0003e20008019000 */
[----:B------:R-:W-:Y:S01]  /*de10*/  UMOV UR57, UR9 ;  /* 0x0000000900397c82 */ /* 0x000fe20008000000 */
[----:B------:R-:W-:Y:S01]  /*de20*/  UMOV UR49, UR9 ;  /* 0x0000000900317c82 */ /* 0x000fe20008000000 */
[----:B------:R-:W-:Y:S01]  /*de30*/  UMOV UR41, UR9 ;  /* 0x0000000900297c82 */ /* 0x000fe20008000000 */
[----:B------:R-:W-:Y:S01]  /*de40*/  UMOV UR33, UR9 ;  /* 0x0000000900217c82 */ /* 0x000fe20008000000 */
[----:B------:R-:W-:Y:S01]  /*de50*/  IMAD.MOV.U32 R15, RZ, RZ, 0x1 ;  /* 0x00000001ff0f7424 */ /* 0x000fe200078e00ff */
[----:B------:R2:W-:Y:S01]  /*de60*/  UTMALDG.4D [UR24], [UR14], desc[UR16] ;  /* 0x000010180e0075b4 */ /* 0x0005e20008019000 */
        /* <DEDUP_REMOVED lines=11> */
[----:B------:R-:W1:Y:S01]  /*df20*/  S2R R19, SR_TID.X ;  /* 0x0000000000137919 */ /* 0x000e620000002100 */
[----:B------:R-:W2:Y:S01]  /*df30*/  LDC.64 R10, c[0x0][0x728] ;  /* 0x0001ca00ff0a7b82 */ /* 0x000ea20000000a00 */
[----:B------:R-:W-:Y:S01]  /*df40*/  UIADD3 UR4, UR19, 0x40, URZ ;  /* 0x0000004013047890 */ /* 0x000fe2000fffe03f */
[----:B------:R-:W-:Y:S02]  /*df50*/  IMAD.MOV.U32 R15, RZ, RZ, 0x1 ;  /* 0x00000001ff0f7424 */ /* 0x000fe400078e00ff */
[----:B------:R-:W-:-:S03]  /*df60*/  IMAD.MOV.U32 R14, RZ, RZ, 0x1 ;  /* 0x00000001ff0e7424 */ /* 0x000fc600078e00ff */
[----:B------:R-:W-:Y:S01]  /*df70*/  IMAD.U32 R5, RZ, RZ, UR4 ;  /* 0x00000004ff057e24 */ /* 0x000fe2000f8e00ff */
[----:B------:R-:W-:Y:S01]  /*df80*/  IADD3 R4, P1, R4, UR4, RZ ;  /* 0x0000000404047c10 */ /* 0x000fe2000ff3e0ff */
[----:B------:R-:W-:-:S03]  /*df90*/  IMAD.U32 R18, RZ, RZ, UR4 ;  /* 0x00000004ff127e24 */ /* 0x000fc6000f8e00ff */
[----:B------:R-:W-:Y:S02]  /*dfa0*/  LEA.HI.X.SX32 R16, R5, R16, 0x1, P1 ;  /* 0x0000001005107211 */ /* 0x000fe400008f0eff */
[----:B------:R-:W-:-:S04]  /*dfb0*/  LEA R12, P1, R4, R12, 0x2 ;  /* 0x0000000c040c7211 */ /* 0x000fc800078210ff */
[----:B------:R-:W-:Y:S01]  /*dfc0*/  LEA.HI.X R13, R4, R13, R16, 0x2, P1 ;  /* 0x0000000d040d7211 */ /* 0x000fe200008f1410 */
[----:B------:R-:W-:Y:S01]  /*dfd0*/  IMAD.MOV.U32 R16, RZ, RZ, RZ ;  /* 0x000000ffff107224 */ /* 0x000fe200078e00ff */
[----:B------:R-:W-:-:S04]  /*dfe0*/  IADD3 R5, P1, R2, UR19, RZ ;  /* 0x0000001302057c10 */ /* 0x000fc8000ff3e0ff */
[----:B--2---:R-:W-:Y:S01]  /*dff0*/  LEA R4, P2, R5, R10, 0x2 ;  /* 0x0000000a05047211 */ /* 0x004fe200078410ff */
[----:B------:R-:W-:-:S05]  /*e000*/  IMAD.X R10, RZ, RZ, R6, P1 ;  /* 0x000000ffff0a7224 */ /* 0x000fca00008e0606 */
[----:B------:R-:W-:Y:S02]  /*e010*/  LEA.HI.X R5, R5, R11, R10, 0x2, P2 ;  /* 0x0000000b05057211 */ /* 0x000fe400010f140a */
[----:B-1----:R-:W-:-:S07]  /*e020*/  LOP3.LUT R17, R19, 0x1f, RZ, 0xc0, !PT ;  /* 0x0000001f13117812 */ /* 0x002fce00078ec0ff */
.L_x_771:
[----:B------:R-:W-:-:S04]  /*e030*/  SHF.L.U32 R10, R15, 0x1f, RZ ;  /* 0x0000001f0f0a7819 */ /* 0x000fc800000006ff */
[----:B------:R-:W1:Y:S02]  /*e040*/  SYNCS.PHASECHK.TRANS64.TRYWAIT P1, [R7+URZ+0x31838], R10 ;  /* 0x0318380a070075a7 */ /* 0x000e64000802017f */
[----:B-1---5:R-:W-:Y:S05]  /*e050*/  @!P1 BRA `(.L_x_767) ;  /* 0x0000000c00a49947 */ /* 0x022fea0003800000 */
.L_x_781:
[----:B------:R-:W-:Y:S05]  /*e060*/  @P0 BRA `(.L_x_768) ;  /* 0x0000000000140947 */ /* 0x000fea0003800000 */
[----:B------:R-:W-:Y:S01]  /*e070*/  ISETP.NE.AND P1, PT, R17, RZ, PT ;  /* 0x000000ff1100720c */ /* 0x000fe20003f25270 */
[----:B-1----:R-:W-:-:S04]  /*e080*/  IMAD.MOV.U32 R10, RZ, RZ, 0x8100 ;  /* 0x00008100ff0a7424 */ /* 0x002fc800078e00ff */
[----:B------:R2:W-:Y:S08]  /*e090*/  SYNCS.ARRIVE.TRANS64 RZ, [R7+URZ+0x31830], R10 ;  /* 0x0318300a07ff79a7 */ /* 0x0005f0000800003f */
[----:B------:R-:W-:Y:S05]  /*e0a0*/  @!P1 BRA `(.L_x_768) ;  /* 0x0000000000049947 */ /* 0x000fea0003800000 */
[----:B------:R-:W-:Y:S01]  /*e0b0*/  BPT.TRAP 0x1 ;  /* 0x000000040000795c */ /* 0x000fe20000300000 */
.L_x_768:
[----:B------:R3:W-:Y:S01]  /*e0c0*/  STL.64 [R1+0x8], R2 ;  /* 0x0000080201007387 */ /* 0x0007e20000100a00 */
[----:B------:R-:W-:Y:S01]  /*e0d0*/  R2UR UR19, R18 ;  /* 0x00000000121372ca */ /* 0x000fe200000e0000 */
[----:B------:R-:W-:Y:S01]  /*e0e0*/  VIADD R16, R16, 0x1 ;  /* 0x0000000110107836 */ /* 0x000fe20000000000 */
[----:B---3--:R-:W3:Y:S02]  /*e0f0*/  LDC.64 R2, c[0x0][0x198] ;  /* 0x00006600ff027b82 */ /* 0x008ee40000000a00 */
[----:B---3--:R-:W-:-:S05]  /*e100*/  IMAD.MOV.U32 R11, RZ, RZ, R2 ;  /* 0x000000ffff0b7224 */ /* 0x008fca00078e0002 */
[----:B-12---:R-:W-:-:S04]  /*e110*/  IADD3 R10, P2, R11, 0x1f0, RZ ;  /* 0x000001f00b0a7810 */ /* 0x006fc80007f5e0ff */
[----:B------:R-:W-:Y:S01]  /*e120*/  R2UR UR6, R10 ;  /* 0x000000000a0672ca */ /* 0x000fe200000e0000 */
[----:B------:R-:W-:Y:S02]  /*e130*/  IMAD.MOV.U32 R10, RZ, RZ, R3 ;  /* 0x000000ffff0a7224 */ /* 0x000fe400078e0003 */
[----:B------:R1:W5:Y:S01]  /*e140*/  LDL.LU.64 R2, [R1+0x8] ;  /* 0x0000080001027983 */ /* 0x0003620000300a00 */
[----:B------:R-:W-:Y:S01]  /*e150*/  R2UR UR14, R7 ;  /* 0x00000000070e72ca */ /* 0x000fe200000e0000 */
[----:B------:R-:W-:Y:S01]  /*e160*/  IMAD.X R19, RZ, RZ, R10, P2 ;  /* 0x000000ffff137224 */ /* 0x000fe200010e060a */
[----:B------:R-:W-:Y:S01]  /*e170*/  UIADD3 UR19, UR19, -0x40, URZ ;  /* 0xffffffc013137890 */ /* 0x000fe2000fffe03f */
[----:B------:R-:W-:Y:S01]  /*e180*/  ISETP.NE.AND P1, PT, R16, 0x2, PT ;  /* 0x000000021000780c */ /* 0x000fe20003f25270 */
[----:B------:R-:W-:Y:S01]  /*e190*/  UMOV UR8, 0x0 ;  /* 0x0000000000087882 */ /* 0x000fe20000000000 */
[----:B------:R-:W-:Y:S01]  /*e1a0*/  UMOV UR9, 0x14f00000 ;  /* 0x14f0000000097882 */ /* 0x000fe20000000000 */
[----:B------:R-:W-:Y:S01]  /*e1b0*/  R2UR UR7, R19 ;  /* 0x00000000130772ca */ /* 0x000fe200000e0000 */
[----:B------:R-:W-:Y:S01]  /*e1c0*/  UMOV UR18, URZ ;  /* 0x0000003f00127c82 */ /* 0x000fe20008000000 */
[----:B------:R-:W-:Y:S01]  /*e1d0*/  R2UR UR4, R4 ;  /* 0x00000000040472ca */ /* 0x000fe200000e0000 */
[----:B------:R-:W-:Y:S01]  /*e1e0*/  UMOV UR34, 0x40 ;  /* 0x0000004000227882 */ /* 0x000fe20000000000 */
[----:B------:R-:W-:Y:S01]  /*e1f0*/  R2UR UR5, R5 ;  /* 0x00000000050572ca */ /* 0x000fe200000e0000 */
[----:B------:R-:W-:Y:S01]  /*e200*/  UMOV UR36, UR20 ;  /* 0x0000001400247c82 */ /* 0x000fe20008000000 */
[----:B------:R-:W-:Y:S01]  /*e210*/  SEL R19, RZ, 0x1, P1 ;  /* 0x00000001ff137807 */ /* 0x000fe20000800000 */
[----:B------:R-:W-:Y:S01]  /*e220*/  UIADD3 UR16, UR14, 0x24100, URZ ;  /* 0x000241000e107890 */ /* 0x000fe2000fffe03f */
[----:B------:R-:W-:Y:S01]  /*e230*/  SEL R16, R16, RZ, P1 ;  /* 0x000000ff10107207 */ /* 0x000fe20000800000 */
[----:B------:R-:W-:Y:S01]  /*e240*/  UIADD3 UR17, UR14, 0x31830, URZ ;  /* 0x000318300e117890 */ /* 0x000fe2000fffe03f */
[----:B------:R-:W-:Y:S01]  /*e250*/  LOP3.LUT R14, R14, R19, RZ, 0x3c, !PT ;  /* 0x000000130e0e7212 */ /* 0x000fe200078e3cff */
[----:B------:R-:W-:Y:S01]  /*e260*/  UIADD3 UR32, UR14, 0x26100, URZ ;  /* 0x000261000e207890 */ /* 0x000fe2000fffe03f */
[----:B------:R-:W-:Y:S01]  /*e270*/  ISETP.NE.AND P2, PT, R21, RZ, PT ;  /* 0x000000ff1500720c */ /* 0x000fe20003f45270 */
[----:B------:R-:W-:Y:S01]  /*e280*/  UIADD3 UR24, UR14, 0x28100, URZ ;  /* 0x000281000e187890 */ /* 0x000fe2000fffe03f */
[----:B------:R-:W-:Y:S01]  /*e290*/  IMAD R19, R16, 0x8, R7 ;  /* 0x0000000810137824 */ /* 0x000fe200078e0207 */
        /* <DEDUP_REMOVED lines=9> */
[----:B------:R-:W-:Y:S01]  /*e330*/  SHF.L.U32 R20, R14, 0x1f, RZ ;  /* 0x0000001f0e147819 */ /* 0x000fe200000006ff */
[----:B------:R-:W-:Y:S01]  /*e340*/  UMOV UR10, 0x10 ;  /* 0x00000010000a7882 */ /* 0x000fe20000000000 */
[----:B------:R1:W-:Y:S01]  /*e350*/  UTMALDG.4D [UR32], [UR6], desc[UR8] ;  /* 0x00000820060075b4 */ /* 0x0003e20008019000 */
        /* <DEDUP_REMOVED lines=9> */
.L_x_783:
[----:B------:R-:W-:Y:S01]  /*e3f0*/  LOP3.LUT R15, R15, 0x1, RZ, 0x3c, !PT ;  /* 0x000000010f0f7812 */ /* 0x000fe200078e3cff */
[----:B------:R-:W-:Y:S06]  /*e400*/  @P2 BRA `(.L_x_770) ;  /* 0x0000000000142947 */ /* 0x000fec0003800000 */
[----:B------:R-:W-:Y:S01]  /*e410*/  ISETP.NE.AND P1, PT, R17, RZ, PT ;  /* 0x000000ff1100720c */ /* 0x000fe20003f25270 */
[----:B-1----:R-:W-:-:S04]  /*e420*/  IMAD.MOV.U32 R20, RZ, RZ, 0x8100 ;  /* 0x00008100ff147424 */ /* 0x002fc800078e00ff */
[----:B------:R2:W-:Y:S08]  /*e430*/  SYNCS.ARRIVE.TRANS64 RZ, [R19+URZ+0x31810], R20 ;  /* 0x0318101413ff79a7 */ /* 0x0005f0000800003f */
[----:B------:R-:W-:Y:S05]  /*e440*/  @!P1 BRA `(.L_x_770) ;  /* 0x0000000000049947 */ /* 0x000fea0003800000 */
[----:B------:R-:W-:Y:S01]  /*e450*/  BPT.TRAP 0x1 ;  /* 0x000000040000795c */ /* 0x000fe20000300000 */
.L_x_770:
[----:B------:R-:W-:Y:S01]  /*e460*/  R2UR UR41, R19 ;  /* 0x00000000132972ca */ /* 0x000fe200000e0000 */
        /* <DEDUP_REMOVED lines=51> */
.L_x_766:
[----:B------:R-:W-:-:S04]  /*e7a0*/  SHF.L.U32 R4, R15, 0x1f, RZ ;  /* 0x0000001f0f047819 */ /* 0x000fc800000006ff */
[----:B------:R-:W1:Y:S02]  /*e7b0*/  SYNCS.PHASECHK.TRANS64.TRYWAIT P1, [R7+URZ+0x31838], R4 ;  /* 0x03183804070075a7 */ /* 0x000e64000802017f */
[----:B-1----:R-:W-:Y:S05]  /*e7c0*/  @!P1 BRA `(.L_x_772) ;  /* 0x0000000400f49947 */ /* 0x002fea0003800000 */
.L_x_784:
[----:B------:R-:W-:Y:S05]  /*e7d0*/  @P0 BRA `(.L_x_773) ;  /* 0x0000000000180947 */ /* 0x000fea0003800000 */
[----:B------:R-:W2:Y:S01]  /*e7e0*/  S2R R5, SR_TID.X ;  /* 0x0000000000057919 */ /* 0x000ea20000002100 */
[----:B-1----:R-:W-:-:S04]  /*e7f0*/  IMAD.MOV.U32 R4, RZ, RZ, 0x8100 ;  /* 0x00008100ff047424 */ /* 0x002fc800078e00ff */
[----:B------:R3:W-:Y:S01]  /*e800*/  SYNCS.ARRIVE.TRANS64 RZ, [R7+URZ+0x31830], R4 ;  /* 0x0318300407ff79a7 */ /* 0x0007e2000800003f */
[----:B--2---:R-:W-:-:S13]  /*e810*/  LOP3.LUT P0, RZ, R5, 0x1f, RZ, 0xc0, !PT ;  /* 0x0000001f05ff7812 */ /* 0x004fda000780c0ff */
[----:B---3--:R-:W-:Y:S05]  /*e820*/  @!P0 BRA `(.L_x_773) ;  /* 0x0000000000048947 */ /* 0x008fea0003800000 */
[----:B------:R-:W-:Y:S01]  /*e830*/  BPT.TRAP 0x1 ;  /* 0x000000040000795c */ /* 0x000fe20000300000 */
.L_x_773:
[----:B------:R-:W-:Y:S01]  /*e840*/  R2UR UR43, R9 ;  /* 0x00000000092b72ca */ /* 0x000fe200000e0000 */
[----:B-1----:R-:W1:Y:S01]  /*e850*/  LDC.64 R4, c[0x0][0x728] ;  /* 0x0001ca00ff047b82 */ /* 0x002e620000000a00 */
[----:B------:R-:W-:Y:S01]  /*e860*/  R2UR UR8, R7 ;  /* 0x00000000070872ca */ /* 0x000fe200000e0000 */
[----:B------:R-:W-:Y:S01]  /*e870*/  UMOV UR6, 0x0 ;  /* 0x0000000000067882 */ /* 0x000fe20000000000 */
[----:B------:R-:W-:Y:S01]  /*e880*/  UMOV UR7, 0x14f00000 ;  /* 0x14f0000000077882 */ /* 0x000fe20000000000 */
[----:B------:R-:W-:Y:S01]  /*e890*/  UMOV UR42, URZ ;  /* 0x0000003f002a7c82 */ /* 0x000fe20008000000 */
[----:B------:R-:W-:Y:S01]  /*e8a0*/  UMOV UR44, UR20 ;  /* 0x00000014002c7c82 */ /* 0x000fe20008000000 */
[----:B------:R-:W-:Y:S01]  /*e8b0*/  UMOV UR45, UR21 ;  /* 0x00000015002d7c82 */ /* 0x000fe20008000000 */
[----:B------:R-:W-:Y:S01]  /*e8c0*/  UMOV UR34, 0x40 ;  /* 0x0000004000227882 */ /* 0x000fe20000000000 */
[----:B------:R-:W-:Y:S01]  /*e8d0*/  UMOV UR36, UR20 ;  /* 0x0000001400247c82 */ /* 0x000fe20008000000 */
[----:B------:R-:W-:Y:S01]  /*e8e0*/  UMOV UR37, UR21 ;  /* 0x0000001500257c82 */ /* 0x000fe20008000000 */
[----:B------:R-:W-:Y:S01]  /*e8f0*/  UMOV UR26, 0x80 ;  /* 0x00000080001a7882 */ /* 0x000fe20000000000 */
[----:B------:R-:W-:Y:S01]  /*e900*/  UMOV UR28, UR20 ;  /* 0x00000014001c7c82 */ /* 0x000fe20008000000 */
[----:B------:R-:W-:-:S02]  /*e910*/  USHF.L.U32 UR43, UR43, 0x6, URZ ;  /* 0x000000062b2b7899 */ /* 0x000fc4000800063f */
[----:B------:R-:W-:Y:S02]  /*e920*/  UIADD3 UR40, UR8, 0x24100, URZ ;  /* 0x0002410008287890 */ /* 0x000fe4000fffe03f */
[----:B------:R-:W-:Y:S02]  /*e930*/  UIADD3 UR41, UR8, 0x31830, URZ ;  /* 0x0003183008297890 */ /* 0x000fe4000fffe03f */
[----:B-----5:R-:W-:Y:S01]  /*e940*/  IMAD.U32 R3, RZ, RZ, UR43 ;  /* 0x0000002bff037e24 */ /* 0x020fe2000f8e00ff */
[----:B------:R-:W-:Y:S01]  /*e950*/  IADD3 R2, P0, R2, UR43, RZ ;  /* 0x0000002b02027c10 */ /* 0x000fe2000ff1e0ff */
[----:B------:R-:W-:Y:S02]  /*e960*/  UIADD3 UR32, UR8, 0x26100, URZ ;  /* 0x0002610008207890 */ /* 0x000fe4000fffe03f */
[----:B------:R-:W-:Y:S01]  /*e970*/  UIADD3 UR24, UR8, 0x28100, URZ ;  /* 0x0002810008187890 */ /* 0x000fe2000fffe03f */
[----:B------:R-:W-:Y:S01]  /*e980*/  LEA.HI.X.SX32 R6, R3, R6, 0x1, P0 ;  /* 0x0000000603067211 */ /* 0x000fe200000f0eff */
[----:B------:R-:W-:Y:S01]  /*e990*/  UIADD3 UR16, UR8, 0x2a100, URZ ;  /* 0x0002a10008107890 */ /* 0x000fe2000fffe03f */
[----:B-1----:R-:W-:Y:S01]  /*e9a0*/  LEA R4, P0, R2, R4, 0x2 ;  /* 0x0000000402047211 */ /* 0x002fe200078010ff */
[----:B------:R-:W-:Y:S01]  /*e9b0*/  UIADD3 UR8, UR8, 0x2c300, URZ ;  /* 0x0002c30008087890 */ /* 0x000fe2000fffe03f */
[----:B------:R-:W-:-:S02]  /*e9c0*/  UMOV UR33, UR41 ;  /* 0x0000002900217c82 */ /* 0x000fc40008000000 */
        /* <DEDUP_REMOVED lines=27> */
.L_x_763:
[----:B------:R-:W-:Y:S05]  /*eb80*/  BSYNC B1 ;  /* 0x0000000000017941 */ /* 0x000fea0003800000 */
.L_x_762:
[----:B------:R-:W-:-:S03]  /*eb90*/  UMOV UR4, 0xffffffff ;  /* 0xffffffff00047882 */ /* 0x000fc60000000000 */
[----:B------:R-:W-:Y:S05]  /*eba0*/  BRA.DIV UR4, `(.L_x_774) ;  /* 0x0000000604107947 */ /* 0x000fea000b800000 */
[----:B------:R-:W-:-:S13]  /*ebb0*/  ELECT P6, URZ, PT ;  /* 0x00000000003f782f */ /* 0x000fda00038c0000 */
.L_x_787:
[----:B------:R-:W-:Y:S05]  /*ebc0*/  @!P6 BRA `(.L_x_759) ;  /* 0x000000000070e947 */ /* 0x000fea0003800000 */
[----:B------:R-:W-:-:S04]  /*ebd0*/  LOP3.LUT R0, R0, 0x2, RZ, 0xfc, !PT ;  /* 0x0000000200007812 */ /* 0x000fc800078efcff */
[----:B------:R-:W-:-:S13]  /*ebe0*/  ISETP.NE.AND P1, PT, R0, 0x3, PT ;  /* 0x000000030000780c */ /* 0x000fda0003f25270 */
[----:B------:R-:W-:Y:S05]  /*ebf0*/  @!P1 BRA `(.L_x_775) ;  /* 0x0000000000049947 */ /* 0x000fea0003800000 */
[----:B------:R-:W-:Y:S01]  /*ec00*/  BPT.TRAP 0x1 ;  /* 0x000000040000795c */ /* 0x000fe20000300000 */
.L_x_775:
[----:B------:R-:W1:Y:S01]  /*ec10*/  S2R R3, SR_CgaCtaId ;  /* 0x0000000000037919 */ /* 0x000e620000008800 */
[----:B------:R-:W-:Y:S02]  /*ec20*/  MOV R0, 0x400 ;  /* 0x0000040000007802 */ /* 0x000fe40000000f00 */
[----:B------:R-:W-:Y:S02]  /*ec30*/  SHF.L.U32 R2, R10, 0x1f, RZ ;  /* 0x0000001f0a027819 */ /* 0x000fe400000006ff */
[----:B-1----:R-:W-:-:S05]  /*ec40*/  LEA R5, R3, R0, 0x18 ;  /* 0x0000000003057211 */ /* 0x002fca00078ec0ff */
[----:B------:R-:W-:-:S04]  /*ec50*/  VIADD R0, R5, 0x31820 ;  /* 0x0003182005007836 */ /* 0x000fc80000000000 */
[----:B------:R-:W-:-:S04]  /*ec60*/  IMAD R3, R17, 0x8, R0 ;  /* 0x0000000811037824 */ /* 0x000fc800078e0200 */
[----:B------:R-:W1:Y:S02]  /*ec70*/  SYNCS.PHASECHK.TRANS64.TRYWAIT P0, [R3+URZ], R2 ;  /* 0x00000002030075a7 */ /* 0x000e64000800017f */
[----:B-1----:R-:W-:Y:S05]  /*ec80*/  @!P0 BRA `(.L_x_776) ;  /* 0x0000000000f88947 */ /* 0x002fea0003800000 */
.L_x_788:
        /* <DEDUP_REMOVED lines=9> */
.L_x_789:
[----:B------:R-:W-:Y:S05]  /*ed20*/  @!P1 BRA `(.L_x_778) ;  /* 0x0000000000049947 */ /* 0x000fea0003800000 */
[----:B------:R-:W-:Y:S01]  /*ed30*/  BPT.TRAP 0x1 ;  /* 0x000000040000795c */ /* 0x000fe20000300000 */
.L_x_778:
[----:B------:R-:W-:-:S07]  /*ed40*/  SHF.L.U32 R6, R6, 0x1f, RZ ;  /* 0x0000001f06067819 */ /* 0x000fce00000006ff */
.L_x_779:
[----:B--2---:R2:W3:Y:S02]  /*ed50*/  SYNCS.PHASECHK.TRANS64.TRYWAIT P0, [R5+URZ+0x31838], R6 ;  /* 0x03183806050075a7 */ /* 0x0044e4000800017f */
[----:B---3--:R-:W-:Y:S05]  /*ed60*/  @!P0 NANOSLEEP.SYNCS 0x989680 ;  /* 0x009896800000895d */ /* 0x008fea0003900000 */
[----:B------:R-:W3:Y:S02]  /*ed70*/  @!P0 SYNCS.PHASECHK.TRANS64 P0, [R5+URZ+0x31838], R6 ;  /* 0x03183806050085a7 */ /* 0x000ee4000800007f */
[----:B---3--:R-:W-:Y:S05]  /*ed80*/  @!P0 BRA `(.L_x_779) ;  /* 0xfffffffc00f08947 */ /* 0x008fea000383ffff */
.L_x_759:
[----:B------:R-:W-:Y:S05]  /*ed90*/  BSYNC B0 ;  /* 0x0000000000007941 */ /* 0x000fea0003800000 */
.L_x_758:
[----:B------:R-:W-:Y:S05]  /*eda0*/  EXIT ;  /* 0x000000000000794d */ /* 0x000fea0003800000 */
.L_x_699:
[----:B-1----:R1:W2:Y:S02]  /*edb0*/  SYNCS.PHASECHK.TRANS64.TRYWAIT P0, [R17+URZ+0x31800], R10 ;  /* 0x0318000a110075a7 */ /* 0x0022a4000800017f */
[----:B--2---:R-:W-:Y:S05]  /*edc0*/  @!P0 NANOSLEEP.SYNCS 0x989680 ;  /* 0x009896800000895d */ /* 0x004fea0003900000 */
[----:B------:R-:W2:Y:S02]  /*edd0*/  @!P0 SYNCS.PHASECHK.TRANS64 P0, [R17+URZ+0x31800], R10 ;  /* 0x0318000a110085a7 */ /* 0x000ea4000800007f */
[----:B--2---:R-:W-:Y:S05]  /*ede0*/  @!P0 BRA `(.L_x_699) ;  /* 0xfffffffc00f08947 */ /* 0x004fea000383ffff */
[----:B------:R-:W-:Y:S05]  /*edf0*/  BRA `(.L_x_698) ;  /* 0xffffff2000887947 */ /* 0x000fea000383ffff */
.L_x_703:
[----:B--2---:R2:W3:Y:S02]  /*ee00*/  SYNCS.PHASECHK.TRANS64.TRYWAIT P1, [R16+URZ+0x31810], R9 ;  /* 0x03181009100075a7 */ /* 0x0044e4000802017f */
[----:B---3--:R-:W-:Y:S05]  /*ee10*/  @!P1 NANOSLEEP.SYNCS 0x989680 ;  /* 0x009896800000995d */ /* 0x008fea0003900000 */
[----:B------:R-:W3:Y:S02]  /*ee20*/  @!P1 SYNCS.PHASECHK.TRANS64 P1, [R16+URZ+0x31810], R9 ;  /* 0x03181009100095a7 */ /* 0x000ee4000802007f */
[----:B---3--:R-:W-:Y:S05]  /*ee30*/  @!P1 BRA `(.L_x_703) ;  /* 0xfffffffc00f09947 */ /* 0x008fea000383ffff */
[----:B------:R-:W-:Y:S05]  /*ee40*/  BRA `(.L_x_702) ;  /* 0xffffff2800d07947 */ /* 0x000fea000383ffff */
.L_x_707:
[----:B------:R1:W1:Y:S02]  /*ee50*/  SYNCS.PHASECHK.TRANS64.TRYWAIT P1, [R17+URZ+0x31830], R8 ;  /* 0x03183008110075a7 */ /* 0x000264000802017f */
[----:B-1----:R-:W-:Y:S05]  /*ee60*/  @!P1 NANOSLEEP.SYNCS 0x989680 ;  /* 0x009896800000995d */ /* 0x002fea0003900000 */
[----:B------:R-:W1:Y:S02]  /*ee70*/  @!P1 SYNCS.PHASECHK.TRANS64 P1, [R17+URZ+0x31830], R8 ;  /* 0x03183008110095a7 */ /* 0x000e64000802007f */
[----:B-1----:R-:W-:Y:S05]  /*ee80*/  @!P1 BRA `(.L_x_707) ;  /* 0xfffffffc00f09947 */ /* 0x002fea000383ffff */
[----:B------:R-:W-:Y:S05]  /*ee90*/  BRA `(.L_x_706) ;  /* 0xffffff5000447947 */ /* 0x000fea000383ffff */
.L_x_764:
[----:B-1----:R1:W2:Y:S02]  /*eea0*/  SYNCS.PHASECHK.TRANS64.TRYWAIT P1, [R7+URZ+0x31820], R6 ;  /* 0x03182006070075a7 */ /* 0x0022a4000802017f */
[----:B--2---:R-:W-:Y:S05]  /*eeb0*/  @!P1 NANOSLEEP.SYNCS 0x989680 ;  /* 0x009896800000995d */ /* 0x004fea0003900000 */
[----:B------:R-:W2:Y:S02]  /*eec0*/  @!P1 SYNCS.PHASECHK.TRANS64 P1, [R7+URZ+0x31820], R6 ;  /* 0x03182006070095a7 */ /* 0x000ea4000802007f */
[----:B--2---:R-:W-:Y:S05]  /*eed0*/  @!P1 BRA `(.L_x_764) ;  /* 0xfffffffc00f09947 */ /* 0x004fea000383ffff */
[----:B------:R-:W-:Y:S05]  /*eee0*/  BRA `(.L_x_780) ;  /* 0xffffffe800347947 */ /* 0x000fea000383ffff */
.L_x_767:
[----:B-1----:R1:W2:Y:S02]  /*eef0*/  SYNCS.PHASECHK.TRANS64.TRYWAIT P1, [R7+URZ+0x31838], R10 ;  /* 0x0318380a070075a7 */ /* 0x0022a4000802017f */
[----:B--2---:R-:W-:Y:S05]  /*ef00*/  @!P1 NANOSLEEP.SYNCS 0x989680 ;  /* 0x009896800000995d */ /* 0x004fea0003900000 */
[----:B------:R-:W2:Y:S02]  /*ef10*/  @!P1 SYNCS.PHASECHK.TRANS64 P1, [R7+URZ+0x31838], R10 ;  /* 0x0318380a070095a7 */ /* 0x000ea4000802007f */
[----:B--2---:R-:W-:Y:S05]  /*ef20*/  @!P1 BRA `(.L_x_767) ;  /* 0xfffffffc00f09947 */ /* 0x004fea000383ffff */
[----:B------:R-:W-:Y:S05]  /*ef30*/  BRA `(.L_x_781) ;  /* 0xfffffff000487947 */ /* 0x000fea000383ffff */
.L_x_769:
[----:B------:R-:W-:-:S07]  /*ef40*/  SHF.L.U32 R20, R14, 0x1f, RZ ;  /* 0x0000001f0e147819 */ /* 0x000fce00000006ff */
.L_x_782:
[----:B-1----:R1:W2:Y:S02]  /*ef50*/  SYNCS.PHASECHK.TRANS64.TRYWAIT P1, [R19+URZ+0x31820], R20 ;  /* 0x03182014130075a7 */ /* 0x0022a4000802017f */
[----:B--2---:R-:W-:Y:S05]  /*ef60*/  @!P1 NANOSLEEP.SYNCS 0x989680 ;  /* 0x009896800000995d */ /* 0x004fea0003900000 */
[----:B------:R-:W2:Y:S02]  /*ef70*/  @!P1 SYNCS.PHASECHK.TRANS64 P1, [R19+URZ+0x31820], R20 ;  /* 0x03182014130095a7 */ /* 0x000ea4000802007f */
[----:B--2---:R-:W-:Y:S05]  /*ef80*/  @!P1 BRA `(.L_x_782) ;  /* 0xfffffffc00f09947 */ /* 0x004fea000383ffff */
[----:B------:R-:W-:Y:S05]  /*ef90*/  BRA `(.L_x_783) ;  /* 0xfffffff400147947 */ /* 0x000fea000383ffff */
.L_x_772:
[----:B-1----:R1:W2:Y:S02]  /*efa0*/  SYNCS.PHASECHK.TRANS64.TRYWAIT P1, [R7+URZ+0x31838], R4 ;  /* 0x03183804070075a7 */ /* 0x0022a4000802017f */
[----:B--2---:R-:W-:Y:S05]  /*efb0*/  @!P1 NANOSLEEP.SYNCS 0x989680 ;  /* 0x009896800000995d */ /* 0x004fea0003900000 */
[----:B------:R-:W2:Y:S02]  /*efc0*/  @!P1 SYNCS.PHASECHK.TRANS64 P1, [R7+URZ+0x31838], R4 ;  /* 0x03183804070095a7 */ /* 0x000ea4000802007f */
[----:B--2---:R-:W-:Y:S05]  /*efd0*/  @!P1 BRA `(.L_x_772) ;  /* 0xfffffffc00f09947 */ /* 0x004fea000383ffff */
[----:B------:R-:W-:Y:S05]  /*efe0*/  BRA `(.L_x_784) ;  /* 0xfffffff400f87947 */ /* 0x000fea000383ffff */
.L_x_774:
[----:B------:R-:W-:Y:S01]  /*eff0*/  BSSY B1, `(.L_x_785) ;  /* 0x0000006000017945 */ /* 0x000fe20003800000 */
[----:B------:R-:W-:-:S07]  /*f000*/  IMAD.MOV.U32 R15, RZ, RZ, -0x1 ;  /* 0xffffffffff0f7424 */ /* 0x000fce00078e00ff */
[----:B------:R-:W-:Y:S05]  /*f010*/  WARPSYNC.COLLECTIVE R15, `(.L_x_786) ;  /* 0x000000000f0c7348 */ /* 0x000fea0003c00000 */
[----:B------:R-:W-:Y:S02]  /*f020*/  ELECT P6, UR62, PT ;  /* 0x00000000003e782f */ /* 0x000fe400038c0000 */
[----:B------:R-:W-:Y:S01]  /*f030*/  MOV R14, UR62 ;  /* 0x0000003e000e7c02 */ /* 0x000fe20008000f00 */
[----:B------:R-:W-:Y:S10]  /*f040*/  ENDCOLLECTIVE ;  /* 0x000000000000791b */ /* 0x000ff40003800000 */
.L_x_786:
[----:B------:R-:W-:Y:S05]  /*f050*/  BSYNC B1 ;  /* 0x0000000000017941 */ /* 0x000fea0003800000 */
.L_x_785:
[----:B------:R-:W-:Y:S05]  /*f060*/  BRA `(.L_x_787) ;  /* 0xfffffff800d47947 */ /* 0x000fea000383ffff */
.L_x_776:
[----:B-1----:R1:W2:Y:S02]  /*f070*/  SYNCS.PHASECHK.TRANS64.TRYWAIT P0, [R3+URZ], R2 ;  /* 0x00000002030075a7 */ /* 0x0022a4000800017f */
[----:B--2---:R-:W-:Y:S05]  /*f080*/  @!P0 NANOSLEEP.SYNCS 0x989680 ;  /* 0x009896800000895d */ /* 0x004fea0003900000 */
[----:B------:R-:W2:Y:S02]  /*f090*/  @!P0 SYNCS.PHASECHK.TRANS64 P0, [R3+URZ], R2 ;  /* 0x00000002030085a7 */ /* 0x000ea4000800007f */
[----:B--2---:R-:W-:Y:S05]  /*f0a0*/  @!P0 BRA `(.L_x_776) ;  /* 0xfffffffc00f08947 */ /* 0x004fea000383ffff */
[----:B------:R-:W-:Y:S05]  /*f0b0*/  BRA `(.L_x_788) ;  /* 0xfffffff800f47947 */ /* 0x000fea000383ffff */
.L_x_777:
[----:B-1----:R1:W2:Y:S02]  /*f0c0*/  SYNCS.PHASECHK.TRANS64.TRYWAIT P0, [R17+URZ], R0 ;  /* 0x00000000110075a7 */ /* 0x0022a4000800017f */
[----:B--2---:R-:W-:Y:S05]  /*f0d0*/  @!P0 NANOSLEEP.SYNCS 0x989680 ;  /* 0x009896800000895d */ /* 0x004fea0003900000 */
[----:B------:R-:W2:Y:S02]  /*f0e0*/  @!P0 SYNCS.PHASECHK.TRANS64 P0, [R17+URZ], R0 ;  /* 0x00000000110085a7 */ /* 0x000ea4000800007f */
[----:B--2---:R-:W-:Y:S05]  /*f0f0*/  @!P0 BRA `(.L_x_777) ;  /* 0xfffffffc00f08947 */ /* 0x004fea000383ffff */
[----:B------:R-:W-:Y:S05]  /*f100*/  BRA `(.L_x_789) ;  /* 0xfffffffc00047947 */ /* 0x000fea000383ffff */
.L_x_790:
        /* <DEDUP_REMOVED lines=15> */
.L_x_1153:


//--------------------- .text._ZN7cutlass13device_kernelIN5flash11enable_sm90INS1_16FlashAttnBwdSm90INS1_25CollectiveMainloopBwdSm90ILi2ELi1ELi1EN4cute5tupleIJNS5_1CILi1EEES8_S8_EEENS6_IJNS7_ILi64EEENS7_ILi80EEENS7_ILi256EEEEEENS_6half_tEfNS_4arch4Sm90ELb1ELb0ELb0ELb0ELb0ELb0ELb1ELb1ELi2ELi1ELi1ELi1ELb0EEENS1_24CollectiveEpilogueBwdGQAISD_fSG_Li256ELb0ELb0EEENS1_25SingleTileBwdLPTSchedulerILb0ELi80ELb0EEEEEEEEEvNT_6ParamsE --------------------------
	.section	.text._ZN7cutlass13device_kernelIN5flash11enable_sm90INS1_16FlashAttnBwdSm90INS1_25CollectiveMainloopBwdSm90ILi2ELi1ELi1EN4cute5tupleIJNS5_1CILi1EEES8_S8_EEENS6_IJNS7_ILi64EEENS7_ILi80EEENS7_ILi256EEEEEENS_6half_tEfNS_4arch4Sm90ELb1ELb0ELb0ELb0ELb0ELb0ELb1ELb1ELi2ELi1ELi1ELi1ELb0EEENS1_24CollectiveEpilogueBwdGQAISD_fSG_Li256ELb0ELb0EEENS1_25SingleTileBwdLPTSchedulerILb0ELi80ELb0EEEEEEEEEvNT_6ParamsE,"ax",@progbits
	.align	128
.text._ZN7cutlass13device_kernelIN5flash11enable_sm90INS1_16FlashAttnBwdSm90INS1_25CollectiveMainloopBwdSm90ILi2ELi1ELi1EN4cute5tupleIJNS5_1CILi1EEES8_S8_EEENS6_IJNS7_ILi64EEENS7_ILi80EEENS7_ILi256EEEEEENS_6half_tEfNS_4arch4Sm90ELb1ELb0ELb0ELb0ELb0ELb0ELb1ELb1ELi2ELi1ELi1ELi1ELb0EEENS1_24CollectiveEpilogueBwdGQAISD_fSG_Li256ELb0ELb0EEENS1_25SingleTileBwdLPTSchedulerILb0ELi80ELb0EEEEEEEEEvNT_6ParamsE:
        .type           _ZN7cutlass13device_kernelIN5flash11enable_sm90INS1_16FlashAttnBwdSm90INS1_25CollectiveMainloopBwdSm90ILi2ELi1ELi1EN4cute5tupleIJNS5_1CILi1EEES8_S8_EEENS6_IJNS7_ILi64EEENS7_ILi80EEENS7_ILi256EEEEEENS_6half_tEfNS_4arch4Sm90ELb1ELb0ELb0ELb0ELb0ELb0ELb1ELb1ELi2ELi1ELi1ELi1ELb0EEENS1_24CollectiveEpilogueBwdGQAISD_fSG_Li256ELb0ELb0EEENS1_25SingleTileBwdLPTSchedulerILb0ELi80ELb0EEEEEEEEEvNT_6ParamsE,@function
        .size           _ZN7cutlass13device_kernelIN5flash11enable_sm90INS1_16FlashAttnBwdSm90INS1_25CollectiveMainloopBwdSm90ILi2ELi1ELi1EN4cute5tupleIJNS5_1CILi1EEES8_S8_EEENS6_IJNS7_ILi64EEENS7_ILi80EEENS7_ILi256EEEEEENS_6half_tEfNS_4arch4Sm90ELb1ELb0ELb0ELb0ELb0ELb0ELb1ELb1ELi2ELi1ELi1ELi1ELb0EEENS1_24CollectiveEpilogueBwdGQAISD_fSG_Li256ELb0ELb0EEENS1_25SingleTileBwdLPTSchedulerILb0ELi80ELb0EEEEEEEEEvNT_6ParamsE,(.L_x_1154 - _ZN7cutlass13device_kernelIN5flash11enable_sm90INS1_16FlashAttnBwdSm90INS1_25CollectiveMainloopBwdSm90ILi2ELi1ELi1EN4cute5tupleIJNS5_1CILi1EEES8_S8_EEENS6_IJNS7_ILi64EEENS7_ILi80EEENS7_ILi256EEEEEENS_6half_tEfNS_4arch4Sm90ELb1ELb0ELb0ELb0ELb0ELb0ELb1ELb1ELi2ELi1ELi1ELi1ELb0EEENS1_24CollectiveEpilogueBwdGQAISD_fSG_Li256ELb0ELb0EEENS1_25SingleTileBwdLPTSchedulerILb0ELi80ELb0EEEEEEEEEvNT_6ParamsE)
        .other          _ZN7cutlass13device_kernelIN5flash11enable_sm90INS1_16FlashAttnBwdSm90INS1_25CollectiveMainloopBwdSm90ILi2ELi1ELi1EN4cute5tupleIJNS5_1CILi1EEES8_S8_EEENS6_IJNS7_ILi64EEENS7_ILi80EEENS7_ILi256EEEEEENS_6half_tEfNS_4arch4Sm90ELb1ELb0ELb0ELb0ELb0ELb0ELb1ELb1ELi2ELi1ELi1ELi1ELb0EEENS1_24CollectiveEpilogueBwdGQAISD_fSG_Li256ELb0ELb0EEENS1_25SingleTileBwdLPTSchedulerILb0ELi80ELb0EEEEEEEEEvNT_6ParamsE,@"STO_CUDA_ENTRY STV_DEFAULT"
_ZN7cutlass13device_kernelIN5flash11enable_sm90INS1_16FlashAttnBwdSm90INS1_25CollectiveMainloopBwdSm90ILi2ELi1ELi1EN4cute5tupleIJNS5_1CILi1EEES8_S8_EEENS6_IJNS7_ILi64EEENS7_ILi80EEENS7_ILi256EEEEEENS_6half_tEfNS_4arch4Sm90ELb1ELb0ELb0ELb0ELb0ELb0ELb1ELb1ELi2ELi1ELi1ELi1ELb0EEENS1_24CollectiveEpilogueBwdGQAISD_fSG_Li256ELb0ELb0EEENS1_25SingleTileBwdLPTSchedulerILb0ELi80ELb0EEEEEEEEEvNT_6ParamsE:
        /* <DEDUP_REMOVED lines=23> */
.L_x_792:
[----:B------:R-:W-:Y:S05]  /*0170*/  BSYNC B0 ;  /* 0x0000000000007941 */ /* 0x000fea0003800000 */
.L_x_791:
        /* <DEDUP_REMOVED lines=34> */
.L_x_793:
        /* <DEDUP_REMOVED lines=20> */
.L_x_794:
        /* <DEDUP_REMOVED lines=8> */
.L_x_797:
        /* <DEDUP_REMOVED lines=23> */
[----:B------:R-:W-:Y:S02]  /*06d0*/  UIMAD UR4, UR11, UR7, URZ ;  /* 0x000000070b0472a4 */ /* 0x000fe4000f8e023f */
[----:B------:R-:W-:-:S05]  /*06e0*/  IMAD.U32 R2, RZ, RZ, UR11 ;  /* 0x0000000bff027e24 */ /* 0x000fca000f8e00ff */
[----:B------:R1:W-:Y:S01]  /*06f0*/  STL [R1], R2 ;  /* 0x0000000201007387 */ /* 0x0003e20000100800 */
[----:B------:R-:W-:Y:S05]  /*0700*/  BRA `(.L_x_799) ;  /* 0x0000000000247947 */ /* 0x000fea0003800000 */
.L_x_798:
        /* <DEDUP_REMOVED lines=8> */
[----:B------:R2:W-:Y:S05]  /*0790*/  STL [R1], R2 ;  /* 0x0000000201007387 */ /* 0x0005ea0000100800 */
.L_x_799:
        /* <DEDUP_REMOVED lines=11> */
[----:B-12---:R-:W-:Y:S01]  /*0850*/  IMAD.U32 R2, RZ, RZ, UR9 ;  /* 0x00000009ff027e24 */ /* 0x006fe2000f8e00ff */
[----:B------:R-:W-:Y:S01]  /*0860*/  ISETP.LE.AND P0, PT, RZ, UR9, PT ;  /* 0x00000009ff007c0c */ /* 0x000fe2000bf03270 */
[----:B------:R-:W-:-:S03]  /*0870*/  UIMAD UR4, UR7, UR4, UR6 ;  /* 0x00000004070472a4 */ /* 0x000fc6000f8e0206 */
[----:B------:R1:W-:Y:S09]  /*0880*/  STL [R1+0x4], R2 ;  /* 0x0000040201007387 */ /* 0x0003f20000100800 */
[----:B------:R-:W-:Y:S05]  /*0890*/  @!P0 BRA `(.L_x_800) ;  /* 0x000000a000c48947 */ /* 0x000fea0003800000 */
[----:B-1----:R-:W2:Y:S01]  /*08a0*/  LDL R2, [R1] ;  /* 0x0000000001027983 */ /* 0x002ea20000100800 */
[----:B------:R-:W-:Y:S01]  /*08b0*/  ULDC UR9, c[0x0][0x280] ;  /* 0x0000a00000097ab9 */ /* 0x000fe20000000800 */
[----:B------:R-:W-:Y:S01]  /*08c0*/  ULDC UR10, c[0x0][0x290] ;  /* 0x0000a400000a7ab9 */ /* 0x000fe20000000800 */
[----:B------:R-:W-:Y:S01]  /*08d0*/  ULDC UR7, c[0x0][0x74c] ;  /* 0x0001d30000077ab9 */ /* 0x000fe20000000800 */
[----:B------:R-:W-:Y:S01]  /*08e0*/  IMAD.U32 R236, RZ, RZ, UR4 ;  /* 0x00000004ffec7e24 */ /* 0x000fe2000f8e00ff */
        /* <DEDUP_REMOVED lines=81> */
[----:B--2---:R-:W-:-:S13]  /*0e00*/  R2UR UR5, R2 ;  /* 0x00000000020572ca */ /* 0x004fda00000e0000 */
[----:B------:R-:W-:-:S04]  /*0e10*/  UIMAD UR5, UR5, 0x50, UR9 ;  /* 0x00000050050578a4 */ /* 0x000fc8000f8e0209 */
[----:B------:R-:W-:Y:S02]  /*0e20*/  UIADD3 UR7, -UR7, UR5, -UR10 ;  /* 0x0000000507077290 */ /* 0x000fe4000fffe90a */
[----:B------:R-:W-:Y:S02]  /*0e30*/  UIADD3 UR5, UR9, 0x3f, URZ ;  /* 0x0000003f09057890 */ /* 0x000fe4000fffe03f */
[----:B------:R-:W-:Y:S02]  /*0e40*/  USHF.R.S32.HI UR8, URZ, 0x1f, UR7 ;  /* 0x0000001f3f087899 */ /* 0x000fe40008011407 */
[----:B------:R-:W-:Y:S02]  /*0e50*/  USHF.R.S32.HI UR6, URZ, 0x1f, UR5 ;  /* 0x0000001f3f067899 */ /* 0x000fe40008011405 */
[----:B------:R-:W-:Y:S02]  /*0e60*/  ULEA.HI UR8, UR8, UR7, URZ, 0x6 ;  /* 0x0000000708087291 */ /* 0x000fe4000f8f303f */
[----:B------:R-:W-:-:S02]  /*0e70*/  ULEA.HI UR6, UR6, UR5, URZ, 0x6 ;  /* 0x0000000506067291 */ /* 0x000fc4000f8f303f */
[----:B------:R-:W-:Y:S02]  /*0e80*/  USHF.R.S32.HI UR8, URZ, 0x6, UR8 ;  /* 0x000000063f087899 */ /* 0x000fe40008011408 */
[----:B------:R-:W-:-:S04]  /*0e90*/  USHF.R.S32.HI UR11, URZ, 0x6, UR6 ;  /* 0x000000063f0b7899 */ /* 0x000fc80008011406 */
[----:B------:R-:W-:Y:S02]  /*0ea0*/  VIMNMX R5, RZ, UR8, !PT ;  /* 0x00000008ff057c48 */ /* 0x000fe4000ffe0100 */
[----:B------:R-:W-:Y:S02]  /*0eb0*/  IMAD.U32 R235, RZ, RZ, UR11 ;  /* 0x0000000bffeb7e24 */ /* 0x000fe4000f8e00ff */
[----:B------:R-:W-:-:S13]  /*0ec0*/  ISETP.LT.AND P1, PT, R5, UR11, PT ;  /* 0x0000000b05007c0c */ /* 0x000fda000bf21270 */
[----:B------:R-:W-:Y:S05]  /*0ed0*/  @!P1 BRA `(.L_x_801) ;  /* 0x0000007400f89947 */ /* 0x000fea0003800000 */
        /* <DEDUP_REMOVED lines=24> */
.L_x_802:
[----:B------:R-:W2:Y:S01]  /*1060*/  LDL R4, [R1+0x4] ;  /* 0x0000040001047983 */ /* 0x000ea20000100800 */
[----:B------:R-:W-:Y:S01]  /*1070*/  R2UR UR6, R236 ;  /* 0x00000000ec0672ca */ /* 0x000fe200000e0000 */
[----:B------:R-:W3:Y:S02]  /*1080*/  LDC.64 R230, c[0x0][0x2e0] ;  /* 0x0000b800ffe67b82 */ /* 0x000ee40000000a00 */
[----:B------:R-:W5:Y:S01]  /*1090*/  LDL R16, [R1] ;  /* 0x0000000001107983 */ /* 0x000f620000100800 */
[----:B------:R-:W-:Y:S02]  /*10a0*/  LOP3.LUT R13, R2, 0x1ffffffe, RZ, 0xc0, !PT ;  /* 0x1ffffffe020d7812 */ /* 0x000fe400078ec0ff */
[----:B------:R-:W-:Y:S01]  /*10b0*/  SHF.R.S32.HI R8, RZ, 0x1f, R9 ;  /* 0x0000001fff087819 */ /* 0x000fe20000011409 */
[C---:B------:R-:W-:Y:S01]  /*10c0*/  IMAD R14, R6.reuse, 0x40, R11 ;  /* 0x00000040060e7824 */ /* 0x040fe200078e020b */
[----:B----4-:R-:W-:Y:S01]  /*10d0*/  LEA.HI R2, R7, R7, RZ, 0x1 ;  /* 0x0000000707027211 */ /* 0x010fe200078f08ff */
[----:B------:R-:W-:-:S02]  /*10e0*/  IMAD.IADD R15, R6, 0x1, -R13 ;  /* 0x00000001060f7824 */ /* 0x000fc400078e0a0d */
[----:B-1----:R-:W-:Y:S01]  /*10f0*/  IMAD R10, R6, 0x800, R9 ;  /* 0x00000800060a7824 */ /* 0x002fe200078e0209 */
[----:B------:R-:W-:Y:S02]  /*1100*/  LEA.HI R6, R8, R9, RZ, 0x2 ;  /* 0x0000000908067211 */ /* 0x000fe400078f10ff */
[----:B------:R-:W-:Y:S01]  /*1110*/  LEA.HI R3, R3, R12, RZ, 0x2 ;  /* 0x0000000c03037211 */ /* 0x000fe200078f10ff */
[----:B------:R-:W-:Y:S01]  /*1120*/  USHF.R.S32.HI UR4, URZ, 0x1f, UR6 ;  /* 0x0000001f3f047899 */ /* 0x000fe20008011406 */
[----:B------:R-:W-:Y:S02]  /*1130*/  SHF.R.S32.HI R11, RZ, 0x1f, R6 ;  /* 0x0000001fff0b7819 */ /* 0x000fe40000011406 */
[----:B------:R-:W-:-:S05]  /*1140*/  LOP3.LUT R13, R3, 0xfffffc, RZ, 0xc0, !PT ;  /* 0x00fffffc030d7812 */ /* 0x000fca00078ec0ff */
[----:B------:R-:W-:Y:S02]  /*1150*/  IMAD.IADD R13, R12, 0x1, -R13 ;  /* 0x000000010c0d7824 */ /* 0x000fe400078e0a0d */
[----:B------:R-:W-:Y:S01]  /*1160*/  IMAD R12, R18, UR4, RZ ;  /* 0x00000004120c7c24 */ /* 0x000fe2000f8e02ff */
[----:B------:R-:W-:Y:S01]  /*1170*/  LEA.HI R8, R8, R9, RZ, 0x5 ;  /* 0x0000000908087211 */ /* 0x000fe200078f28ff */
[----:B------:R-:W-:Y:S01]  /*1180*/  IMAD R13, R13, 0x10, R14 ;  /* 0x000000100d0d7824 */ /* 0x000fe200078e020e */
[----:B------:R-:W-:Y:S02]  /*1190*/  LOP3.LUT R229, R0, 0x1, RZ, 0xfc, !PT ;  /* 0x0000000100e57812 */ /* 0x000fe400078efcff */
[----:B------:R-:W-:Y:S01]  /*11a0*/  SHF.R.S32.HI R8, RZ, 0x5, R8 ;  /* 0x00000005ff087819 */ /* 0x000fe20000011408 */
        /* <DEDUP_REMOVED lines=83> */
[----:B------:R-:W-:Y:S01]  /*16e0*/  ULDC.64 UR60, c[0x0][0x208] ;  /* 0x00008200003c7ab9 */ /* 0x000fe20000000a00 */
[----:B--2---:R-:W-:-:S02]  /*16f0*/  R2UR UR5, R4 ;  /* 0x00000000040572ca */ /* 0x004fc400000e0000 */
[----:B------:R-:W-:Y:S01]  /*1700*/  LOP3.LUT R4, R2, 0xfffffffe, RZ, 0xc0, !PT ;  /* 0xfffffffe02047812 */ /* 0x000fe200078ec0ff */
[----:B------:R-:W-:Y:S01]  /*1710*/  IMAD.SHL.U32 R2, R10, 0x4, RZ ;  /* 0x000000040a027824 */ /* 0x000fe200078e00ff */
[----:B------:R-:W-:-:S04]  /*1720*/  SHF.R.S32.HI R10, RZ, 0x2, R6 ;  /* 0x00000002ff0a7819 */ /* 0x000fc80000011406 */
[----:B------:R-:W-:-:S04]  /*1730*/  LEA.HI R11, R11, R10, RZ, 0x3 ;  /* 0x0000000a0b0b7211 */ /* 0x000fc800078f18ff */
[----:B------:R-:W-:Y:S01]  /*1740*/  LOP3.LUT R11, R11, 0xfffffff8, RZ, 0xc0, !PT ;  /* 0xfffffff80b0b7812 */ /* 0x000fe200078ec0ff */
[----:B------:R-:W-:-:S04]  /*1750*/  USHF.R.S32.HI UR4, URZ, 0x1f, UR5 ;  /* 0x0000001f3f047899 */ /* 0x000fc80008011405 */
[----:B------:R-:W-:Y:S02]  /*1760*/  IMAD.IADD R11, R10, 0x1, -R11 ;  /* 0x000000010a0b7824 */ /* 0x000fe400078e0a0b */
[----:B---3--:R-:W-:Y:S01]  /*1770*/  IMAD R10, R230, UR4, RZ ;  /* 0x00000004e60a7c24 */ /* 0x008fe2000f8e02ff */
[----:B-----5:R-:W-:Y:S02]  /*1780*/  R2UR UR4, R16 ;  /* 0x00000000100472ca */ /* 0x020fe400000e0000 */
[----:B------:R-:W-:Y:S02]  /*1790*/  SHF.R.S32.HI R3, RZ, 0x1f, R2 ;  /* 0x0000001fff037819 */ /* 0x000fe40000011402 */
[----:B------:R-:W-:Y:S01]  /*17a0*/  LOP3.LUT R6, R6, 0x7ffffffc, RZ, 0xc0, !PT ;  /* 0x7ffffffc06067812 */ /* 0x000fe200078ec0ff */
[----:B------:R-:W-:Y:S02]  /*17b0*/  IMAD.IADD R4, R7, 0x1, -R4 ;  /* 0x0000000107047824 */ /* 0x000fe400078e0a04 */
[----:B------:R-:W-:-:S04]  /*17c0*/  IMAD.WIDE.U32 R2, R18, UR6, R2 ;  /* 0x0000000612027c25 */ /* 0x000fc8000f8e0002 */
[----:B------:R-:W-:Y:S02]  /*17d0*/  IMAD R7, R19, UR6, R12 ;  /* 0x0000000613077c24 */ /* 0x000fe4000f8e020c */
[----:B------:R-:W-:Y:S01]  /*17e0*/  IMAD.IADD R6, R9, 0x1, -R6 ;  /* 0x0000000109067824 */ /* 0x000fe200078e0a06 */
[----:B------:R-:W-:Y:S01]  /*17f0*/  UIMAD UR4, UR4, -0x50, UR10 ;  /* 0xffffffb0040478a4 */ /* 0x000fe2000f8e020a */
[----:B------:R-:W-:Y:S02]  /*1800*/  IMAD.IADD R3, R3, 0x1, R7 ;  /* 0x0000000103037824 */ /* 0x000fe400078e0207 */
[----:B------:R-:W-:Y:S02]  /*1810*/  IMAD R6, R15, 0x4, R6 ;  /* 0x000000040f067824 */ /* 0x000fe400078e0206 */
[----:B------:R-:W-:Y:S02]  /*1820*/  IMAD R7, R231, UR5, R10 ;  /* 0x00000005e7077c24 */ /* 0x000fe4000f8e020a */
[----:B------:R-:W-:Y:S01]  /*1830*/  IMAD.WIDE.U32 R230, R230, UR5, R2 ;  /* 0x00000005e6e67c25 */ /* 0x000fe2000f8e0002 */
[----:B------:R-:W-:-:S03]  /*1840*/  UIADD3 UR5, UR4, 0x1, -UR9 ;  /* 0x0000000104057890 */ /* 0x000fc6000fffe809 */
[----:B------:R-:W-:Y:S02]  /*1850*/  IMAD.SHL.U32 R232, R6, 0x2, RZ ;  /* 0x0000000206e87824 */ /* 0x000fe400078e00ff */
[----:B------:R-:W-:Y:S02]  /*1860*/  IMAD R19, R8, 0x10, R11 ;  /* 0x0000001008137824 */ /* 0x000fe400078e020b */
[----:B------:R-:W-:Y:S01]  /*1870*/  IMAD.MOV.U32 R3, RZ, RZ, R5 ;  /* 0x000000ffff037224 */ /* 0x000fe200078e0005 */
[C---:B------:R-:W-:Y:S01]  /*1880*/  IADD3 R233, -R232.reuse, UR4, RZ ;  /* 0x00000004e8e97c10 */ /* 0x040fe2000fffe1ff */
[----:B------:R-:W-:Y:S01]  /*1890*/  IMAD.MOV.U32 R2, RZ, RZ, RZ ;  /* 0x000000ffff027224 */ /* 0x000fe200078e00ff */
[----:B------:R-:W-:Y:S01]  /*18a0*/  IADD3 R232, -R232, UR5, RZ ;  /* 0x00000005e8e87c10 */ /* 0x000fe2000fffe1ff */
[----:B------:R-:W-:Y:S02]  /*18b0*/  IMAD.MOV.U32 R18, RZ, RZ, RZ ;  /* 0x000000ffff127224 */ /* 0x000fe400078e00ff */
[----:B------:R-:W-:-:S07]  /*18c0*/  IMAD.IADD R234, R231, 0x1, R7 ;  /* 0x00000001e7ea7824 */ /* 0x000fce00078e0207 */
.L_x_814:
[----:B------:R-:W-:-:S13]  /*18d0*/  ISETP.NE.AND P0, PT, R229, 0x3, PT ;  /* 0x00000003e500780c */ /* 0x000fda0003f05270 */
[----:B------:R-:W-:Y:S05]  /*18e0*/  @!P0 BRA `(.L_x_804) ;  /* 0x0000000000048947 */ /* 0x000fea0003800000 */
[----:B------:R-:W-:Y:S01]  /*18f0*/  BPT.TRAP 0x1 ;  /* 0x000000040000795c */ /* 0x000fe20000300000 */
.L_x_804:
[----:B------:R-:W-:Y:S01]  /*1900*/  IMAD R16, R2, 0x8, R17 ;  /* 0x0000000802107824 */ /* 0x000fe200078e0211 */
[----:B------:R-:W-:-:S04]  /*1910*/  SHF.L.U32 R9, R228, 0x1f, RZ ;  /* 0x0000001fe4097819 */ /* 0x000fc800000006ff */
[----:B------:R1:W2:Y:S01]  /*1920*/  SYNCS.PHASECHK.TRANS64.TRYWAIT P1, [R16+URZ+0x31810], R9 ;  /* 0x03181009100075a7 */ /* 0x0002a2000802017f */
[----:B------:R-:W-:Y:S05]  /*1930*/  @!P0 BRA `(.L_x_805) ;  /* 0x0000000000048947 */ /* 0x000fea0003800000 */
[----:B------:R-:W-:Y:S01]  /*1940*/  BPT.TRAP 0x1 ;  /* 0x000000040000795c */ /* 0x000fe20000300000 */
.L_x_805:
        /* <DEDUP_REMOVED lines=11> */
.L_x_806:
        /* <DEDUP_REMOVED lines=419> */
[----:B------:R-:W-:-:S04]  /*3430*/  IMAD R6, R2, 0x40, R19 ;  /* 0x0000004002067824 */ /* 0x000fc800078e0213 */
        /* <DEDUP_REMOVED lines=16> */
[----:B-1----:R-:W-:Y:S05]  /*3540*/  @!P0 BRA `(.L_x_808) ;  /* 0x0000000000048947 */ /* 0x002fea0003800000 */
[----:B------:R-:W-:Y:S01]  /*3550*/  BPT.TRAP 0x1 ;  /* 0x000000040000795c */ /* 0x000fe20000300000 */
.L_x_808:
[----:B------:R-:W-:-:S04]  /*3560*/  SHF.L.U32 R8, R18, 0x1f, RZ ;  /* 0x0000001f12087819 */ /* 0x000fc800000006ff */
[----:B------:R1:W4:Y:S01]  /*3570*/  SYNCS.PHASECHK.TRANS64.TRYWAIT P1, [R17+URZ+0x31830], R8 ;  /* 0x03183008110075a7 */ /* 0x000322000802017f */
[----:B------:R-:W-:Y:S05]  /*3580*/  @!P0 BRA `(.L_x_809) ;  /* 0x0000000000048947 */ /* 0x000fea0003800000 */
[----:B------:R-:W-:Y:S01]  /*3590*/  BPT.TRAP 0x1 ;  /* 0x000000040000795c */ /* 0x000fe20000300000 */
.L_x_809:
        /* <DEDUP_REMOVED lines=11> */
.L_x_810:
[C---:B-1--4-:R-:W-:Y:S01]  /*3650*/  VIADD R8, R6.reuse, 0x80 ;  /* 0x0000008006087836 */ /* 0x052fe20000000000 */
[----:B------:R-:W-:Y:S01]  /*3660*/  R2UR UR4, R7 ;  /* 0x00000000070472ca */ /* 0x000fe200000e0000 */
[C---:B------:R-:W-:Y:S01]  /*3670*/  VIADD R9, R6.reuse, 0x180 ;  /* 0x0000018006097836 */ /* 0x040fe20000000000 */
[C---:B------:R-:W-:Y:S01]  /*3680*/  R2UR UR6, R6.reuse ;  /* 0x00000000060672ca */ /* 0x040fe200000e0000 */
[----:B------:R-:W-:Y:S01]  /*3690*/  VIADD R10, R6, 0x200 ;  /* 0x00000200060a7836 */ /* 0x000fe20000000000 */
[----:B------:R-:W-:Y:S01]  /*36a0*/  R2UR UR8, R8 ;  /* 0x00000000080872ca */ /* 0x000fe200000e0000 */
[----:B------:R-:W-:Y:S01]  /*36b0*/  VIADD R8, R6, 0x100 ;  /* 0x0000010006087836 */ /* 0x000fe20000000000 */
[----:B------:R-:W-:Y:S01]  /*36c0*/  R2UR UR10, R9 ;  /* 0x00000000090a72ca */ /* 0x000fe200000e0000 */
[----:B------:R-:W-:Y:S01]  /*36d0*/  WARPGROUP.ARRIVE ;  /* 0x00000000000079c5 */ /* 0x000fe20000000000 */
[----:B------:R-:W-:Y:S01]  /*36e0*/  R2UR UR11, R10 ;  /* 0x000000000a0b72ca */ /* 0x000fe200000e0000 */
[----:B------:R-:W-:Y:S01]  /*36f0*/  UMOV UR5, 0x40000040 ;  /* 0x4000004000057882 */ /* 0x000fe20000000000 */
[----:B------:R-:W-:Y:S01]  /*3700*/  R2UR UR9, R8 ;  /* 0x00000000080972ca */ /* 0x000fe200000e0000 */
[----:B------:R-:W-:Y:S01]  /*3710*/  UMOV UR7, 0x40000000 ;  /* 0x4000000000077882 */ /* 0x000fe20000000000 */
[----:B------:R-:W-:Y:S01]  /*3720*/  VIADD R8, R6, 0x2 ;  /* 0x0000000206087836 */ /* 0x000fe20000000000 */
[----:B------:R-:W-:Y:S01]  /*3730*/  UMOV UR57, 0x40000040 ;  /* 0x4000004000397882 */ /* 0x000fe20000000000 */
[----:B------:R-:W-:Y:S01]  /*3740*/  IMAD R13, R3, 0x40, R19 ;  /* 0x00000040030d7824 */ /* 0x000fe200078e0213 */
[----:B------:R-:W-:Y:S01]  /*3750*/  HGMMA.64x8x16.F32 R44, gdesc[UR4], RZ, !UPT ;  /* 0x00000000042c79f0 */ /* 0x000fe2000c7008ff */
[----:B------:R-:W-:Y:S01]  /*3760*/  UMOV UR7, 0x40000000 ;  /* 0x4000000000077882 */ /* 0x000fe20000000000 */
[----:B------:R-:W-:Y:S01]  /*3770*/  UMOV UR6, UR8 ;  /* 0x0000000800067c82 */ /* 0x000fe20008000000 */
[----:B------:R-:W-:Y:S01]  /*3780*/  UMOV UR59, 0x40 ;  /* 0x00000040003b7882 */ /* 0x000fe20000000000 */
[----:B------:R-:W-:Y:S01]  /*3790*/  HGMMA.64x8x16.F32 R48, gdesc[UR4], RZ, !UPT ;  /* 0x00000000043079f0 */ /* 0x000fe2000c7008ff */
[----:B------:R-:W-:Y:S01]  /*37a0*/  UMOV UR7, 0x40000000 ;  /* 0x4000000000077882 */ /* 0x000fe20000000000 */
[----:B------:R-:W-:Y:S01]  /*37b0*/  VIADDMNMX R14, R13, R232, R233, PT ;  /* 0x000000e80d0e7246 */ /* 0x000fe200038001e9 */
[----:B------:R-:W-:Y:S01]  /*37c0*/  UMOV UR13, UR57 ;  /* 0x00000039000d7c82 */ /* 0x000fe20008000000 */
[----:B------:R-:W-:Y:S01]  /*37d0*/  UMOV UR6, UR9 ;  /* 0x0000000900067c82 */ /* 0x000fe20008000000 */
[----:B------:R-:W-:Y:S01]  /*37e0*/  IADD3 R22, R232, 0x8, R13 ;  /* 0x00000008e8167810 */ /* 0x000fe20007ffe00d */
[----:B------:R-:W-:Y:S01]  /*37f0*/  HGMMA.64x8x16.F32 R52, gdesc[UR4], RZ, !UPT ;  /* 0x00000000043479f0 */ /* 0x000fe2000c7008ff */
[----:B------:R-:W-:Y:S01]  /*3800*/  UMOV UR6, UR10 ;  /* 0x0000000a00067c82 */ /* 0x000fe20008000000 */
[----:B------:R-:W-:Y:S01]  /*3810*/  UMOV UR7, 0x40000000 ;  /* 0x4000000000077882 */ /* 0x000fe20000000000 */
[----:B------:R-:W-:Y:S01]  /*3820*/  ISETP.GT.AND P1, PT, R14, RZ, PT ;  /* 0x000000ff0e00720c */ /* 0x000fe20003f24270 */
[----:B------:R-:W-:Y:S01]  /*3830*/  HGMMA.64x8x16.F32 R216, gdesc[UR4], RZ, !UPT ;  /* 0x0000000004d879f0 */ /* 0x000fe2000c7008ff */
[----:B------:R-:W-:Y:S01]  /*3840*/  UMOV UR6, UR11 ;  /* 0x0000000b00067c82 */ /* 0x000fe20008000000 */
[----:B------:R-:W-:Y:S01]  /*3850*/  UMOV UR7, 0x40000000 ;  /* 0x4000000000077882 */ /* 0x000fe20000000000 */
[----:B------:R-:W-:Y:S01]  /*3860*/  VIMNMX R21, R233, R22, PT ;  /* 0x00000016e9157248 */ /* 0x000fe20003fe0100 */
[----:B------:R-:W-:Y:S01]  /*3870*/  HGMMA.64x8x16.F32 R220, gdesc[UR4], RZ, !UPT ;  /* 0x0000000004dc79f0 */ /* 0x000fe2000c7008ff */
[----:B------:R-:W-:Y:S01]  /*3880*/  R2UR UR6, R8 ;  /* 0x00000000080672ca */ /* 0x000fe200000e0000 */
[----:B------:R-:W-:Y:S01]  /*3890*/  VIADD R8, R7, 0x2 ;  /* 0x0000000207087836 */ /* 0x000fe20000000000 */
[----:B------:R-:W-:Y:S01]  /*38a0*/  UMOV UR7, 0x40000000 ;  /* 0x4000000000077882 */ /* 0x000fe20000000000 */
[----:B------:R-:W-:Y:S01]  /*38b0*/  UMOV UR5, 0x40000040 ;  /* 0x4000004000057882 */ /* 0x000fe20000000000 */
[C---:B------:R-:W-:Y:S01]  /*38c0*/  ISETP.GT.AND P4, PT, R21.reuse, 0x1, PT ;  /* 0x000000011500780c */ /* 0x040fe20003f84270 */
[----:B------:R-:W-:Y:S01]  /*38d0*/  UMOV UR15, 0x40 ;  /* 0x00000040000f7882 */ /* 0x000fe20000000000 */
[----:B------:R-:W-:Y:S01]  /*38e0*/  R2UR UR4, R8 ;  /* 0x00000000080472ca */ /* 0x000fe200000e0000 */
[----:B------:R-:W-:Y:S01]  /*38f0*/  VIADD R8, R6, 0x82 ;  /* 0x0000008206087836 */ /* 0x000fe20000000000 */
[----:B------:R-:W-:Y:S01]  /*3900*/  ISETP.GT.AND P2, PT, R14, 0x41, PT ;  /* 0x000000410e00780c */ /* 0x000fe20003f44270 */
[----:B------:R-:W-:Y:S01]  /*3910*/  UMOV UR17, UR57 ;  /* 0x0000003900117c82 */ /* 0x000fe20008000000 */
[C---:B------:R-:W-:Y:S01]  /*3920*/  ISETP.GT.AND P3, PT, R21.reuse, RZ, PT ;  /* 0x000000ff1500720c */ /* 0x040fe20003f64270 */
[----:B------:R-:W-:Y:S01]  /*3930*/  UMOV UR19, 0x40 ;  /* 0x0000004000137882 */ /* 0x000fe20000000000 */
[----:B------:R-:W-:Y:S01]  /*3940*/  R2UR UR8, R8 ;  /* 0x00000000080872ca */ /* 0x000fe200000e0000 */
[----:B------:R-:W-:Y:S01]  /*3950*/  VIADD R8, R6, 0x102 ;  /* 0x0000010206087836 */ /* 0x000fe20000000000 */
[C---:B------:R-:W-:Y:S01]  /*3960*/  ISETP.GT.AND P5, PT, R21.reuse, 0x11, PT ;  /* 0x000000111500780c */ /* 0x040fe20003fa4270 */
        /* <DEDUP_REMOVED lines=14> */
[----:B------:R-:W-:Y:S01]  /*3a50*/  HGMMA.64x8x16.F32 R44, gdesc[UR4], R44 ;  /* 0x00000000042c79f0 */ /* 0x000fe2000870082c */
[----:B------:R-:W-:Y:S01]  /*3a60*/  R2UR UR11, R8 ;  /* 0x00000000080b72ca */ /* 0x000fe200000e0000 */
[----:B------:R-:W-:Y:S01]  /*3a70*/  UMOV UR6, UR8 ;  /* 0x0000000800067c82 */ /* 0x000fe20008000000 */
[----:B------:R-:W-:Y:S01]  /*3a80*/  UMOV UR7, 0x40000000 ;  /* 0x4000000000077882 */ /* 0x000fe20000000000 */
[----:B------:R-:W-:Y:S01]  /*3a90*/  VIADD R8, R6, 0x4 ;  /* 0x0000000406087836 */ /* 0x000fe20000000000 */
[----:B------:R-:W-:Y:S01]  /*3aa0*/  HGMMA.64x8x16.F32 R48, gdesc[UR4], R48 ;  /* 0x00000000043079f0 */ /* 0x000fe20008700830 */
[----:B------:R-:W-:Y:S01]  /*3ab0*/  UMOV UR6, UR9 ;  /* 0x0000000900067c82 */ /* 0x000fe20008000000 */
[----:B------:R-:W-:Y:S01]  /*3ac0*/  UMOV UR7, 0x40000000 ;  /* 0x4000000000077882 */ /* 0x000fe20000000000 */
        /* <DEDUP_REMOVED lines=26> */
[----:B------:R-:W-:Y:S01]  /*3c70*/  VIADD R8, R6, 0x204 ;  /* 0x0000020406087836 */ /* 0x000fe20000000000 */
[----:B------:R-:W-:Y:S04]  /*3c80*/  HGMMA.64x8x16.F32 R44, gdesc[UR4], R44 ;  /* 0x00000000042c79f0 */ /* 0x000fe8000870082c */
[----:B------:R-:W-:Y:S01]  /*3c90*/  R2UR UR11, R8 ;  /* 0x00000000080b72ca */ /* 0x000fe200000e0000 */
[----:B------:R-:W-:Y:S01]  /*3ca0*/  UMOV UR6, UR8 ;  /* 0x0000000800067c82 */ /* 0x000fe20008000000 */
[----:B------:R-:W-:Y:S01]  /*3cb0*/  UMOV UR7, 0x40000000 ;  /* 0x4000000000077882 */ /* 0x000fe20000000000 */
[----:B------:R-:W-:Y:S01]  /*3cc0*/  VIADD R8, R6, 0x6 ;  /* 0x0000000606087836 */ /* 0x000fe20000000000 */
        /* <DEDUP_REMOVED lines=311> */
[----:B------:R-:W-:-:S02]  /*5040*/  VIADD R7, R7, 0x606 ;  /* 0x0000060607077836 */ /* 0x000fc40000000000 */
        /* <DEDUP_REMOVED lines=48> */
[----:B------:R-:W-:Y:S01]  /*5350*/  UMOV UR11, 0x40 ;  /* 0x00000040000b7882 */ /* 0x000fe20000000000 */
[----:B------:R-:W-:Y:S01]  /*5360*/  HGMMA.64x8x16.F32 R220, gdesc[UR4], R220, gsb0 ;  /* 0x0000000004dc79f0 */ /* 0x000fe200080008dc */
[----:B------:R-:W-:Y:S02]  /*5370*/  ULDC UR4, c[0x0][0x744] ;  /* 0x0001d10000047ab9 */ /* 0x000fe40000000800 */
[----:B------:R-:W-:Y:S02]  /*5380*/  WARPGROUP.DEPBAR.LE gsb0, 0x1 ;  /* 0x00008000000079c5 */ /* 0x000fe40000010100 */
[----:B------:R-:W-:Y:S02]  /*5390*/  FSEL R7, R24, -INF , P1 ;  /* 0xff80000018077808 */ /* 0x000fe40000800000 */
[----:B------:R-:W-:-:S02]  /*53a0*/  ISETP.GT.AND P1, PT, R14, 0x1, PT ;  /* 0x000000010e00780c */ /* 0x000fc40003f24270 */
[----:B------:R-:W-:Y:S01]  /*53b0*/  FSEL R41, R41, -INF , P2 ;  /* 0xff80000029297808 */ /* 0x000fe20001000000 */
[--C-:B--2---:R-:W-:Y:S01]  /*53c0*/  FFMA.FTZ R8, R7, UR4, -R20.reuse ;  /* 0x0000000407087c23 */ /* 0x104fe20008010814 */
[----:B------:R-:W-:Y:S02]  /*53d0*/  FSEL R25, R25, -INF , P1 ;  /* 0xff80000019197808 */ /* 0x000fe40000800000 */
[----:B------:R-:W-:Y:S01]  /*53e0*/  ISETP.GT.AND P1, PT, R14, 0x10, PT ;  /* 0x000000100e00780c */ /* 0x000fe20003f24270 */
[--C-:B------:R-:W-:Y:S01]  /*53f0*/  FFMA.FTZ R22, R41, UR4, -R20.reuse ;  /* 0x0000000429167c23 */ /* 0x100fe20008010814 */
[----:B------:R-:W-:Y:S01]  /*5400*/  FSEL R31, R31, -INF , P5 ;  /* 0xff8000001f1f7808 */ /* 0x000fe20002800000 */
[----:B------:R-:W-:Y:S01]  /*5410*/  FFMA.FTZ R11, R25, UR4, -R20 ;  /* 0x00000004190b7c23 */ /* 0x000fe20008010814 */
[----:B------:R-:W-:Y:S01]  /*5420*/  FSEL R7, R28, -INF , P1 ;  /* 0xff8000001c077808 */ /* 0x000fe20000800000 */
[----:B------:R-:W-:Y:S01]  /*5430*/  MUFU.EX2 R8, R8 ;  /* 0x0000000800087308 */ /* 0x000fe20000000800 */
[----:B------:R-:W-:-:S02]  /*5440*/  ISETP.GT.AND P1, PT, R14, 0x11, PT ;  /* 0x000000110e00780c */ /* 0x000fc40003f24270 */
[----:B------:R-:W-:Y:S01]  /*5450*/  FSEL R25, R27, -INF , P4 ;  /* 0xff8000001b197808 */ /* 0x000fe20002000000 */
[----:B------:R-:W-:Y:S01]  /*5460*/  FFMA.FTZ R7, R7, UR4, -R20 ;  /* 0x0000000407077c23 */ /* 0x000fe20008010814 */
[----:B------:R-:W-:Y:S02]  /*5470*/  FSEL R29, R29, -INF , P1 ;  /* 0xff8000001d1d7808 */ /* 0x000fe40000800000 */
[----:B------:R-:W-:Y:S01]  /*5480*/  ISETP.GT.AND P1, PT, R14, 0x20, PT ;  /* 0x000000200e00780c */ /* 0x000fe20003f24270 */
[----:B---3--:R-:W-:Y:S01]  /*5490*/  FFMA.FTZ R25, R25, UR4, -R12 ;  /* 0x0000000419197c23 */ /* 0x008fe2000801080c */
[----:B------:R-:W-:Y:S01]  /*54a0*/  ISETP.GT.AND P2, PT, R21, 0x21, PT ;  /* 0x000000211500780c */ /* 0x000fe20003f44270 */
[----:B------:R-:W-:Y:S01]  /*54b0*/  FFMA.FTZ R10, R29, UR4, -R20 ;  /* 0x000000041d0a7c23 */ /* 0x000fe20008010814 */
[----:B------:R-:W-:Y:S01]  /*54c0*/  FSEL R9, R32, -INF , P1 ;  /* 0xff80000020097808 */ /* 0x000fe20000800000 */
[----:B------:R-:W1:Y:S01]  /*54d0*/  MUFU.EX2 R11, R11 ;  /* 0x0000000b000b7308 */ /* 0x000e620000000800 */
[----:B------:R-:W-:-:S02]  /*54e0*/  ISETP.GT.AND P1, PT, R14, 0x21, PT ;  /* 0x000000210e00780c */ /* 0x000fc40003f24270 */
[----:B------:R-:W-:Y:S01]  /*54f0*/  ISETP.GT.AND P4, PT, R21, 0x31, PT ;  /* 0x000000311500780c */ /* 0x000fe20003f84270 */
[--C-:B------:R-:W-:Y:S01]  /*5500*/  FFMA.FTZ R6, R9, UR4, -R20.reuse ;  /* 0x0000000409067c23 */ /* 0x100fe20008010814 */
[----:B------:R-:W-:Y:S02]  /*5510*/  FSEL R33, R33, -INF , P1 ;  /* 0xff80000021217808 */ /* 0x000fe40000800000 */
[----:B------:R-:W-:Y:S01]  /*5520*/  ISETP.GT.AND P1, PT, R14, 0x30, PT ;  /* 0x000000300e00780c */ /* 0x000fe20003f24270 */
[----:B------:R-:W-:Y:S01]  /*5530*/  MUFU.EX2 R25, R25 ;  /* 0x0000001900197308 */ /* 0x000fe20000000800 */
[----:B------:R-:W-:Y:S01]  /*5540*/  ISETP.GT.AND P5, PT, R21, 0x40, PT ;  /* 0x000000401500780c */ /* 0x000fe20003fa4270 */
[----:B------:R-:W-:Y:S01]  /*5550*/  FFMA.FTZ R9, R33, UR4, -R20 ;  /* 0x0000000421097c23 */ /* 0x000fe20008010814 */
[----:B------:R-:W-:Y:S02]  /*5560*/  FSEL R15, R36, -INF , P1 ;  /* 0xff800000240f7808 */ /* 0x000fe40000800000 */
[----:B------:R-:W-:-:S02]  /*5570*/  ISETP.GT.AND P1, PT, R14, 0x31, PT ;  /* 0x000000310e00780c */ /* 0x000fc40003f24270 */
[----:B------:R-:W-:Y:S01]  /*5580*/  FSEL R35, R35, -INF , P2 ;  /* 0xff80000023237808 */ /* 0x000fe20001000000 */
[--C-:B------:R-:W-:Y:S01]  /*5590*/  FFMA.FTZ R23, R15, UR4, -R20.reuse ;  /* 0x000000040f177c23 */ /* 0x100fe20008010814 */
[----:B------:R-:W-:Y:S01]  /*55a0*/  FSEL R37, R37, -INF , P1 ;  /* 0xff80000025257808 */ /* 0x000fe20000800000 */
[----:B------:R-:W-:Y:S01]  /*55b0*/  MUFU.EX2 R10, R10 ;  /* 0x0000000a000a7308 */ /* 0x000fe20000000800 */
[----:B------:R-:W-:Y:S02]  /*55c0*/  ISETP.GT.AND P1, PT, R14, 0x40, PT ;  /* 0x000000400e00780c */ /* 0x000fe40003f24270 */
[----:B------:R-:W-:Y:S01]  /*55d0*/  FSEL R39, R39, -INF , P4 ;  /* 0xff80000027277808 */ /* 0x000fe20002000000 */
[--C-:B------:R-:W-:Y:S01]  /*55e0*/  FFMA.FTZ R14, R37, UR4, -R20.reuse ;  /* 0x00000004250e7c23 */ /* 0x100fe20008010814 */
[----:B------:R-:W-:Y:S02]  /*55f0*/  FSEL R15, R40, -INF , P1 ;  /* 0xff800000280f7808 */ /* 0x000fe40000800000 */
[----:B------:R-:W-:Y:S01]  /*5600*/  ISETP.GT.AND P1, PT, R21, 0x10, PT ;  /* 0x000000101500780c */ /* 0x000fe20003f24270 */
[----:B------:R2:W-:Y:S01]  /*5610*/  MUFU.EX2 R13, R23 ;  /* 0x00000017000d7308 */ /* 0x0005e20000000800 */
[----:B------:R-:W-:Y:S01]  /*5620*/  FSEL R37, R42, -INF , P5 ;  /* 0xff8000002a257808 */ /* 0x000fe20002800000 */
[----:B------:R-:W-:Y:S01]  /*5630*/  FFMA.FTZ R15, R15, UR4, -R20 ;  /* 0x000000040f0f7c23 */ /* 0x000fe20008010814 */
[----:B------:R-:W-:Y:S01]  /*5640*/  FSEL R27, R30, -INF , P1 ;  /* 0xff8000001e1b7808 */ /* 0x000fe20000800000 */
[----:B------:R-:W-:Y:S01]  /*5650*/  FFMA.FTZ R30, R39, UR4, -R12 ;  /* 0x00000004271e7c23 */ /* 0x000fe2000801080c */
[----:B------:R-:W-:-:S02]  /*5660*/  ISETP.GT.AND P1, PT, R21, 0x20, PT ;  /* 0x000000201500780c */ /* 0x000fc40003f24270 */
[----:B------:R-:W-:Y:S01]  /*5670*/  FSEL R43, R43, -INF , P6 ;  /* 0xff8000002b2b7808 */ /* 0x000fe20003000000 */
[--C-:B------:R-:W-:Y:S01]  /*5680*/  FFMA.FTZ R27, R27, UR4, -R12.reuse ;  /* 0x000000041b1b7c23 */ /* 0x100fe2000801080c */
[----:B--2---:R-:W-:Y:S01]  /*5690*/  FSEL R23, R26, -INF , P3 ;  /* 0xff8000001a177808 */ /* 0x004fe20001800000 */
[----:B------:R-:W-:Y:S01]  /*56a0*/  IMAD R26, R19, 0x4, R17 ;  /* 0x00000004131a7824 */ /* 0x000fe200078e0211 */
[----:B------:R-:W-:Y:S01]  /*56b0*/  ISETP.GT.AND P3, PT, R21, 0x30, PT ;  /* 0x000000301500780c */ /* 0x000fe20003f64270 */
[----:B------:R-:W-:Y:S01]  /*56c0*/  VIADD R21, R17, 0x2c500 ;  /* 0x0002c50011157836 */ /* 0x000fe20000000000 */
[----:B------:R-:W-:Y:S01]  /*56d0*/  FSEL R29, R34, -INF , P1 ;  /* 0xff800000221d7808 */ /* 0x000fe20000800000 */
[--C-:B------:R-:W-:Y:S01]  /*56e0*/  FFMA.FTZ R23, R23, UR4, -R12.reuse ;  /* 0x0000000417177c23 */ /* 0x100fe2000801080c */
[----:B------:R-:W2:Y:S01]  /*56f0*/  LDS R20, [R26+0x2c300] ;  /* 0x02c300001a147984 */ /* 0x000ea20000000800 */
[----:B------:R-:W-:Y:S01]  /*5700*/  FSEL R33, R38, -INF , P3 ;  /* 0xff80000026217808 */ /* 0x000fe20001800000 */
[----:B------:R-:W-:Y:S01]  /*5710*/  MUFU.EX2 R7, R7 ;  /* 0x0000000700077308 */ /* 0x000fe20000000800 */
[----:B------:R-:W-:Y:S01]  /*5720*/  SHF.R.U32.HI R28, RZ, 0x4, R21 ;  /* 0x00000004ff1c7819 */ /* 0x000fe20000011615 */
[--C-:B------:R-:W-:Y:S01]  /*5730*/  FFMA.FTZ R38, R29, UR4, -R12.reuse ;  /* 0x000000041d267c23 */ /* 0x100fe2000801080c */
[----:B------:R3:W4:Y:S01]  /*5740*/  LDS R21, [R26+0x2c320] ;  /* 0x02c320001a157984 */ /* 0x0007220000000800 */
[--C-:B------:R-:W-:Y:S01]  /*5750*/  FFMA.FTZ R36, R33, UR4, -R12.reuse ;  /* 0x0000000421247c23 */ /* 0x100fe2000801080c */
[----:B------:R-:W-:Y:S01]  /*5760*/  LOP3.LUT R28, R28, 0x3fff, RZ, 0xc0, !PT ;  /* 0x00003fff1c1c7812 */ /* 0x000fe200078ec0ff */
[----:B------:R-:W-:Y:S01]  /*5770*/  FFMA.FTZ R29, R37, UR4, -R12 ;  /* 0x00000004251d7c23 */ /* 0x000fe2000801080c */
[----:B------:R-:W-:-:S02]  /*5780*/  WARPGROUP.DEPBAR.LE gsb0, 0x0 ;  /* 0x00008000000079c5 */ /* 0x000fc40000010000 */
[----:B------:R5:W1:Y:S01]  /*5790*/  MUFU.EX2 R24, R23 ;  /* 0x0000001700187308 */ /* 0x000a620000000800 */
[----:B---3--:R-:W-:-:S07]  /*57a0*/  FFMA.FTZ R26, R43, UR4, -R12 ;  /* 0x000000042b1a7c23 */ /* 0x008fce000801080c */
[----:B------:R-:W3:Y:S01]  /*57b0*/  MUFU.EX2 R6, R6 ;  /* 0x0000000600067308 */ /* 0x000ee20000000800 */
[----:B-----5:R-:W-:Y:S01]  /*57c0*/  LOP3.LUT R23, R28, 0x80000, RZ, 0xfc, !PT ;  /* 0x000800001c177812 */ /* 0x020fe200078efcff */
[--C-:B------:R-:W-:Y:S01]  /*57d0*/  FFMA.FTZ R28, R31, UR4, -R12.reuse ;  /* 0x000000041f1c7c23 */ /* 0x100fe2000801080c */
[----:B------:R-:W-:Y:S02]  /*57e0*/  FFMA.FTZ R31, R35, UR4, -R12 ;  /* 0x00000004231f7c23 */ /* 0x000fe4000801080c */
[C---:B------:R-:W-:Y:S01]  /*57f0*/  R2UR UR58, R23.reuse ;  /* 0x00000000173a72ca */ /* 0x040fe200000e0000 */
[C---:B------:R-:W-:Y:S02]  /*5800*/  VIADD R12, R23.reuse, 0x80 ;  /* 0x00000080170c7836 */ /* 0x040fe40000000000 */
[----:B------:R-:W-:Y:S01]  /*5810*/  MUFU.EX2 R27, R27 ;  /* 0x0000001b001b7308 */ /* 0x000fe20000000800 */
[C---:B------:R-:W-:Y:S02]  /*5820*/  VIADD R32, R23.reuse, 0x180 ;  /* 0x0000018017207836 */ /* 0x040fe40000000000 */
[----:B------:R-:W-:Y:S01]  /*5830*/  R2UR UR4, R12 ;  /* 0x000000000c0472ca */ /* 0x000fe200000e0000 */
[----:B------:R-:W-:-:S02]  /*5840*/  VIADD R12, R23, 0x100 ;  /* 0x00000100170c7836 */ /* 0x000fc40000000000 */
[----:B------:R-:W-:Y:S02]  /*5850*/  R2UR UR6, R32 ;  /* 0x00000000200672ca */ /* 0x000fe400000e0000 */
[----:B------:R-:W5:Y:S01]  /*5860*/  MUFU.EX2 R28, R28 ;  /* 0x0000001c001c7308 */ /* 0x000f620000000800 */
[----:B------:R-:W-:Y:S01]  /*5870*/  R2UR UR5, R12 ;  /* 0x000000000c0572ca */ /* 0x000fe200000e0000 */
[--C-:B--2---:R-:W-:Y:S01]  /*5880*/  FADD.FTZ R35, R44, -R20.reuse ;  /* 0x800000142c237221 */ /* 0x104fe20000010000 */
[--C-:B------:R-:W-:Y:S01]  /*5890*/  FADD.FTZ R34, R45, -R20.reuse ;  /* 0x800000142d227221 */ /* 0x100fe20000010000 */
[----:B------:R-:W-:-:S04]  /*58a0*/  FADD.FTZ R48, R48, -R20 ;  /* 0x8000001430307221 */ /* 0x000fc80000010000 */
[----:B------:R-:W2:Y:S01]  /*58b0*/  MUFU.EX2 R9, R9 ;  /* 0x0000000900097308 */ /* 0x000ea20000000800 */
[--C-:B------:R-:W-:Y:S01]  /*58c0*/  FADD.FTZ R49, R49, -R20.reuse ;  /* 0x8000001431317221 */ /* 0x100fe20000010000 */
[--C-:B------:R-:W-:Y:S01]  /*58d0*/  FADD.FTZ R33, R52, -R20.reuse ;  /* 0x8000001434217221 */ /* 0x100fe20000010000 */
[--C-:B------:R-:W-:Y:S01]  /*58e0*/  FADD.FTZ R32, R53, -R20.reuse ;  /* 0x8000001435207221 */ /* 0x100fe20000010000 */
[--C-:B------:R-:W-:Y:S01]  /*58f0*/  FADD.FTZ R216, R216, -R20.reuse ;  /* 0x80000014d8d87221 */ /* 0x100fe20000010000 */
[--C-:B------:R-:W-:Y:S01]  /*5900*/  FADD.FTZ R217, R217, -R20.reuse ;  /* 0x80000014d9d97221 */ /* 0x100fe20000010000 */
[--C-:B------:R-:W-:Y:S01]  /*5910*/  FADD.FTZ R220, R220, -R20.reuse ;  /* 0x80000014dcdc7221 */ /* 0x100fe20000010000 */
[----:B------:R-:W-:Y:S01]  /*5920*/  FADD.FTZ R221, R221, -R20 ;  /* 0x80000014dddd7221 */ /* 0x000fe20000010000 */
[----:B------:R1:W2:Y:S01]  /*5930*/  MUFU.EX2 R12, R38 ;  /* 0x00000026000c7308 */ /* 0x0002a20000000800 */
[--C-:B----4-:R-:W-:Y:S01]  /*5940*/  FADD.FTZ R41, R46, -R21.reuse ;  /* 0x800000152e297221 */ /* 0x110fe20000010000 */
[--C-:B------:R-:W-:Y:S01]  /*5950*/  FADD.FTZ R40, R47, -R21.reuse ;  /* 0x800000152f287221 */ /* 0x100fe20000010000 */
[--C-:B------:R-:W-:Y:S01]  /*5960*/  FADD.FTZ R50, R50, -R21.reuse ;  /* 0x8000001532327221 */ /* 0x100fe20000010000 */
[--C-:B------:R-:W-:Y:S01]  /*5970*/  FADD.FTZ R51, R51, -R21.reuse ;  /* 0x8000001533337221 */ /* 0x100fe20000010000 */
[--C-:B------:R-:W-:Y:S01]  /*5980*/  FADD.FTZ R39, R54, -R21.reuse ;  /* 0x8000001536277221 */ /* 0x100fe20000010000 */
[--C-:B------:R-:W-:Y:S01]  /*5990*/  FADD.FTZ R37, R218, -R21.reuse ;  /* 0x80000015da257221 */ /* 0x100fe20000010000 */
[--C-:B------:R-:W-:Y:S01]  /*59a0*/  FADD.FTZ R219, R219, -R21.reuse ;  /* 0x80000015dbdb7221 */ /* 0x100fe20000010000 */
[----:B------:R-:W4:Y:S01]  /*59b0*/  MUFU.EX2 R31, R31 ;  /* 0x0000001f001f7308 */ /* 0x000f220000000800 */
[--C-:B-1----:R-:W-:Y:S01]  /*59c0*/  FADD.FTZ R38, R55, -R21.reuse ;  /* 0x8000001537267221 */ /* 0x102fe20000010000 */
[--C-:B------:R-:W-:Y:S01]  /*59d0*/  FADD.FTZ R222, R222, -R21.reuse ;  /* 0x80000015dede7221 */ /* 0x100fe20000010000 */
[----:B------:R-:W-:Y:S01]  /*59e0*/  FADD.FTZ R223, R223, -R21 ;  /* 0x80000015dfdf7221 */ /* 0x000fe20000010000 */
[C---:B------:R-:W-:Y:S01]  /*59f0*/  F2FP.F16.F32.PACK_AB R20, R11.reuse, R8 ;  /* 0x000000080b14723e */ /* 0x040fe200000000ff */
[----:B------:R-:W-:Y:S01]  /*5a00*/  FMUL.FTZ R34, R11, R34 ;  /* 0x000000220b227220 */ /* 0x000fe20000410000 */
[----:B------:R-:W-:Y:S01]  /*5a10*/  F2FP.F16.F32.PACK_AB R21, R25, R24 ;  /* 0x000000181915723e */ /* 0x000fe200000000ff */
[----:B------:R-:W-:Y:S01]  /*5a20*/  BAR.SYNC.DEFER_BLOCKING 0x9, 0x100 ;  /* 0x0244000000007b1d */ /* 0x000fe20000010000 */
[C---:B------:R-:W-:Y:S01]  /*5a30*/  FMUL.FTZ R49, R10.reuse, R49 ;  /* 0x000000310a317220 */ /* 0x040fe20000410000 */
[----:B------:R-:W-:Y:S01]  /*5a40*/  FMUL.FTZ R48, R7, R48 ;  /* 0x0000003007307220 */ /* 0x000fe20000410000 */
[----:B------:R-:W-:Y:S01]  /*5a50*/  F2FP.F16.F32.PACK_AB R10, R10, R7 ;  /* 0x000000070a0a723e */ /* 0x000fe200000000ff */
[----:B---3--:R-:W-:Y:S01]  /*5a60*/  FMUL.FTZ R33, R6, R33 ;  /* 0x0000002106217220 */ /* 0x008fe20000410000 */
[----:B-----5:R-:W-:Y:S01]  /*5a70*/  F2FP.F16.F32.PACK_AB R11, R28, R27 ;  /* 0x0000001b1c0b723e */ /* 0x020fe200000000ff */
[----:B------:R-:W1:Y:S01]  /*5a80*/  MUFU.EX2 R14, R14 ;  /* 0x0000000e000e7308 */ /* 0x000e620000000800 */
[----:B------:R-:W-:Y:S01]  /*5a90*/  FMUL.FTZ R35, R8, R35 ;  /* 0x0000002308237220 */ /* 0x000fe20000410000 */
[C---:B--2---:R-:W-:Y:S01]  /*5aa0*/  FMUL.FTZ R32, R9.reuse, R32 ;  /* 0x0000002009207220 */ /* 0x044fe20000410000 */
[----:B------:R-:W-:Y:S01]  /*5ab0*/  F2FP.F16.F32.PACK_AB R6, R9, R6 ;  /* 0x000000060906723e */ /* 0x000fe200000000ff */
[----:B------:R-:W-:Y:S01]  /*5ac0*/  FMUL.FTZ R39, R12, R39 ;  /* 0x000000270c277220 */ /* 0x000fe20000410000 */
[----:B----4-:R-:W-:Y:S01]  /*5ad0*/  F2FP.F16.F32.PACK_AB R7, R31, R12 ;  /* 0x0000000c1f07723e */ /* 0x010fe200000000ff */
[----:B------:R-:W-:Y:S01]  /*5ae0*/  FMUL.FTZ R24, R24, R41 ;  /* 0x0000002918187220 */ /* 0x000fe20000410000 */
[----:B------:R-:W-:Y:S01]  /*5af0*/  FMUL.FTZ R25, R25, R40 ;  /* 0x0000002819197220 */ /* 0x000fe20000410000 */
[----:B------:R-:W2:Y:S01]  /*5b00*/  MUFU.EX2 R36, R36 ;  /* 0x0000002400247308 */ /* 0x000ea20000000800 */
[----:B------:R-:W-:Y:S01]  /*5b10*/  FMUL.FTZ R50, R27, R50 ;  /* 0x000000321b327220 */ /* 0x000fe20000410000 */
[----:B------:R-:W-:Y:S01]  /*5b20*/  FMUL.FTZ R51, R28, R51 ;  /* 0x000000331c337220 */ /* 0x000fe20000410000 */
[----:B------:R-:W-:Y:S01]  /*5b30*/  FMUL.FTZ R38, R31, R38 ;  /* 0x000000261f267220 */ /* 0x000fe20000410000 */
[----:B------:R-:W-:Y:S01]  /*5b40*/  F2FP.F16.F32.PACK_AB R34, R34, R35 ;  /* 0x000000232222723e */ /* 0x000fe200000000ff */
[----:B------:R-:W-:Y:S01]  /*5b50*/  UMOV UR14, UR4 ;  /* 0x00000004000e7c82 */ /* 0x000fe20008000000 */
[----:B------:R-:W-:Y:S01]  /*5b60*/  F2FP.F16.F32.PACK_AB R35, R25, R24 ;  /* 0x000000181923723e */ /* 0x000fe200000000ff */
[----:B------:R-:W-:Y:S01]  /*5b70*/  UMOV UR10, UR5 ;  /* 0x00000005000a7c82 */ /* 0x000fe20008000000 */
[----:B------:R-:W3:Y:S01]  /*5b80*/  MUFU.EX2 R30, R30 ;  /* 0x0000001e001e7308 */ /* 0x000ee20000000800 */
[C---:B-1----:R-:W-:Y:S01]  /*5b90*/  F2FP.F16.F32.PACK_AB R8, R14.reuse, R13 ;  /* 0x0000000d0e08723e */ /* 0x042fe200000000ff */
[----:B------:R1:W-:Y:S01]  /*5ba0*/  STSM.16.M88.2 [R0+0x2c500], R20 ;  /* 0x02c5001400007844 */ /* 0x0003e20000000100 */
[----:B------:R-:W-:Y:S01]  /*5bb0*/  FMUL.FTZ R217, R14, R217 ;  /* 0x000000d90ed97220 */ /* 0x000fe20000410000 */
[----:B------:R-:W-:Y:S01]  /*5bc0*/  F2FP.F16.F32.PACK_AB R48, R49, R48 ;  /* 0x000000303130723e */ /* 0x000fe200000000ff */
[----:B------:R-:W-:Y:S01]  /*5bd0*/  UMOV UR18, UR6 ;  /* 0x0000000600127c82 */ /* 0x000fe20008000000 */
[----:B------:R-:W-:Y:S01]  /*5be0*/  STSM.16.M88.2 [R0+0x2cd00], R10 ;  /* 0x02cd000a00007844 */ /* 0x000fe20000000100 */
[----:B------:R-:W-:Y:S01]  /*5bf0*/  F2FP.F16.F32.PACK_AB R49, R51, R50 ;  /* 0x000000323331723e */ /* 0x000fe200000000ff */
[----:B------:R-:W4:Y:S01]  /*5c00*/  MUFU.EX2 R15, R15 ;  /* 0x0000000f000f7308 */ /* 0x000f220000000800 */
[----:B--2---:R-:W-:Y:S01]  /*5c10*/  FMUL.FTZ R37, R36, R37 ;  /* 0x0000002524257220 */ /* 0x004fe20000410000 */
[----:B------:R2:W-:Y:S01]  /*5c20*/  STSM.16.M88.2 [R0+0x2d500], R6 ;  /* 0x02d5000600007844 */ /* 0x0005e20000000100 */
[----:B------:R-:W-:-:S02]  /*5c30*/  F2FP.F16.F32.PACK_AB R32, R32, R33 ;  /* 0x000000212020723e */ /* 0x000fc400000000ff */
[----:B------:R-:W-:Y:S01]  /*5c40*/  F2FP.F16.F32.PACK_AB R33, R38, R39 ;  /* 0x000000272621723e */ /* 0x000fe200000000ff */
[----:B-1----:R-:W-:Y:S01]  /*5c50*/  FMUL.FTZ R20, R13, R216 ;  /* 0x000000d80d147220 */ /* 0x002fe20000410000 */
[----:B------:R-:W-:Y:S01]  /*5c60*/  MOV R218, UR59 ;  /* 0x0000003b00da7c02 */ /* 0x000fe20008000f00 */
[----:B------:R-:W1:Y:S01]  /*5c70*/  MUFU.EX2 R22, R22 ;  /* 0x0000001600167308 */ /* 0x000e620000000800 */
[C---:B---3--:R-:W-:Y:S01]  /*5c80*/  F2FP.F16.F32.PACK_AB R9, R30.reuse, R36 ;  /* 0x000000241e09723e */ /* 0x048fe200000000ff */
[----:B------:R-:W-:Y:S01]  /*5c90*/  FMUL.FTZ R14, R30, R219 ;  /* 0x000000db1e0e7220 */ /* 0x000fe20000410000 */
[----:B------:R-:W-:-:S03]  /*5ca0*/  F2FP.F16.F32.PACK_AB R20, R217, R20 ;  /* 0x00000014d914723e */ /* 0x000fc600000000ff */
[----:B------:R-:W-:Y:S01]  /*5cb0*/  STSM.16.M88.2 [R0+0x2dd00], R8 ;  /* 0x02dd000800007844 */ /* 0x000fe20000000100 */
[----:B------:R-:W-:Y:S01]  /*5cc0*/  F2FP.F16.F32.PACK_AB R21, R14, R37 ;  /* 0x000000250e15723e */ /* 0x000fe200000000ff */
[----:B------:R-:W3:Y:S01]  /*5cd0*/  MUFU.EX2 R29, R29 ;  /* 0x0000001d001d7308 */ /* 0x000ee20000000800 */
[----:B----4-:R-:W-:Y:S01]  /*5ce0*/  FMUL.FTZ R220, R15, R220 ;  /* 0x000000dc0fdc7220 */ /* 0x010fe20000410000 */
[----:B--2---:R-:W-:Y:S01]  /*5cf0*/  VIADD R6, R23, 0x10 ;  /* 0x0000001017067836 */ /* 0x004fe20000000000 */
[----:B------:R-:W-:-:S04]  /*5d00*/  MOV R7, UR58 ;  /* 0x0000003a00077c02 */ /* 0x000fc80008000f00 */
[----:B------:R-:W-:Y:S01]  /*5d10*/  R2UR UR50, R6 ;  /* 0x00000000063272ca */ /* 0x000fe200000e0000 */
[----:B------:R-:W2:Y:S01]  /*5d20*/  MUFU.EX2 R26, R26 ;  /* 0x0000001a001a7308 */ /* 0x000ea20000000800 */
[C---:B-1----:R-:W-:Y:S01]  /*5d30*/  F2FP.F16.F32.PACK_AB R12, R22.reuse, R15 ;  /* 0x0000000f160c723e */ /* 0x042fe200000000ff */
[----:B------:R-:W-:Y:S01]  /*5d40*/  FMUL.FTZ R221, R22, R221 ;  /* 0x000000dd16dd7220 */ /* 0x000fe20000410000 */
[----:B------:R-:W-:Y:S02]  /*5d50*/  IMAD R22, R4, 0x2000, R5 ;  /* 0x0000200004167824 */ /* 0x000fe400078e0205 */
[----:B------:R-:W-:Y:S02]  /*5d60*/  VIADD R5, R23, 0x200 ;  /* 0x0000020017057836 */ /* 0x000fe40000000000 */
[----:B------:R-:W-:Y:S01]  /*5d70*/  F2FP.F16.F32.PACK_AB R220, R221, R220 ;  /* 0x000000dcdddc723e */ /* 0x000fe200000000ff */
[----:B------:R-:W-:Y:S01]  /*5d80*/  VIADD R6, R23, 0x110 ;  /* 0x0000011017067836 */ /* 0x000fe20000000000 */
[----:B------:R-:W-:Y:S01]  /*5d90*/  SHF.R.U32.HI R216, RZ, 0x4, R22 ;  /* 0x00000004ffd87819 */ /* 0x000fe20000011616 */
[----:B---3--:R-:W-:Y:S01]  /*5da0*/  FMUL.FTZ R222, R29, R222 ;  /* 0x000000de1dde7220 */ /* 0x008fe20000410000 */
[----:B------:R-:W-:Y:S01]  /*5db0*/  R2UR UR7, R5 ;  /* 0x00000000050772ca */ /* 0x000fe200000e0000 */
[----:B------:R-:W-:Y:S01]  /*5dc0*/  VIADD R15, R23, 0x30 ;  /* 0x00000030170f7836 */ /* 0x000fe20000000000 */
[----:B------:R-:W-:-:S02]  /*5dd0*/  LOP3.LUT R216, R216, 0x3fff, RZ, 0xc0, !PT ;  /* 0x00003fffd8d87812 */ /* 0x000fc400078ec0ff */
[----:B------:R-:W-:Y:S01]  /*5de0*/  R2UR UR5, R6 ;  /* 0x00000000060572ca */ /* 0x000fe200000e0000 */
[----:B------:R-:W-:Y:S01]  /*5df0*/  VIADD R6, R23, 0x20 ;  /* 0x0000002017067836 */ /* 0x000fe20000000000 */
[C---:B--2---:R-:W-:Y:S01]  /*5e00*/  F2FP.F16.F32.PACK_AB R13, R26.reuse, R29 ;  /* 0x0000001d1a0d723e */ /* 0x044fe200000000ff */
[----:B------:R-:W-:Y:S01]  /*5e10*/  FMUL.FTZ R223, R26, R223 ;  /* 0x000000df1adf7220 */ /* 0x000fe20000410000 */
[C---:B------:R-:W-:Y:S01]  /*5e20*/  R2UR UR56, R216.reuse ;  /* 0x00000000d83872ca */ /* 0x040fe200000e0000 */
[----:B------:R-:W-:Y:S01]  /*5e30*/  VIADD R5, R216, 0x80 ;  /* 0x00000080d8057836 */ /* 0x000fe20000000000 */
[----:B------:R-:W-:Y:S01]  /*5e40*/  R2UR UR30, R6 ;  /* 0x00000000061e72ca */ /* 0x000fe200000e0000 */
[----:B------:R-:W-:Y:S01]  /*5e50*/  STSM.16.M88.2 [R0+0x2e500], R12 ;  /* 0x02e5000c00007844 */ /* 0x000fe20000000100 */
[----:B------:R-:W-:Y:S01]  /*5e60*/  F2FP.F16.F32.PACK_AB R221, R223, R222 ;  /* 0x000000dedfdd723e */ /* 0x000fe200000000ff */
[----:B------:R-:W-:Y:S01]  /*5e70*/  VIADD R6, R23, 0x120 ;  /* 0x0000012017067836 */ /* 0x000fe20000000000 */
[----:B------:R-:W-:Y:S01]  /*5e80*/  R2UR UR48, R5 ;  /* 0x00000000053072ca */ /* 0x000fe200000e0000 */
[----:B------:R1:W-:Y:S06]  /*5e90*/  MEMBAR.ALL.CTA ;  /* 0x0000000000007992 */ /* 0x0003ec0000008000 */
[----:B-1----:R-:W1:Y:S01]  /*5ea0*/  FENCE.VIEW.ASYNC.S ;  /* 0x00000000000073c6 */ /* 0x002e620000000000 */
[----:B------:R-:W-:Y:S01]  /*5eb0*/  VIADD R5, R23, 0x90 ;  /* 0x0000009017057836 */ /* 0x000fe20000000000 */
[----:B------:R-:W-:Y:S01]  /*5ec0*/  R2UR UR38, R6 ;  /* 0x00000000062672ca */ /* 0x000fe200000e0000 */
[----:B------:R-:W-:Y:S01]  /*5ed0*/  VIADD R6, R17, 0x2ed00 ;  /* 0x0002ed0011067836 */ /* 0x000fe20000000000 */
[----:B------:R-:W-:Y:S01]  /*5ee0*/  UMOV UR12, UR56 ;  /* 0x00000038000c7c82 */ /* 0x000fe20008000000 */
[----:B------:R-:W-:Y:S01]  /*5ef0*/  UMOV UR8, UR56 ;  /* 0x0000003800087c82 */ /* 0x000fe20008000000 */
[----:B------:R-:W-:Y:S01]  /*5f00*/  UMOV UR16, UR56 ;  /* 0x0000003800107c82 */ /* 0x000fe20008000000 */
[----:B------:R-:W-:Y:S01]  /*5f10*/  R2UR UR4, R5 ;  /* 0x00000000050472ca */ /* 0x000fe200000e0000 */
[----:B------:R-:W-:Y:S01]  /*5f20*/  VIADD R5, R23, 0x190 ;  /* 0x0000019017057836 */ /* 0x000fe20000000000 */
[----:B------:R-:W-:Y:S01]  /*5f30*/  SHF.R.U32.HI R6, RZ, 0x4, R6 ;  /* 0x00000004ff067819 */ /* 0x000fe20000011606 */
[----:B------:R-:W-:Y:S01]  /*5f40*/  UMOV UR52, UR48 ;  /* 0x0000003000347c82 */ /* 0x000fe20008000000 */
[----:B------:R-:W-:Y:S01]  /*5f50*/  UMOV UR44, UR48 ;  /* 0x00000030002c7c82 */ /* 0x000fe20008000000 */
[----:B------:R-:W-:Y:S01]  /*5f60*/  VIADD R14, R216, 0x180 ;  /* 0x00000180d80e7836 */ /* 0x000fe20000000000 */
[----:B------:R-:W-:Y:S01]  /*5f70*/  R2UR UR54, R5 ;  /* 0x00000000053672ca */ /* 0x000fe200000e0000 */
[----:B------:R-:W-:Y:S01]  /*5f80*/  VIADD R5, R23, 0x210 ;  /* 0x0000021017057836 */ /* 0x000fe20000000000 */
[----:B------:R-:W-:-:S04]  /*5f90*/  LOP3.LUT R217, R6, 0x3fff, RZ, 0xc0, !PT ;  /* 0x00003fff06d97812 */ /* 0x000fc800078ec0ff */
[----:B------:R-:W-:Y:S01]  /*5fa0*/  R2UR UR46, R5 ;  /* 0x00000000052e72ca */ /* 0x000fe200000e0000 */
[----:B------:R-:W-:Y:S01]  /*5fb0*/  VIADD R5, R216, 0x100 ;  /* 0x00000100d8057836 */ /* 0x000fe20000000000 */
[----:B------:R-:W-:Y:S01]  /*5fc0*/  LOP3.LUT R6, R217, 0x400000, RZ, 0xfc, !PT ;  /* 0x00400000d9067812 */ /* 0x000fe200078efcff */
[----:B-1----:R-:W-:Y:S03]  /*5fd0*/  BAR.SYNC.DEFER_BLOCKING 0x9, 0x100 ;  /* 0x0244000000007b1d */ /* 0x002fe60000010000 */
[----:B------:R-:W-:Y:S01]  /*5fe0*/  R2UR UR28, R5 ;  /* 0x00000000051c72ca */ /* 0x000fe200000e0000 */
[----:B------:R-:W-:-:S05]  /*5ff0*/  VIADD R5, R23, 0xa0 ;  /* 0x000000a017057836 */ /* 0x000fca0000000000 */
[----:B------:R-:W-:Y:S01]  /*6000*/  R2UR UR42, R5 ;  /* 0x00000000052a72ca */ /* 0x000fe200000e0000 */
[----:B------:R-:W-:-:S05]  /*6010*/  VIADD R5, R23, 0x1a0 ;  /* 0x000001a017057836 */ /* 0x000fca0000000000 */
[----:B------:R-:W-:Y:S01]  /*6020*/  R2UR UR34, R5 ;  /* 0x00000000052272ca */ /* 0x000fe200000e0000 */
[----:B------:R-:W-:Y:S01]  /*6030*/  VIADD R5, R23, 0x220 ;  /* 0x0000022017057836 */ /* 0x000fe20000000000 */
[----:B------:R-:W-:Y:S01]  /*6040*/  UMOV UR40, UR28 ;  /* 0x0000001c00287c82 */ /* 0x000fe20008000000 */
[----:B------:R-:W-:Y:S01]  /*6050*/  UMOV UR36, UR28 ;  /* 0x0000001c00247c82 */ /* 0x000fe20008000000 */
[----:B------:R-:W-:Y:S01]  /*6060*/  UMOV UR32, UR28 ;  /* 0x0000001c00207c82 */ /* 0x000fe20008000000 */
[----:B------:R-:W-:Y:S01]  /*6070*/  UMOV UR24, UR28 ;  /* 0x0000001c00187c82 */ /* 0x000fe20008000000 */
[----:B------:R-:W-:Y:S01]  /*6080*/  R2UR UR26, R5 ;  /* 0x00000000051a72ca */ /* 0x000fe200000e0000 */
[----:B------:R-:W-:Y:S01]  /*6090*/  IMAD R5, R4, 0x2800, R17 ;  /* 0x0000280004057824 */ /* 0x000fe200078e0211 */
[----:B------:R-:W-:Y:S04]  /*60a0*/  STSM.16.M88.2 [R0+0x2ed00], R34 ;  /* 0x02ed002200007844 */ /* 0x000fe80000000100 */
[----:B------:R-:W-:Y:S01]  /*60b0*/  SHF.R.U32.HI R5, RZ, 0x4, R5 ;  /* 0x00000004ff057819 */ /* 0x000fe20000011605 */
[----:B------:R-:W-:Y:S03]  /*60c0*/  STSM.16.M88.2 [R0+0x2f500], R48 ;  /* 0x02f5003000007844 */ /* 0x000fe60000000100 */
[----:B------:R-:W-:Y:S01]  /*60d0*/  LOP3.LUT R5, R5, 0x3fff, RZ, 0xc0, !PT ;  /* 0x00003fff05057812 */ /* 0x000fe200078ec0ff */
        /* <DEDUP_REMOVED lines=9> */
[----:B------:R-:W-:Y:S01]  /*6170*/  UMOV UR15, 0x40 ;  /* 0x00000040000f7882 */ /* 0x000fe20000000000 */
[----:B------:R-:W-:Y:S01]  /*6180*/  HGMMA.64x16x16.F32 R72, gdesc[UR8].tnspA.tnspB, R72 ;  /* 0x60200000084879f0 */ /* 0x000fe20008700848 */
[----:B------:R-:W-:Y:S01]  /*6190*/  UMOV UR8, UR18 ;  /* 0x0000001200087c82 */ /* 0x000fe20008000000 */
[----:B------:R-:W-:Y:S02]  /*61a0*/  UMOV UR9, UR19 ;  /* 0x0000001300097c82 */ /* 0x000fe40008000000 */
        /* <DEDUP_REMOVED lines=14> */
[----:B------:R-:W-:-:S02]  /*6290*/  R2UR UR4, R6 ;  /* 0x00000000060472ca */ /* 0x000fc400000e0000 */
[----:B------:R-:W-:Y:S01]  /*62a0*/  MOV R8, UR56 ;  /* 0x0000003800087c02 */ /* 0x000fe20008000f00 */
[----:B------:R-:W-:Y:S01]  /*62b0*/  UMOV UR56, UR12 ;  /* 0x0000000c00387c82 */ /* 0x000fe20008000000 */
[----:B--2---:R-:W-:Y:S01]  /*62c0*/  MOV R220, UR57 ;  /* 0x0000003900dc7c02 */ /* 0x004fe20008000f00 */
[----:B------:R-:W-:Y:S01]  /*62d0*/  UMOV UR57, UR13 ;  /* 0x0000000d00397c82 */ /* 0x000fe20008000000 */
[----:B------:R-:W-:Y:S02]  /*62e0*/  MOV R12, UR56 ;  /* 0x00000038000c7c02 */ /* 0x000fe40008000f00 */
        /* <DEDUP_REMOVED lines=17> */
[----:B------:R-:W-:Y:S01]  /*6400*/  HGMMA.64x16x16.F32 R88, gdesc[UR44].tnspA.tnspB, R88 ;  /* 0x602000002c5879f0 */ /* 0x000fe20008700858 */
[----:B------:R-:W-:Y:S01]  /*6410*/  R2UR UR8, R14 ;  /* 0x000000000e0872ca */ /* 0x000fe200000e0000 */
[----:B------:R-:W-:Y:S01]  /*6420*/  VIADD R14, R23, 0x130 ;  /* 0x00000130170e7836 */ /* 0x000fe20000000000 */
[----:B------:R-:W-:Y:S01]  /*6430*/  R2UR UR10, R15 ;  /* 0x000000000f0a72ca */ /* 0x000fe200000e0000 */
[----:B------:R-:W-:Y:S01]  /*6440*/  VIADD R15, R23, 0x1b0 ;  /* 0x000001b0170f7836 */ /* 0x000fe20000000000 */
        /* <DEDUP_REMOVED lines=98> */
[----:B------:R-:W-:Y:S02]  /*6a70*/  IMAD.U32 R10, RZ, RZ, UR58 ;  /* 0x0000003aff0a7e24 */ /* 0x000fe4000f8e00ff */
[----:B------:R-:W-:Y:S01]  /*6a80*/  VIADD R6, R216, 0x400 ;  /* 0x00000400d8067836 */ /* 0x000fe20000000000 */
[----:B------:R-:W-:Y:S01]  /*6a90*/  HGMMA.64x64x16.F32 R24, gdesc[UR56].tnspA, R24 ;  /* 0x20e00000381879f0 */ /* 0x000fe20008700818 */
[----:B------:R-:W-:Y:S01]  /*6aa0*/  R2UR UR56, R8 ;  /* 0x00000000083872ca */ /* 0x000fe200000e0000 */
[----:B------:R-:W-:Y:S01]  /*6ab0*/  VIADD R8, R5, 0x200 ;  /* 0x0000020005087836 */ /* 0x000fe20000000000 */
[----:B------:R-:W-:Y:S02]  /*6ac0*/  R2UR UR59, R9 ;  /* 0x00000000093b72ca */ /* 0x000fe400000e0000 */
[----:B------:R-:W-:-:S02]  /*6ad0*/  R2UR UR58, R219 ;  /* 0x00000000db3a72ca */ /* 0x000fc400000e0000 */
[----:B------:R-:W-:Y:S02]  /*6ae0*/  R2UR UR57, R220 ;  /* 0x00000000dc3972ca */ /* 0x000fe400000e0000 */
        /* <DEDUP_REMOVED lines=19> */
[----:B------:R-:W-:-:S05]  /*6c20*/  IMAD.SHL.U32 R7, R3, 0x4000, RZ ;  /* 0x0000400003077824 */ /* 0x000fca00078e00ff */
[----:B------:R-:W-:-:S05]  /*6c30*/  IADD3 R23, P1, R7, R230, RZ ;  /* 0x000000e607177210 */ /* 0x000fca0007f3e0ff */
        /* <DEDUP_REMOVED lines=20> */
[----:B------:R-:W-:Y:S02]  /*6d80*/  R2UR UR28, R6 ;  /* 0x00000000061c72ca */ /* 0x000fe400000e0000 */
[----:B------:R-:W-:Y:S02]  /*6d90*/  R2UR UR8, R216 ;  /* 0x00000000d80872ca */ /* 0x000fe400000e0000 */
[----:B------:R-:W-:Y:S02]  /*6da0*/  LEA.HI.X.SX32 R216, R7, R234, 0x1, P1 ;  /* 0x000000ea07d87211 */ /* 0x000fe400008f0eff */
[----:B------:R-:W-:Y:S01]  /*6db0*/  LEA R6, P1, R23, UR4, 0x2 ;  /* 0x0000000417067c11 */ /* 0x000fe2000f8210ff */
[----:B------:R-:W-:-:S03]  /*6dc0*/  VIADD R22, R22, 0xffff0000 ;  /* 0xffff000016167836 */ /* 0x000fc60000000000 */
[----:B------:R-:W-:Y:S01]  /*6dd0*/  LEA.HI.X R7, R23, UR5, R216, 0x2, P1 ;  /* 0x0000000517077c11 */ /* 0x000fe200088f14d8 */
[----:B------:R-:W-:Y:S02]  /*6de0*/  UMOV UR5, UR9 ;  /* 0x0000000900057c82 */ /* 0x000fe40008000000 */
        /* <DEDUP_REMOVED lines=60> */
[----:B------:R-:W-:Y:S01]  /*71b0*/  UMOV UR7, 0x40 ;  /* 0x0000004000077882 */ /* 0x000fe20000000000 */
        /* <DEDUP_REMOVED lines=28> */
[C---:B------:R-:W-:Y:S01]  /*7380*/  VIADD R26, R24.reuse, 0x10 ;  /* 0x00000010181a7836 */ /* 0x040fe20000000000 */
[----:B------:R-:W-:Y:S01]  /*7390*/  UMOV UR49, UR45 ;  /* 0x0000002d00317c82 */ /* 0x000fe20008000000 */
[----:B------:R-:W-:Y:S01]  /*73a0*/  UMOV UR41, UR25 ;  /* 0x0000001900297c82 */ /* 0x000fe20008000000 */
[----:B------:R-:W-:Y:S01]  /*73b0*/  R2UR UR44, R25 ;  /* 0x00000000192c72ca */ /* 0x000fe200000e0000 */
[----:B------:R-:W-:Y:S01]  /*73c0*/  VIADD R25, R24, 0x110 ;  /* 0x0000011018197836 */ /* 0x000fe20000000000 */
[----:B------:R-:W-:Y:S01]  /*73d0*/  R2UR UR46, R26 ;  /* 0x000000001a2e72ca */ /* 0x000fe200000e0000 */
[C---:B------:R-:W-:Y:S01]  /*73e0*/  VIADD R26, R24.reuse, 0x90 ;  /* 0x00000090181a7836 */ /* 0x040fe20000000000 */
[----:B------:R-:W-:Y:S01]  /*73f0*/  UMOV UR37, UR25 ;  /* 0x0000001900257c82 */ /* 0x000fe20008000000 */
[----:B------:R-:W-:Y:S01]  /*7400*/  UMOV UR33, UR25 ;  /* 0x0000001900217c82 */ /* 0x000fe20008000000 */
[----:B------:R-:W-:Y:S01]  /*7410*/  R2UR UR5, R25 ;  /* 0x00000000190572ca */ /* 0x000fe200000e0000 */
[----:B------:R-:W-:Y:S01]  /*7420*/  VIADD R25, R24, 0x190 ;  /* 0x0000019018197836 */ /* 0x000fe20000000000 */
[----:B------:R-:W-:Y:S01]  /*7430*/  R2UR UR4, R26 ;  /* 0x000000001a0472ca */ /* 0x000fe200000e0000 */
[----:B------:R-:W-:Y:S01]  /*7440*/  UMOV UR29, UR25 ;  /* 0x00000019001d7c82 */ /* 0x000fe20008000000 */
[----:B------:R-:W-:Y:S01]  /*7450*/  UMOV UR15, 0x40 ;  /* 0x00000040000f7882 */ /* 0x000fe20000000000 */
[----:B------:R1:W-:Y:S01]  /*7460*/  REDG.E.ADD.F32x4.FTZ.RN.STRONG.GPU desc[UR60][R6.64+0x1000], R32 ;  /* 0x00100020060079a6 */ /* 0x0003e2000c10f7bc */
[----:B------:R-:W-:Y:S01]  /*7470*/  R2UR UR6, R25 ;  /* 0x00000000190672ca */ /* 0x000fe200000e0000 */
[C---:B------:R-:W-:Y:S01]  /*7480*/  VIADD R25, R24.reuse, 0x210 ;  /* 0x0000021018197836 */ /* 0x040fe20000000000 */
[----:B------:R-:W-:Y:S01]  /*7490*/  UMOV UR8, UR44 ;  /* 0x0000002c00087c82 */ /* 0x000fe20008000000 */
[----:B------:R-:W-:Y:S01]  /*74a0*/  IMAD.U32 R220, RZ, RZ, UR10 ;  /* 0x0000000affdc7e24 */ /* 0x000fe2000f8e00ff */
[----:B------:R-:W-:Y:S01]  /*74b0*/  UMOV UR9, UR45 ;  /* 0x0000002d00097c82 */ /* 0x000fe20008000000 */
[----:B------:R-:W-:Y:S01]  /*74c0*/  IMAD.U32 R221, RZ, RZ, UR11 ;  /* 0x0000000bffdd7e24 */ /* 0x000fe2000f8e00ff */
[----:B------:R-:W-:Y:S01]  /*74d0*/  R2UR UR50, R25 ;  /* 0x00000000193272ca */ /* 0x000fe200000e0000 */
[----:B------:R-:W-:Y:S01]  /*74e0*/  UMOV UR11, 0x40 ;  /* 0x00000040000b7882 */ /* 0x000fe20000000000 */
[----:B------:R-:W-:Y:S01]  /*74f0*/  UMOV UR48, UR44 ;  /* 0x0000002c00307c82 */ /* 0x000fe20008000000 */
[----:B------:R-:W-:Y:S01]  /*7500*/  UMOV UR10, UR4 ;  /* 0x00000004000a7c82 */ /* 0x000fe20008000000 */
[----:B------:R-:W-:Y:S01]  /*7510*/  IMAD.U32 R223, RZ, RZ, UR11 ;  /* 0x0000000bffdf7e24 */ /* 0x000fe2000f8e00ff */
[----:B------:R1:W-:Y:S01]  /*7520*/  REDG.E.ADD.F32x4.FTZ.RN.STRONG.GPU desc[UR60][R6.64+0x1800], R36 ;  /* 0x00180024060079a6 */ /* 0x0003e2000c10f7bc */
        /* <DEDUP_REMOVED lines=16> */
[----:B------:R-:W-:Y:S01]  /*7630*/  R2UR UR24, R25 ;  /* 0x00000000191872ca */ /* 0x000fe200000e0000 */
[----:B------:R-:W-:Y:S01]  /*7640*/  HGMMA.64x16x16.F32 R160, gdesc[UR8].tnspA.tnspB, R160 ;  /* 0x6020000008a079f0 */ /* 0x000fe200087008a0 */
[C---:B------:R-:W-:Y:S01]  /*7650*/  VIADD R26, R24.reuse, 0x20 ;  /* 0x00000020181a7836 */ /* 0x040fe20000000000 */
[----:B------:R1:W-:Y:S02]  /*7660*/  REDG.E.ADD.F32x4.FTZ.RN.STRONG.GPU desc[UR60][R6.64+0x2800], R44 ;  /* 0x0028002c060079a6 */ /* 0x0003e4000c10f7bc */
[----:B------:R-:W-:Y:S01]  /*7670*/  HGMMA.64x16x16.F32 R168, gdesc[UR48].tnspA.tnspB, R168 ;  /* 0x6020000030a879f0 */ /* 0x000fe200087008a8 */
[----:B------:R-:W-:Y:S01]  /*7680*/  VIADD R25, R24, 0x120 ;  /* 0x0000012018197836 */ /* 0x000fe20000000000 */
[----:B------:R-:W-:Y:S01]  /*7690*/  R2UR UR26, R26 ;  /* 0x000000001a1a72ca */ /* 0x000fe200000e0000 */
[----:B------:R-:W-:Y:S01]  /*76a0*/  IMAD.U32 R226, RZ, RZ, UR10 ;  /* 0x0000000affe27e24 */ /* 0x000fe2000f8e00ff */
[----:B------:R-:W-:Y:S01]  /*76b0*/  UMOV UR5, 0x40000040 ;  /* 0x4000004000057882 */ /* 0x000fe20000000000 */
[----:B------:R-:W-:Y:S01]  /*76c0*/  IMAD.U32 R227, RZ, RZ, UR11 ;  /* 0x0000000bffe37e24 */ /* 0x000fe2000f8e00ff */
[----:B------:R-:W-:Y:S01]  /*76d0*/  R2UR UR38, R25 ;  /* 0x00000000192672ca */ /* 0x000fe200000e0000 */
[C---:B------:R-:W-:Y:S01]  /*76e0*/  VIADD R25, R24.reuse, 0x1a0 ;  /* 0x000001a018197836 */ /* 0x040fe20000000000 */
[----:B------:R-:W-:Y:S01]  /*76f0*/  UMOV UR40, UR24 ;  /* 0x0000001800287c82 */ /* 0x000fe20008000000 */
[C---:B------:R-:W-:Y:S01]  /*7700*/  VIADD R26, R24.reuse, 0xa0 ;  /* 0x000000a0181a7836 */ /* 0x040fe20000000000 */
[----:B------:R-:W-:Y:S01]  /*7710*/  UMOV UR36, UR24 ;  /* 0x0000001800247c82 */ /* 0x000fe20008000000 */
[----:B------:R-:W-:Y:S01]  /*7720*/  UMOV UR32, UR24 ;  /* 0x0000001800207c82 */ /* 0x000fe20008000000 */
[----:B------:R-:W-:Y:S01]  /*7730*/  R2UR UR34, R25 ;  /* 0x00000000192272ca */ /* 0x000fe200000e0000 */
[----:B------:R-:W-:Y:S01]  /*7740*/  VIADD R25, R24, 0x220 ;  /* 0x0000022018197836 */ /* 0x000fe20000000000 */
[----:B------:R-:W-:Y:S01]  /*7750*/  R2UR UR42, R26 ;  /* 0x000000001a2a72ca */ /* 0x000fe200000e0000 */
[----:B------:R-:W-:Y:S01]  /*7760*/  UMOV UR28, UR24 ;  /* 0x00000018001c7c82 */ /* 0x000fe20008000000 */
[----:B------:R1:W-:Y:S02]  /*7770*/  REDG.E.ADD.F32x4.FTZ.RN.STRONG.GPU desc[UR60][R6.64+0x3000], R48 ;  /* 0x00300030060079a6 */ /* 0x0003e4000c10f7bc */
[----:B------:R-:W-:Y:S01]  /*7780*/  R2UR UR30, R25 ;  /* 0x00000000191e72ca */ /* 0x000fe200000e0000 */
[----:B------:R-:W-:Y:S01]  /*7790*/  HGMMA.64x16x16.F32 R136, gdesc[UR24].tnspA.tnspB, R136 ;  /* 0x60200000188879f0 */ /* 0x000fe20008700888 */
[----:B------:R-:W-:Y:S01]  /*77a0*/  VIADD R26, R24, 0x30 ;  /* 0x00000030181a7836 */ /* 0x000fe20000000000 */
[----:B------:R-:W-:Y:S01]  /*77b0*/  UMOV UR21, UR5 ;  /* 0x0000000500157c82 */ /* 0x000fe20008000000 */
[----:B------:R-:W-:-:S05]  /*77c0*/  UMOV UR17, UR5 ;  /* 0x0000000500117c82 */ /* 0x000fca0008000000 */
[----:B------:R-:W-:Y:S01]  /*77d0*/  HGMMA.64x16x16.F32 R144, gdesc[UR40].tnspA.tnspB, R144 ;  /* 0x60200000289079f0 */ /* 0x000fe20008700890 */
[----:B------:R-:W-:Y:S01]  /*77e0*/  UMOV UR13, UR5 ;  /* 0x00000005000d7c82 */ /* 0x000fe20008000000 */
[----:B------:R-:W-:Y:S01]  /*77f0*/  UMOV UR9, UR5 ;  /* 0x0000000500097c82 */ /* 0x000fe20008000000 */
[----:B------:R-:W-:Y:S01]  /*7800*/  UMOV UR11, 0x40 ;  /* 0x00000040000b7882 */ /* 0x000fe20000000000 */
[----:B------:R1:W-:Y:S01]  /*7810*/  REDG.E.ADD.F32x4.FTZ.RN.STRONG.GPU desc[UR60][R6.64+0x3800], R52 ;  /* 0x00380034060079a6 */ /* 0x0003e2000c10f7bc */
[----:B------:R-:W-:Y:S01]  /*7820*/  VIADD R25, R237, 0x180 ;  /* 0x00000180ed197836 */ /* 0x000fe20000000000 */
[----:B------:R-:W-:Y:S01]  /*7830*/  HGMMA.64x16x16.F32 R152, gdesc[UR36].tnspA.tnspB, R152 ;  /* 0x60200000249879f0 */ /* 0x000fe20008700898 */
[----:B------:R-:W-:Y:S01]  /*7840*/  R2UR UR6, R26 ;  /* 0x000000001a0672ca */ /* 0x000fe200000e0000 */
[C---:B------:R-:W-:Y:S02]  /*7850*/  VIADD R26, R24.reuse, 0xb0 ;  /* 0x000000b0181a7836 */ /* 0x040fe40000000000 */
[----:B------:R-:W-:Y:S01]  /*7860*/  R2UR UR4, R25 ;  /* 0x00000000190472ca */ /* 0x000fe200000e0000 */
[----:B------:R-:W-:Y:S01]  /*7870*/  VIADD R25, R24, 0x130 ;  /* 0x0000013018197836 */ /* 0x000fe20000000000 */
[----:B------:R-:W-:Y:S01]  /*7880*/  HGMMA.64x16x16.F32 R160, gdesc[UR32].tnspA.tnspB, R160 ;  /* 0x6020000020a079f0 */ /* 0x000fe200087008a0 */
[----:B------:R-:W-:Y:S01]  /*7890*/  R2UR UR22, R26 ;  /* 0x000000001a1672ca */ /* 0x000fe200000e0000 */
[----:B------:R-:W-:-:S02]  /*78a0*/  IMAD.U32 R22, RZ, RZ, UR58 ;  /* 0x0000003aff167e24 */ /* 0x000fc4000f8e00ff */
[----:B------:R-:W-:Y:S01]  /*78b0*/  R2UR UR18, R25 ;  /* 0x00000000191272ca */ /* 0x000fe200000e0000 */
[----:B------:R-:W-:Y:S01]  /*78c0*/  HGMMA.64x16x16.F32 R168, gdesc[UR28].tnspA.tnspB, R168 ;  /* 0x602000001ca879f0 */ /* 0x000fe200087008a8 */
[C---:B------:R-:W-:Y:S02]  /*78d0*/  VIADD R25, R24.reuse, 0x1b0 ;  /* 0x000001b018197836 */ /* 0x040fe40000000000 */
[----:B------:R-:W-:Y:S02]  /*78e0*/  VIADD R24, R24, 0x230 ;  /* 0x0000023018187836 */ /* 0x000fe40000000000 */
        /* <DEDUP_REMOVED lines=15> */
.L_x_812:
        /* <DEDUP_REMOVED lines=111> */
.L_x_813:
[----:B------:R-:W-:Y:S01]  /*80d0*/  R2UR UR4, R235 ;  /* 0x00000000eb0472ca */ /* 0x000fe200000e0000 */
[----:B------:R-:W-:Y:S01]  /*80e0*/  VIADD R3, R3, 0x1 ;  /* 0x0000000103037836 */ /* 0x000fe20000000000 */
[----:B------:R-:W-:Y:S01]  /*80f0*/  LOP3.LUT R18, R18, 0x1, RZ, 0x3c, !PT ;  /* 0x0000000112127812 */ /* 0x000fe200078e3cff */
[----:B------:R-:W-:Y:S02]  /*8100*/  VIADD R2, R2, 0x1 ;  /* 0x0000000102027836 */ /* 0x000fe40000000000 */
[----:B------:R-:W-:-:S03]  /*8110*/  VIADD R16, R16, 0x31820 ;  /* 0x0003182010107836 */ /* 0x000fc60000000000 */
[----:B------:R-:W-:Y:S02]  /*8120*/  ISETP.NE.AND P0, PT, R2, 0x2, PT ;  /* 0x000000020200780c */ /* 0x000fe40003f05270 */
[----:B------:R-:W-:Y:S02]  /*8130*/  PRMT R16, RZ, 0x654, R16 ;  /* 0x00000654ff107816 */ /* 0x000fe40000000010 */
[----:B------:R-:W-:Y:S02]  /*8140*/  SEL R5, RZ, 0x1, P0 ;  /* 0x00000001ff057807 */ /* 0x000fe40000000000 */
[----:B------:R-:W-:Y:S01]  /*8150*/  ISETP.GE.AND P1, PT, R3, UR4, PT ;  /* 0x0000000403007c0c */ /* 0x000fe2000bf26270 */
[----:B------:R1:W-:Y:S01]  /*8160*/  SYNCS.ARRIVE.TRANS64.RED.A1T0 RZ, [R16+URZ], RZ ;  /* 0x000000ff10ff79a7 */ /* 0x0003e2000810043f */
[----:B------:R-:W-:Y:S02]  /*8170*/  LOP3.LUT R228, R228, R5, RZ, 0x3c, !PT ;  /* 0x00000005e4e47212 */ /* 0x000fe400078e3cff */
[----:B------:R-:W-:-:S09]  /*8180*/  SEL R2, R2, RZ, P0 ;  /* 0x000000ff02027207 */ /* 0x000fd20000000000 */
[----:B-1----:R-:W-:Y:S05]  /*8190*/  @!P1 BRA `(.L_x_814) ;  /* 0xffffff9400cc9947 */ /* 0x002fea000383ffff */
        /* <DEDUP_REMOVED lines=82> */
.L_x_801:
[----:B------:R-:W-:Y:S05]  /*86c0*/  @P0 BRA `(.L_x_800) ;  /* 0x0000002400380947 */ /* 0x000fea0003800000 */
[----:B------:R-:W2:Y:S01]  /*86d0*/  LDL.LU R2, [R1] ;  /* 0x0000000001027983 */ /* 0x000ea20000300800 */
[----:B------:R-:W1:Y:S01]  /*86e0*/  S2R R4, SR_TID.X ;  /* 0x0000000000047919 */ /* 0x000e620000002100 */
[----:B------:R-:W3:Y:S01]  /*86f0*/  S2UR UR5, SR_CgaCtaId ;  /* 0x00000000000579c3 */ /* 0x000ee20000008800 */
[----:B------:R-:W-:Y:S01]  /*8700*/  ULDC UR4, c[0x0][0x850] ;  /* 0x0002140000047ab9 */ /* 0x000fe20000000800 */
[----:B------:R-:W-:Y:S01]  /*8710*/  R2UR UR11, R236 ;  /* 0x00000000ec0b72ca */ /* 0x000fe200000e0000 */
[----:B------:R-:W4:Y:S01]  /*8720*/  LDL.LU R0, [R1+0x4] ;  /* 0x0000040001007983 */ /* 0x000f220000300800 */
[----:B------:R-:W-:Y:S01]  /*8730*/  UISETP.NE.AND UP0, UPT, UR4, 0x1, UPT ;  /* 0x000000010400788c */ /* 0x000fe2000bf05270 */
[----:B------:R-:W-:Y:S01]  /*8740*/  BSSY B1, `(.L_x_815) ;  /* 0x0000057000017945 */ /* 0x000fe20003800000 */
[----:B------:R-:W-:Y:S01]  /*8750*/  ULDC.64 UR12, c[0x0][0x818] ;  /* 0x00020600000c7ab9 */ /* 0x000fe20000000a00 */
[----:B------:R-:W-:Y:S01]  /*8760*/  UMOV UR4, 0x400 ;  /* 0x0000040000047882 */ /* 0x000fe20000000000 */
[----:B------:R-:W-:-:S07]  /*8770*/  ULDC.64 UR14, c[0x0][0x848] ;  /* 0x00021200000e7ab9 */ /* 0x000fce0000000a00 */
[----:B------:R-:W-:Y:S02]  /*8780*/  @UP0 ULDC UR6, c[0x0][0x854] ;  /* 0x0002150000060ab9 */ /* 0x000fe40000000800 */
[----:B------:R-:W-:Y:S02]  /*8790*/  UIMAD.WIDE.U32 UR6, UR11, UR6, URZ ;  /* 0x000000060b0672a5 */ /* 0x000fe4000f8e003f */
[----:B---3--:R-:W-:-:S03]  /*87a0*/  ULEA UR4, UR5, UR4, 0x18 ;  /* 0x0000000405047291 */ /* 0x008fc6000f8ec03f */
[----:B------:R-:W-:Y:S02]  /*87b0*/  @UP0 ULDC UR5, c[0x0][0x858] ;  /* 0x0002160000050ab9 */ /* 0x000fe40000000800 */
[----:B------:R-:W-:Y:S01]  /*87c0*/  @UP0 USHF.R.U32.HI UR11, URZ, UR5, UR7 ;  /* 0x000000053f0b0299 */ /* 0x000fe20008011607 */
[----:B-1----:R-:W-:-:S03]  /*87d0*/  VIADD R3, R4, 0xffffff80 ;  /* 0xffffff8004037836 */ /* 0x002fc60000000000 */
[----:B------:R-:W-:Y:S02]  /*87e0*/  USHF.R.S32.HI UR5, URZ, 0x1f, UR11 ;  /* 0x0000001f3f057899 */ /* 0x000fe4000801140b */
[----:B------:R-:W-:Y:S01]  /*87f0*/  IMAD.U32 R236, RZ, RZ, UR11 ;  /* 0x0000000bffec7e24 */ /* 0x000fe2000f8e00ff */
[----:B------:R-:W-:Y:S01]  /*8800*/  BAR.SYNC.DEFER_BLOCKING 0x1, 0x100 ;  /* 0x0044000000007b1d */ /* 0x000fe20000010000 */
[----:B------:R-:W-:Y:S01]  /*8810*/  UIMAD UR10, UR5, UR12, URZ ;  /* 0x0000000c050a72a4 */ /* 0x000fe2000f8e023f */
[----:B------:R-:W-:-:S03]  /*8820*/  ISETP.NE.AND P0, PT, R3, RZ, PT ;  /* 0x000000ff0300720c */ /* 0x000fc60003f05270 */
[----:B------:R-:W-:Y:S01]  /*8830*/  UIMAD UR10, UR11, UR13, UR10 ;  /* 0x0000000d0b0a72a4 */ /* 0x000fe2000f8e020a */
[----:B--2---:R-:W-:Y:S02]  /*8840*/  R2UR UR8, R2 ;  /* 0x00000000020872ca */ /* 0x004fe400000e0000 */
[----:B----4-:R-:W-:Y:S02]  /*8850*/  R2UR UR17, R0 ;  /* 0x00000000001172ca */ /* 0x010fe400000e0000 */
[----:B------:R-:W-:-:S09]  /*8860*/  SHF.R.S32.HI R0, RZ, 0x1f, R3 ;  /* 0x0000001fff007819 */ /* 0x000fd20000011403 */
[----:B------:R-:W-:Y:S01]  /*8870*/  UIMAD UR8, UR8, 0x5000, URZ ;  /* 0x00005000080878a4 */ /* 0x000fe2000f8e023f */
[----:B------:R-:W-:-:S03]  /*8880*/  LEA.HI R2, R0, R3, RZ, 0x7 ;  /* 0x0000000300027211 */ /* 0x000fc600078f38ff */
[----:B------:R-:W-:Y:S01]  /*8890*/  USHF.R.S32.HI UR9, URZ, 0x1f, UR8 ;  /* 0x0000001f3f097899 */ /* 0x000fe20008011408 */
[----:B------:R-:W-:Y:S02]  /*88a0*/  LOP3.LUT R0, R2, 0x3fffff80, RZ, 0xc0, !PT ;  /* 0x3fffff8002007812 */ /* 0x000fe400078ec0ff */
[----:B------:R-:W-:Y:S01]  /*88b0*/  SHF.R.S32.HI R5, RZ, 0x7, R2 ;  /* 0x00000007ff057819 */ /* 0x000fe20000011402 */
[----:B------:R-:W-:Y:S02]  /*88c0*/  UIMAD.WIDE.U32 UR6, UR11, UR12, UR8 ;  /* 0x0000000c0b0672a5 */ /* 0x000fe4000f8e0008 */
[----:B------:R-:W-:Y:S01]  /*88d0*/  IMAD.IADD R0, R3, 0x1, -R0 ;  /* 0x0000000103007824 */ /* 0x000fe200078e0a00 */
[----:B------:R-:W-:Y:S01]  /*88e0*/  ULDC.64 UR12, c[0x0][0x840] ;  /* 0x00021000000c7ab9 */ /* 0x000fe20000000a00 */
[----:B------:R-:W-:Y:S02]  /*88f0*/  USHF.R.S32.HI UR16, URZ, 0x1f, UR17 ;  /* 0x0000001f3f107899 */ /* 0x000fe40008011411 */
[----:B------:R-:W-:Y:S01]  /*8900*/  IMAD R0, R5, 0xa00, R0 ;  /* 0x00000a0005007824 */ /* 0x000fe200078e0200 */
[----:B------:R-:W-:-:S02]  /*8910*/  UIMAD UR5, UR5, UR12, URZ ;  /* 0x0000000c050572a4 */ /* 0x000fc4000f8e023f */
[----:B------:R-:W-:Y:S01]  /*8920*/  UIMAD.WIDE.U32 UR8, UR11, UR12, UR8 ;  /* 0x0000000c0b0872a5 */ /* 0x000fe2000f8e0008 */
[----:B------:R-:W-:Y:S01]  /*8930*/  IMAD.SHL.U32 R0, R0, 0x4, RZ ;  /* 0x0000000400007824 */ /* 0x000fe200078e00ff */
[----:B------:R-:W-:Y:S02]  /*8940*/  UIMAD UR11, UR11, UR13, UR5 ;  /* 0x0000000d0b0b72a4 */ /* 0x000fe4000f8e0205 */
[----:B------:R-:W-:Y:S02]  /*8950*/  UIADD3 UR7, UR7, UR10, URZ ;  /* 0x0000000a07077290 */ /* 0x000fe4000fffe03f */
[----:B------:R-:W-:Y:S01]  /*8960*/  LEA R0, R0, UR4, 0x2 ;  /* 0x0000000400007c11 */ /* 0x000fe2000f8e10ff */
[----:B------:R-:W-:Y:S01]  /*8970*/  ULDC.64 UR12, c[0x0][0x820] ;  /* 0x00020800000c7ab9 */ /* 0x000fe20000000a00 */
[----:B------:R-:W-:Y:S02]  /*8980*/  UIMAD UR10, UR16, UR14, URZ ;  /* 0x0000000e100a72a4 */ /* 0x000fe4000f8e023f */
[----:B------:R-:W-:Y:S01]  /*8990*/  UIMAD UR5, UR16, UR12, URZ ;  /* 0x0000000c100572a4 */ /* 0x000fe2000f8e023f */
[----:B------:R1:W-:Y:S01]  /*89a0*/  STS.128 [R0], R56 ;  /* 0x0000003800007388 */ /* 0x0003e20000000c00 */
[----:B------:R-:W-:-:S02]  /*89b0*/  UIADD3 UR9, UR9, UR11, URZ ;  /* 0x0000000b09097290 */ /* 0x000fc4000fffe03f */
[----:B------:R-:W-:Y:S01]  /*89c0*/  UIMAD UR5, UR17, UR13, UR5 ;  /* 0x0000000d110572a4 */ /* 0x000fe2000f8e0205 */
[----:B------:R1:W-:Y:S01]  /*89d0*/  STS.128 [R0+0x800], R60 ;  /* 0x0008003c00007388 */ /* 0x0003e20000000c00 */
[----:B------:R-:W-:Y:S02]  /*89e0*/  UIMAD.WIDE.U32 UR6, UR17, UR12, UR6 ;  /* 0x0000000c110672a5 */ /* 0x000fe4000f8e0006 */
[----:B------:R-:W-:Y:S01]  /*89f0*/  UIMAD UR10, UR17, UR15, UR10 ;  /* 0x0000000f110a72a4 */ /* 0x000fe2000f8e020a */
[----:B------:R1:W-:Y:S01]  /*8a00*/  STS.128 [R0+0x1000], R96 ;  /* 0x0010006000007388 */ /* 0x0003e20000000c00 */
[----:B------:R-:W-:Y:S01]  /*8a10*/  UIMAD.WIDE.U32 UR8, UR17, UR14, UR8 ;  /* 0x0000000e110872a5 */ /* 0x000fe2000f8e0008 */
[----:B------:R-:W-:Y:S02]  /*8a20*/  ULDC.64 UR12, c[0x0][0x800] ;  /* 0x00020000000c7ab9 */ /* 0x000fe40000000a00 */
[----:B------:R1:W-:Y:S01]  /*8a30*/  STS.128 [R0+0x1800], R100 ;  /* 0x0018006400007388 */ /* 0x0003e20000000c00 */
[----:B------:R-:W-:Y:S01]  /*8a40*/  ULDC.64 UR14, c[0x0][0x828] ;  /* 0x00020a00000e7ab9 */ /* 0x000fe20000000a00 */
[----:B------:R-:W-:-:S02]  /*8a50*/  UIADD3 UR7, UR7, UR5, URZ ;  /* 0x0000000507077290 */ /* 0x000fc4000fffe03f */
[----:B------:R1:W-:Y:S01]  /*8a60*/  STS.128 [R0+0x2000], R64 ;  /* 0x0020004000007388 */ /* 0x0003e20000000c00 */
[----:B------:R-:W-:Y:S02]  /*8a70*/  ULEA UR12, UP0, UR6, UR12, 0x2 ;  /* 0x0000000c060c7291 */ /* 0x000fe4000f80103f */
        /* <DEDUP_REMOVED lines=20> */
[----:B--2---:R-:W2:Y:S02]  /*8bc0*/  FENCE.VIEW.ASYNC.S ;  /* 0x00000000000073c6 */ /* 0x004ea40000000000 */
[----:B--2---:R-:W-:Y:S06]  /*8bd0*/  BAR.SYNC.DEFER_BLOCKING 0x1, 0x100 ;  /* 0x0044000000007b1d */ /* 0x004fec0000010000 */
[----:B------:R-:W-:Y:S05]  /*8be0*/  @P0 BRA `(.L_x_816) ;  /* 0x0000000000300947 */ /* 0x000fea0003800000 */
[----:B------:R-:W-:Y:S01]  /*8bf0*/  PLOP3.LUT P0, PT, PT, PT, PT, 0x80, 0x0 ;  /* 0x000000000000781c */ /* 0x000fe20003f0f070 */
[----:B------:R-:W-:Y:S01]  /*8c00*/  UMOV UR5, 0x1400 ;  /* 0x0000140000057882 */ /* 0x000fe20000000000 */
[----:B------:R-:W-:Y:S01]  /*8c10*/  UMOV UR8, 0x0 ;  /* 0x0000000000087882 */ /* 0x000fe20000000000 */
[----:B------:R-:W-:Y:S01]  /*8c20*/  UMOV UR9, 0x14f00000 ;  /* 0x14f0000000097882 */ /* 0x000fe20000000000 */
[----:B------:R-:W-:-:S09]  /*8c30*/  UMOV UR6, UR14 ;  /* 0x0000000e00067c82 */ /* 0x000fd20008000000 */
.L_x_817:
[----:B------:R-:W-:Y:S01]  /*8c40*/  @P0 ELECT P1, URZ, PT ;  /* 0x00000000003f082f */ /* 0x000fe20003820000 */
[----:B------:R2:W-:-:S12]  /*8c50*/  UBLKRED.G.S.ADD.F32.RN [UR6], [UR4], UR5, desc[UR8] ;  /* 0x00000806040073bb */ /* 0x0005d800080a1405 */
[----:B------:R-:W-:Y:S02]  /*8c60*/  @P1 PLOP3.LUT P0, PT, P1, PT, PT, 0x8, 0x0 ;  /* 0x000000000000181c */ /* 0x000fe40000f0e170 */
[----:B------:R-:W-:-:S11]  /*8c70*/  PLOP3.LUT P1, PT, PT, PT, PT, 0x8, 0x0 ;  /* 0x000000000000781c */ /* 0x000fd60003f2e170 */
[----:B--2---:R-:W-:Y:S05]  /*8c80*/  @P0 BRA.U.ANY `(.L_x_817) ;  /* 0xfffffffd00ec0947 */ /* 0x004fea000393ffff */
[----:B------:R0:W-:Y:S01]  /*8c90*/  UTMACMDFLUSH ;  /* 0x00000000000079b7 */ /* 0x0001e20000000000 */
[----:B------:R-:W-:-:S04]  /*8ca0*/  DEPBAR.LE SB0, 0x0 ;  /* 0x000080000000791a */ /* 0x000fc80000000000 */
.L_x_816:
[----:B------:R-:W-:Y:S05]  /*8cb0*/  BSYNC B1 ;  /* 0x0000000000017941 */ /* 0x000fea0003800000 */
.L_x_815:
        /* <DEDUP_REMOVED lines=32> */
.L_x_818:
        /* <DEDUP_REMOVED lines=8> */
.L_x_796:
[----:B------:R-:W-:-:S08]  /*8f40*/  NOP ;  /* 0x0000000000007918 */ /* 0x000fd00000000000 */
[----:B------:R-:W1:-:S00]  /*8f50*/  USETMAXREG.DEALLOC.CTAPOOL 0x18 ;  /* 0x00000018000079c8 */ /* 0x000e4000080e0500 */
[----:B-1----:R-:W-:-:S06]  /*8f60*/  LOP3.LUT R2, R2, 0x3, RZ, 0xc0, !PT ;  /* 0x0000000302027812 */ /* 0x002fcc00078ec0ff */
        /* <DEDUP_REMOVED lines=24> */
.L_x_819:
[----:B------:R-:W-:Y:S01]  /*90f0*/  ULDC UR8, c[0x0][0x8cc] ;  /* 0x0002330000087ab9 */ /* 0x000fe20000000800 */
[----:B------:R-:W-:Y:S01]  /*9100*/  UMOV UR11, UR7 ;  /* 0x00000007000b7c82 */ /* 0x000fe20008000000 */
[----:B------:R-:W-:-:S11]  /*9110*/  UISETP.NE.AND UP0, UPT, UR8, 0x1, UPT ;  /* 0x000000010800788c */ /* 0x000fd6000bf05270 */
[----:B------:R-:W-:Y:S02]  /*9120*/  @UP0 ULDC.64 UR12, c[0x0][0x8d0] ;  /* 0x00023400000c0ab9 */ /* 0x000fe40000000a00 */
[----:B------:R-:W-:-:S04]  /*9130*/  UIMAD.WIDE.U32 UR4, UR7, UR12, URZ ;  /* 0x0000000c070472a5 */ /* 0x000fc8000f8e003f */
[----:B------:R-:W-:-:S04]  /*9140*/  @UP0 USHF.R.U32.HI UR11, URZ, UR13, UR5 ;  /* 0x0000000d3f0b0299 */ /* 0x000fc80008011605 */
[----:B------:R-:W-:-:S12]  /*9150*/  UIMAD UR4, UR11, UR8, URZ ;  /* 0x000000080b0472a4 */ /* 0x000fd8000f8e023f */
.L_x_820:
        /* <DEDUP_REMOVED lines=38> */
[----:B------:R-:W-:Y:S01]  /*93c0*/  IMAD.MOV.U32 R17, RZ, RZ, RZ ;  /* 0x000000ffff117224 */ /* 0x000fe200078e00ff */
[----:B------:R-:W-:Y:S02]  /*93d0*/  SHF.R.S32.HI R5, RZ, 0x1f, R5 ;  /* 0x0000001fff057819 */ /* 0x000fe40000011405 */
[----:B------:R-:W-:Y:S01]  /*93e0*/  ELECT P0, URZ, PT ;  /* 0x00000000003f782f */ /* 0x000fe20003800000 */
[----:B------:R-:W2:Y:S01]  /*93f0*/  LDC.64 R6, c[0x0][0x730] ;  /* 0x0001cc00ff067b82 */ /* 0x000ea20000000a00 */
[----:B------:R-:W-:Y:S01]  /*9400*/  SHF.R.S32.HI R15, RZ, 0x1f, R15 ;  /* 0x0000001fff0f7819 */ /* 0x000fe2000001140f */
[----:B------:R-:W-:-:S04]  /*9410*/  UMOV UR12, UR20 ;  /* 0x00000014000c7c82 */ /* 0x000fc80008000000 */
        /* <DEDUP_REMOVED lines=30> */
.L_x_837:
        /* <DEDUP_REMOVED lines=10> */
.L_x_823:
        /* <DEDUP_REMOVED lines=125> */
.L_x_829:
[----:B------:R-:W-:-:S04]  /*9e70*/  SHF.L.U32 R10, R15, 0x1f, RZ ;  /* 0x0000001f0f0a7819 */ /* 0x000fc800000006ff */
[----:B------:R-:W1:Y:S02]  /*9e80*/  SYNCS.PHASECHK.TRANS64.TRYWAIT P1, [R7+URZ+0x31838], R10 ;  /* 0x0318380a070075a7 */ /* 0x000e64000802017f */
[----:B-1---5:R-:W-:Y:S05]  /*9e90*/  @!P1 BRA `(.L_x_825) ;  /* 0x0000000c009c9947 */ /* 0x022fea0003800000 */
.L_x_838:
[----:B------:R-:W-:Y:S05]  /*9ea0*/  @P0 BRA `(.L_x_826) ;  /* 0x0000000000140947 */ /* 0x000fea0003800000 */
[----:B------:R-:W-:Y:S01]  /*9eb0*/  ISETP.NE.AND P1, PT, R17, RZ, PT ;  /* 0x000000ff1100720c */ /* 0x000fe20003f25270 */
[----:B-1----:R-:W-:-:S04]  /*9ec0*/  IMAD.MOV.U32 R10, RZ, RZ, 0x8100 ;  /* 0x00008100ff0a7424 */ /* 0x002fc800078e00ff */
[----:B------:R2:W-:Y:S08]  /*9ed0*/  SYNCS.ARRIVE.TRANS64 RZ, [R7+URZ+0x31830], R10 ;  /* 0x0318300a07ff79a7 */ /* 0x0005f0000800003f */
[----:B------:R-:W-:Y:S05]  /*9ee0*/  @!P1 BRA `(.L_x_826) ;  /* 0x0000000000049947 */ /* 0x000fea0003800000 */
[----:B------:R-:W-:Y:S01]  /*9ef0*/  BPT.TRAP 0x1 ;  /* 0x000000040000795c */ /* 0x000fe20000300000 */
.L_x_826:
        /* <DEDUP_REMOVED lines=51> */
.L_x_840:
[----:B------:R-:W-:Y:S01]  /*a230*/  LOP3.LUT R15, R15, 0x1, RZ, 0x3c, !PT ;  /* 0x000000010f0f7812 */ /* 0x000fe200078e3cff */
[----:B------:R-:W-:Y:S06]  /*a240*/  @P2 BRA `(.L_x_828) ;  /* 0x0000000000142947 */ /* 0x000fec0003800000 */
[----:B------:R-:W-:Y:S01]  /*a250*/  ISETP.NE.AND P1, PT, R17, RZ, PT ;  /* 0x000000ff1100720c */ /* 0x000fe20003f25270 */
[----:B-1----:R-:W-:-:S04]  /*a260*/  IMAD.MOV.U32 R20, RZ, RZ, 0x8100 ;  /* 0x00008100ff147424 */ /* 0x002fc800078e00ff */
[----:B------:R2:W-:Y:S08]  /*a270*/  SYNCS.ARRIVE.TRANS64 RZ, [R19+URZ+0x31810], R20 ;  /* 0x0318101413ff79a7 */ /* 0x0005f0000800003f */
[----:B------:R-:W-:Y:S05]  /*a280*/  @!P1 BRA `(.L_x_828) ;  /* 0x0000000000049947 */ /* 0x000fea0003800000 */
[----:B------:R-:W-:Y:S01]  /*a290*/  BPT.TRAP 0x1 ;  /* 0x000000040000795c */ /* 0x000fe20000300000 */
.L_x_828:
        /* <DEDUP_REMOVED lines=52> */
.L_x_824:
[----:B------:R-:W-:-:S04]  /*a5e0*/  SHF.L.U32 R4, R15, 0x1f, RZ ;  /* 0x0000001f0f047819 */ /* 0x000fc800000006ff */
[----:B------:R-:W1:Y:S02]  /*a5f0*/  SYNCS.PHASECHK.TRANS64.TRYWAIT P1, [R7+URZ+0x31838], R4 ;  /* 0x03183804070075a7 */ /* 0x000e64000802017f */
[----:B-1----:R-:W-:Y:S05]  /*a600*/  @!P1 BRA `(.L_x_830) ;  /* 0x0000000400ec9947 */ /* 0x002fea0003800000 */
.L_x_841:
[----:B------:R-:W-:Y:S05]  /*a610*/  @P0 BRA `(.L_x_831) ;  /* 0x0000000000180947 */ /* 0x000fea0003800000 */
[----:B------:R-:W2:Y:S01]  /*a620*/  S2R R5, SR_TID.X ;  /* 0x0000000000057919 */ /* 0x000ea20000002100 */
[----:B-1----:R-:W-:-:S04]  /*a630*/  IMAD.MOV.U32 R4, RZ, RZ, 0x8100 ;  /* 0x00008100ff047424 */ /* 0x002fc800078e00ff */
[----:B------:R3:W-:Y:S01]  /*a640*/  SYNCS.ARRIVE.TRANS64 RZ, [R7+URZ+0x31830], R4 ;  /* 0x0318300407ff79a7 */ /* 0x0007e2000800003f */
[----:B--2---:R-:W-:-:S13]  /*a650*/  LOP3.LUT P0, RZ, R5, 0x1f, RZ, 0xc0, !PT ;  /* 0x0000001f05ff7812 */ /* 0x004fda000780c0ff */
[----:B---3--:R-:W-:Y:S05]  /*a660*/  @!P0 BRA `(.L_x_831) ;  /* 0x0000000000048947 */ /* 0x008fea0003800000 */
[----:B------:R-:W-:Y:S01]  /*a670*/  BPT.TRAP 0x1 ;  /* 0x000000040000795c */ /* 0x000fe20000300000 */
.L_x_831:
        /* <DEDUP_REMOVED lines=14> */
[----:B------:R-:W-:Y:S01]  /*a760*/  LOP3.LUT R15, R15, 0x1, RZ, 0x3c, !PT ;  /* 0x000000010f0f7812 */ /* 0x000fe200078e3cff */
[----:B------:R-:W-:-:S02]  /*a770*/  UIADD3 UR40, UR8, 0x24100, URZ ;  /* 0x0002410008287890 */ /* 0x000fc4000fffe03f */
        /* <DEDUP_REMOVED lines=36> */
.L_x_821:
[----:B------:R-:W-:Y:S05]  /*a9c0*/  WARPSYNC.ALL ;  /* 0x0000000000007948 */ /* 0x000fea0003800000 */
[----:B------:R-:W-:-:S13]  /*a9d0*/  ELECT P0, URZ, PT ;  /* 0x00000000003f782f */ /* 0x000fda0003800000 */
[----:B------:R-:W-:Y:S05]  /*a9e0*/  @!P0 BRA `(.L_x_800) ;  /* 0x0000000000708947 */ /* 0x000fea0003800000 */
[----:B------:R-:W-:-:S04]  /*a9f0*/  LOP3.LUT R0, R0, 0x2, RZ, 0xfc, !PT ;  /* 0x0000000200007812 */ /* 0x000fc800078efcff */
[----:B------:R-:W-:-:S13]  /*aa00*/  ISETP.NE.AND P1, PT, R0, 0x3, PT ;  /* 0x000000030000780c */ /* 0x000fda0003f25270 */
[----:B------:R-:W-:Y:S05]  /*aa10*/  @!P1 BRA `(.L_x_832) ;  /* 0x0000000000049947 */ /* 0x000fea0003800000 */
[----:B------:R-:W-:Y:S01]  /*aa20*/  BPT.TRAP 0x1 ;  /* 0x000000040000795c */ /* 0x000fe20000300000 */
.L_x_832:
        /* <DEDUP_REMOVED lines=8> */
.L_x_842:
        /* <DEDUP_REMOVED lines=9> */
.L_x_843:
[----:B------:R-:W-:Y:S05]  /*ab40*/  @!P1 BRA `(.L_x_835) ;  /* 0x0000000000049947 */ /* 0x000fea0003800000 */
[----:B------:R-:W-:Y:S01]  /*ab50*/  BPT.TRAP 0x1 ;  /* 0x000000040000795c */ /* 0x000fe20000300000 */
.L_x_835:
[----:B------:R-:W-:-:S07]  /*ab60*/  SHF.L.U32 R15, R15, 0x1f, RZ ;  /* 0x0000001f0f0f7819 */ /* 0x000fce00000006ff */
.L_x_836:
[----:B--2---:R2:W3:Y:S02]  /*ab70*/  SYNCS.PHASECHK.TRANS64.TRYWAIT P0, [R4+URZ+0x31838], R15 ;  /* 0x0318380f040075a7 */ /* 0x0044e4000800017f */
[----:B---3--:R-:W-:Y:S05]  /*ab80*/  @!P0 NANOSLEEP.SYNCS 0x989680 ;  /* 0x009896800000895d */ /* 0x008fea0003900000 */
[----:B------:R-:W3:Y:S02]  /*ab90*/  @!P0 SYNCS.PHASECHK.TRANS64 P0, [R4+URZ+0x31838], R15 ;  /* 0x0318380f040085a7 */ /* 0x000ee4000800007f */
[----:B---3--:R-:W-:Y:S05]  /*aba0*/  @!P0 BRA `(.L_x_836) ;  /* 0xfffffffc00f08947 */ /* 0x008fea000383ffff */
.L_x_800:
[----:B------:R-:W-:Y:S05]  /*abb0*/  BSYNC B0 ;  /* 0x0000000000007941 */ /* 0x000fea0003800000 */
.L_x_795:
[----:B------:R-:W-:Y:S05]  /*abc0*/  EXIT ;  /* 0x000000000000794d */ /* 0x000fea0003800000 */
.L_x_803:
[----:B-1----:R1:W2:Y:S02]  /*abd0*/  SYNCS.PHASECHK.TRANS64.TRYWAIT P0, [R17+URZ+0x31800], R10 ;  /* 0x0318000a110075a7 */ /* 0x0022a4000800017f */
[----:B--2---:R-:W-:Y:S05]  /*abe0*/  @!P0 NANOSLEEP.SYNCS 0x989680 ;  /* 0x009896800000895d */ /* 0x004fea0003900000 */
[----:B------:R-:W2:Y:S02]  /*abf0*/  @!P0 SYNCS.PHASECHK.TRANS64 P0, [R17+URZ+0x31800], R10 ;  /* 0x0318000a110085a7 */ /* 0x000ea4000800007f */
[----:B--2---:R-:W-:Y:S05]  /*ac00*/  @!P0 BRA `(.L_x_803) ;  /* 0xfffffffc00f08947 */ /* 0x004fea000383ffff */
[----:B------:R-:W-:Y:S05]  /*ac10*/  BRA `(.L_x_802) ;  /* 0xffffff6400107947 */ /* 0x000fea000383ffff */
.L_x_807:
[----:B--2---:R2:W3:Y:S02]  /*ac20*/  SYNCS.PHASECHK.TRANS64.TRYWAIT P1, [R16+URZ+0x31810], R9 ;  /* 0x03181009100075a7 */ /* 0x0044e4000802017f */
[----:B---3--:R-:W-:Y:S05]  /*ac30*/  @!P1 NANOSLEEP.SYNCS 0x989680 ;  /* 0x009896800000995d */ /* 0x008fea0003900000 */
[----:B------:R-:W3:Y:S02]  /*ac40*/  @!P1 SYNCS.PHASECHK.TRANS64 P1, [R16+URZ+0x31810], R9 ;  /* 0x03181009100095a7 */ /* 0x000ee4000802007f */
[----:B---3--:R-:W-:Y:S05]  /*ac50*/  @!P1 BRA `(.L_x_807) ;  /* 0xfffffffc00f09947 */ /* 0x008fea000383ffff */
[----:B------:R-:W-:Y:S05]  /*ac60*/  BRA `(.L_x_806) ;  /* 0xffffff6c00647947 */ /* 0x000fea000383ffff */
.L_x_811:
[----:B----4-:R4:W1:Y:S02]  /*ac70*/  SYNCS.PHASECHK.TRANS64.TRYWAIT P1, [R17+URZ+0x31830], R8 ;  /* 0x03183008110075a7 */ /* 0x010864000802017f */
[----:B-1----:R-:W-:Y:S05]  /*ac80*/  @!P1 NANOSLEEP.SYNCS 0x989680 ;  /* 0x009896800000995d */ /* 0x002fea0003900000 */
[----:B------:R-:W1:Y:S02]  /*ac90*/  @!P1 SYNCS.PHASECHK.TRANS64 P1, [R17+URZ+0x31830], R8 ;  /* 0x03183008110095a7 */ /* 0x000e64000802007f */
[----:B-1----:R-:W-:Y:S05]  /*aca0*/  @!P1 BRA `(.L_x_811) ;  /* 0xfffffffc00f09947 */ /* 0x002fea000383ffff */
[----:B------:R-:W-:Y:S05]  /*acb0*/  BRA `(.L_x_810) ;  /* 0xffffff8800647947 */ /* 0x000fea000383ffff */
.L_x_822:
[----:B-1----:R1:W2:Y:S02]  /*acc0*/  SYNCS.PHASECHK.TRANS64.TRYWAIT P1, [R7+URZ+0x31820], R6 ;  /* 0x03182006070075a7 */ /* 0x0022a4000802017f */
[----:B--2---:R-:W-:Y:S05]  /*acd0*/  @!P1 NANOSLEEP.SYNCS 0x989680 ;  /* 0x009896800000995d */ /* 0x004fea0003900000 */
[----:B------:R-:W2:Y:S02]  /*ace0*/  @!P1 SYNCS.PHASECHK.TRANS64 P1, [R7+URZ+0x31820], R6 ;  /* 0x03182006070095a7 */ /* 0x000ea4000802007f */
[----:B--2---:R-:W-:Y:S05]  /*acf0*/  @!P1 BRA `(.L_x_822) ;  /* 0xfffffffc00f09947 */ /* 0x004fea000383ffff */
[----:B------:R-:W-:Y:S05]  /*ad00*/  BRA `(.L_x_837) ;  /* 0xffffffe8003c7947 */ /* 0x000fea000383ffff */
.L_x_825:
[----:B-1----:R1:W2:Y:S02]  /*ad10*/  SYNCS.PHASECHK.TRANS64.TRYWAIT P1, [R7+URZ+0x31838], R10 ;  /* 0x0318380a070075a7 */ /* 0x0022a4000802017f */
[----:B--2---:R-:W-:Y:S05]  /*ad20*/  @!P1 NANOSLEEP.SYNCS 0x989680 ;  /* 0x009896800000995d */ /* 0x004fea0003900000 */
[----:B------:R-:W2:Y:S02]  /*ad30*/  @!P1 SYNCS.PHASECHK.TRANS64 P1, [R7+URZ+0x31838], R10 ;  /* 0x0318380a070095a7 */ /* 0x000ea4000802007f */
[----:B--2---:R-:W-:Y:S05]  /*ad40*/  @!P1 BRA `(.L_x_825) ;  /* 0xfffffffc00f09947 */ /* 0x004fea000383ffff */
[----:B------:R-:W-:Y:S05]  /*ad50*/  BRA `(.L_x_838) ;  /* 0xfffffff000507947 */ /* 0x000fea000383ffff */
.L_x_827:
[----:B------:R-:W-:-:S07]  /*ad60*/  SHF.L.U32 R20, R14, 0x1f, RZ ;  /* 0x0000001f0e147819 */ /* 0x000fce00000006ff */
.L_x_839:
[----:B-1----:R1:W2:Y:S02]  /*ad70*/  SYNCS.PHASECHK.TRANS64.TRYWAIT P1, [R19+URZ+0x31820], R20 ;  /* 0x03182014130075a7 */ /* 0x0022a4000802017f */
[----:B--2---:R-:W-:Y:S05]  /*ad80*/  @!P1 NANOSLEEP.SYNCS 0x989680 ;  /* 0x009896800000995d */ /* 0x004fea0003900000 */
[----:B------:R-:W2:Y:S02]  /*ad90*/  @!P1 SYNCS.PHASECHK.TRANS64 P1, [R19+URZ+0x31820], R20 ;  /* 0x03182014130095a7 */ /* 0x000ea4000802007f */
[----:B--2---:R-:W-:Y:S05]  /*ada0*/  @!P1 BRA `(.L_x_839) ;  /* 0xfffffffc00f09947 */ /* 0x004fea000383ffff */
[----:B------:R-:W-:Y:S05]  /*adb0*/  BRA `(.L_x_840) ;  /* 0xfffffff4001c7947 */ /* 0x000fea000383ffff */
.L_x_830:
[----:B-1----:R1:W2:Y:S02]  /*adc0*/  SYNCS.PHASECHK.TRANS64.TRYWAIT P1, [R7+URZ+0x31838], R4 ;  /* 0x03183804070075a7 */ /* 0x0022a4000802017f */
[----:B--2---:R-:W-:Y:S05]  /*add0*/  @!P1 NANOSLEEP.SYNCS 0x989680 ;  /* 0x009896800000995d */ /* 0x004fea0003900000 */
[----:B------:R-:W2:Y:S02]  /*ade0*/  @!P1 SYNCS.PHASECHK.TRANS64 P1, [R7+URZ+0x31838], R4 ;  /* 0x03183804070095a7 */ /* 0x000ea4000802007f */
[----:B--2---:R-:W-:Y:S05]  /*adf0*/  @!P1 BRA `(.L_x_830) ;  /* 0xfffffffc00f09947 */ /* 0x004fea000383ffff */
[----:B------:R-:W-:Y:S05]  /*ae00*/  BRA `(.L_x_841) ;  /* 0xfffffff800007947 */ /* 0x000fea000383ffff */
.L_x_833:
[----:B-1----:R1:W2:Y:S02]  /*ae10*/  SYNCS.PHASECHK.TRANS64.TRYWAIT P0, [R3+URZ], R2 ;  /* 0x00000002030075a7 */ /* 0x0022a4000800017f */
[----:B--2---:R-:W-:Y:S05]  /*ae20*/  @!P0 NANOSLEEP.SYNCS 0x989680 ;  /* 0x009896800000895d */ /* 0x004fea0003900000 */
[----:B------:R-:W2:Y:S02]  /*ae30*/  @!P0 SYNCS.PHASECHK.TRANS64 P0, [R3+URZ], R2 ;  /* 0x00000002030085a7 */ /* 0x000ea4000800007f */
[----:B--2---:R-:W-:Y:S05]  /*ae40*/  @!P0 BRA `(.L_x_833) ;  /* 0xfffffffc00f08947 */ /* 0x004fea000383ffff */
[----:B------:R-:W-:Y:S05]  /*ae50*/  BRA `(.L_x_842) ;  /* 0xfffffffc00147947 */ /* 0x000fea000383ffff */
.L_x_834:
[----:B-1----:R1:W2:Y:S02]  /*ae60*/  SYNCS.PHASECHK.TRANS64.TRYWAIT P0, [R17+URZ], R0 ;  /* 0x00000000110075a7 */ /* 0x0022a4000800017f */
[----:B--2---:R-:W-:Y:S05]  /*ae70*/  @!P0 NANOSLEEP.SYNCS 0x989680 ;  /* 0x009896800000895d */ /* 0x004fea0003900000 */
[----:B------:R-:W2:Y:S02]  /*ae80*/  @!P0 SYNCS.PHASECHK.TRANS64 P0, [R17+URZ], R0 ;  /* 0x00000000110085a7 */ /* 0x000ea4000800007f */
[----:B--2---:R-:W-:Y:S05]  /*ae90*/  @!P0 BRA `(.L_x_834) ;  /* 0xfffffffc00f08947 */ /* 0x004fea000383ffff */
[----:B------:R-:W-:Y:S05]  /*aea0*/  BRA `(.L_x_843) ;  /* 0xfffffffc00247947 */ /* 0x000fea000383ffff */
.L_x_844:
        /* <DEDUP_REMOVED lines=13> */
.L_x_1154:


//--------------------- .text._ZN7cutlass13device_kernelIN5flash22FlashAttnBwdPreprocessIN4cute5tupleIJNS3_1CILi64EEENS5_ILi256EEEEEENS_6half_tEfNS_4arch4Sm90ELb1ELb0EEEEEvNT_6ParamsE --------------------------
	.section	.text._ZN7cutlass13device_kernelIN5flash22FlashAttnBwdPreprocessIN4cute5tupleIJNS3_1CILi64EEENS5_ILi256EEEEEENS_6half_tEfNS_4arch4Sm90ELb1ELb0EEEEEvNT_6ParamsE,"ax",@progbits
	.align	128
.text._ZN7cutlass13device_kernelIN5flash22FlashAttnBwdPreprocessIN4cute5tupleIJNS3_1CILi64EEENS5_ILi256EEEEEENS_6half_tEfNS_4arch4Sm90ELb1ELb0EEEEEvNT_6ParamsE:
        .type           _ZN7cutlass13device_kernelIN5flash22FlashAttnBwdPreprocessIN4cute5tupleIJNS3_1CILi64EEENS5_ILi256EEEEEENS_6half_tEfNS_4arch4Sm90ELb1ELb0EEEEEvNT_6ParamsE,@function
        .size           _ZN7cutlass13device_kernelIN5flash22FlashAttnBwdPreprocessIN4cute5tupleIJNS3_1CILi64EEENS5_ILi256EEEEEENS_6half_tEfNS_4arch4Sm90ELb1ELb0EEEEEvNT_6ParamsE,(.L_x_1155 - _ZN7cutlass13device_kernelIN5flash22FlashAttnBwdPreprocessIN4cute5tupleIJNS3_1CILi64EEENS5_ILi256EEEEEENS_6half_tEfNS_4arch4Sm90ELb1ELb0EEEEEvNT_6ParamsE)
        .other          _ZN7cutlass13device_kernelIN5flash22FlashAttnBwdPreprocessIN4cute5tupleIJNS3_1CILi64EEENS5_ILi256EEEEEENS_6half_tEfNS_4arch4Sm90ELb1ELb0EEEEEvNT_6ParamsE,@"STO_CUDA_ENTRY STV_DEFAULT"
_ZN7cutlass13device_kernelIN5flash22FlashAttnBwdPreprocessIN4cute5tupleIJNS3_1CILi64EEENS5_ILi256EEEEEENS_6half_tEfNS_4arch4Sm90ELb1ELb0EEEEEvNT_6ParamsE:
[----:B------:R-:W-:Y:S01]  /*0000*/  LDC R1, c[0x0][0x28] ;  /* 0x00000a00ff017b82 */ /* 0x000fe20000000800 */
[----:B------:R-:W0:Y:S07]  /*0010*/  S2R R0, SR_CTAID.X ;  /* 0x0000000000007919 */ /* 0x000e2e0000002500 */
[----:B------:R-:W1:Y:S01]  /*0020*/  LDC R3, c[0x0][0x218] ;  /* 0x00008600ff037b82 */ /* 0x000e620000000800 */
[----:B------:R-:W-:Y:S01]  /*0030*/  MOV R78, 0x7f800000 ;  /* 0x7f800000004e7802 */ /* 0x000fe20000000f00 */
[----:B------:R-:W-:Y:S01]  /*0040*/  ULDC.64 UR4, c[0x0][0x208] ;  /* 0x0000820000047ab9 */ /* 0x000fe20000000a00 */
[----:B------:R-:W2:Y:S05]  /*0050*/  S2R R8, SR_TID.X ;  /* 0x0000000000087919 */ /* 0x000eaa0000002100 */
[----:B------:R-:W3:Y:S08]  /*0060*/  S2UR UR6, SR_CTAID.Y ;  /* 0x00000000000679c3 */ /* 0x000ef00000002600 */
[----:B------:R-:W4:Y:S08]  /*0070*/  S2UR UR7, SR_CTAID.Z ;  /* 0x00000000000779c3 */ /* 0x000f300000002700 */
[----:B------:R-:W4:Y:S01]  /*0080*/  LDC.64 R66, c[0x0][0x258] ;  /* 0x00009600ff427b82 */ /* 0x000f220000000a00 */
[----:B0-----:R-:W-:Y:S01]  /*0090*/  SHF.L.U32 R2, R0, 0x6, RZ ;  /* 0x0000000600027819 */ /* 0x001fe200000006ff */
[----:B---3--:R-:W-:-:S03]  /*00a0*/  USHF.R.S32.HI UR8, URZ, 0x1f, UR6 ;  /* 0x0000001f3f087899 */ /* 0x008fc60008011406 */
[----:B-1----:R-:W-:-:S04]  /*00b0*/  IADD3 R25, -R2, R3, RZ ;  /* 0x0000000302197210 */ /* 0x002fc80007ffe1ff */
[----:B--2---:R-:W-:Y:S01]  /*00c0*/  ISETP.GE.AND P0, PT, R8, R25, PT ;  /* 0x000000190800720c */ /* 0x004fe20003f06270 */
[----:B----4-:R-:W-:-:S03]  /*00d0*/  USHF.R.S32.HI UR9, URZ, 0x1f, UR7 ;  /* 0x0000001f3f097899 */ /* 0x010fc60008011407 */
[----:B------:R-:W-:-:S13]  /*00e0*/  ISETP.GT.OR P0, PT, R8, 0x3f, P0 ;  /* 0x0000003f0800780c */ /* 0x000fda0000704670 */
[----:B------:R-:W0:Y:S01]  /*00f0*/  @!P0 LDC.64 R10, c[0x0][0x290] ;  /* 0x0000a400ff0a8b82 */ /* 0x000e220000000a00 */
[----:B------:R-:W-:Y:S02]  /*0100*/  @!P0 SHF.R.S32.HI R5, RZ, 0x1f, R8 ;  /* 0x0000001fff058819 */ /* 0x000fe40000011408 */
[----:B------:R-:W-:-:S04]  /*0110*/  @!P0 IADD3 R4, P1, R2, R8, RZ ;  /* 0x0000000802048210 */ /* 0x000fc80007f3e0ff */
[----:B------:R-:W-:Y:S01]  /*0120*/  @!P0 LEA.HI.X.SX32 R5, R2, R5, 0x1, P1 ;  /* 0x0000000502058211 */ /* 0x000fe200008f0eff */
[----:B------:R-:W1:Y:S08]  /*0130*/  @!P0 LDC.64 R12, c[0x0][0x298] ;  /* 0x0000a600ff0c8b82 */ /* 0x000e700000000a00 */
[----:B------:R-:W2:Y:S01]  /*0140*/  @!P0 LDC.64 R14, c[0x0][0x288] ;  /* 0x0000a200ff0e8b82 */ /* 0x000ea20000000a00 */
[----:B0-----:R-:W-:-:S02]  /*0150*/  @!P0 IMAD R6, R10, UR8, RZ ;  /* 0x000000080a068c24 */ /* 0x001fc4000f8e02ff */
[----:B------:R-:W-:-:S04]  /*0160*/  @!P0 IMAD.WIDE.U32 R4, R10, UR6, R4 ;  /* 0x000000060a048c25 */ /* 0x000fc8000f8e0004 */
[----:B------:R-:W-:Y:S02]  /*0170*/  @!P0 IMAD R7, R11, UR6, R6 ;  /* 0x000000060b078c24 */ /* 0x000fe4000f8e0206 */
[C---:B-1----:R-:W-:Y:S01]  /*0180*/  @!P0 IMAD R2, R12.reuse, UR9, RZ ;  /* 0x000000090c028c24 */ /* 0x042fe2000f8e02ff */
[----:B------:R-:W0:Y:S02]  /*0190*/  LDC.64 R10, c[0x0][0x230] ;  /* 0x00008c00ff0a7b82 */ /* 0x000e240000000a00 */
[----:B------:R-:W-:Y:S01]  /*01a0*/  @!P0 IADD3 R5, R5, R7, RZ ;  /* 0x0000000705058210 */ /* 0x000fe20007ffe0ff */
[----:B------:R-:W-:Y:S02]  /*01b0*/  @!P0 IMAD R7, R13, UR7, R2 ;  /* 0x000000070d078c24 */ /* 0x000fe4000f8e0202 */
[----:B------:R-:W-:-:S03]  /*01c0*/  @!P0 IMAD.WIDE.U32 R4, R12, UR7, R4 ;  /* 0x000000070c048c25 */ /* 0x000fc6000f8e0004 */
[----:B------:R-:W1:Y:S02]  /*01d0*/  LDC.64 R12, c[0x0][0x238] ;  /* 0x00008e00ff0c7b82 */ /* 0x000e640000000a00 */
[----:B------:R-:W-:Y:S02]  /*01e0*/  @!P0 IADD3 R2, R5, R7, RZ ;  /* 0x0000000705028210 */ /* 0x000fe40007ffe0ff */
[----:B--2---:R-:W-:-:S04]  /*01f0*/  @!P0 LEA R6, P1, R4, R14, 0x2 ;  /* 0x0000000e04068211 */ /* 0x004fc800078210ff */
[----:B------:R-:W-:Y:S02]  /*0200*/  @!P0 LEA.HI.X R7, R4, R15, R2, 0x2, P1 ;  /* 0x0000000f04078211 */ /* 0x000fe400008f1402 */
[----:B------:R-:W-:-:S03]  /*0210*/  SHF.R.S32.HI R2, RZ, 0x1f, R8 ;  /* 0x0000001fff027819 */ /* 0x000fc60000011408 */
[----:B------:R2:W5:Y:S01]  /*0220*/  @!P0 LDG.E R78, desc[UR4][R6.64] ;  /* 0x00000004064e8981 */ /* 0x000562000c1e1900 */
[----:B------:R-:W-:Y:S01]  /*0230*/  LEA.HI R2, R2, R8, RZ, 0x4 ;  /* 0x0000000802027211 */ /* 0x000fe200078f20ff */
[----:B0-----:R-:W-:Y:S01]  /*0240*/  IMAD R4, R10, UR8, RZ ;  /* 0x000000080a047c24 */ /* 0x001fe2000f8e02ff */
[----:B------:R-:W-:Y:S01]  /*0250*/  BSSY B0, `(.L_x_845) ;  /* 0x000002f000007945 */ /* 0x000fe20003800000 */
[----:B------:R-:W-:Y:S02]  /*0260*/  CS2R R40, SRZ ;  /* 0x0000000000287805 */ /* 0x000fe4000001ff00 */
[----:B------:R-:W-:Y:S01]  /*0270*/  LOP3.LUT R61, R2, 0xfffffff0, RZ, 0xc0, !PT ;  /* 0xfffffff0023d7812 */ /* 0x000fe200078ec0ff */
[----:B------:R-:W-:Y:S01]  /*0280*/  IMAD R11, R11, UR6, R4 ;  /* 0x000000060b0b7c24 */ /* 0x000fe2000f8e0204 */
[----:B------:R-:W-:Y:S02]  /*0290*/  CS2R R36, SRZ ;  /* 0x0000000000247805 */ /* 0x000fe4000001ff00 */
[----:B------:R-:W-:-:S02]  /*02a0*/  CS2R R38, SRZ ;  /* 0x0000000000267805 */ /* 0x000fc4000001ff00 */
[----:B------:R-:W-:Y:S01]  /*02b0*/  IADD3 R61, -R61, R8, RZ ;  /* 0x000000083d3d7210 */ /* 0x000fe20007ffe1ff */
[----:B--2---:R-:W-:Y:S01]  /*02c0*/  IMAD R7, R0, -0x40, R3 ;  /* 0xffffffc000077824 */ /* 0x004fe200078e0203 */
[----:B------:R-:W-:Y:S02]  /*02d0*/  LEA.HI.SX32 R8, R2, 0x20, 0x1c ;  /* 0x0000002002087811 */ /* 0x000fe400078fe2ff */
[----:B------:R-:W-:Y:S02]  /*02e0*/  CS2R R20, SRZ ;  /* 0x0000000000147805 */ /* 0x000fe4000001ff00 */
[----:B------:R-:W-:Y:S02]  /*02f0*/  SHF.L.U32 R62, R61, 0x3, RZ ;  /* 0x000000033d3e7819 */ /* 0x000fe400000006ff */
[----:B------:R-:W-:Y:S02]  /*0300*/  CS2R R22, SRZ ;  /* 0x0000000000167805 */ /* 0x000fe4000001ff00 */
[----:B------:R-:W-:-:S02]  /*0310*/  ISETP.GE.AND P0, PT, R8, R7, PT ;  /* 0x000000070800720c */ /* 0x000fc40003f06270 */
[--C-:B------:R-:W-:Y:S01]  /*0320*/  SHF.R.S32.HI R63, RZ, 0x1f, R62.reuse ;  /* 0x0000001fff3f7819 */ /* 0x100fe2000001143e */
[----:B------:R-:W0:Y:S01]  /*0330*/  LDC.64 R8, c[0x0][0x250] ;  /* 0x00009400ff087b82 */ /* 0x000e220000000a00 */
[----:B------:R-:W-:Y:S01]  /*0340*/  LEA.HI.SX32 R6, R2, 0x10, 0x1c ;  /* 0x0000001002067811 */ /* 0x000fe200078fe2ff */
[----:B------:R-:W-:Y:S01]  /*0350*/  IMAD.WIDE.U32 R4, R10, UR6, R62 ;  /* 0x000000060a047c25 */ /* 0x000fe2000f8e003e */
[----:B------:R-:W-:Y:S02]  /*0360*/  SHF.R.S32.HI R10, RZ, 0x4, R2 ;  /* 0x00000004ff0a7819 */ /* 0x000fe40000011402 */
[----:B------:R-:W-:Y:S01]  /*0370*/  ISETP.GE.AND P1, PT, R6, R7, PT ;  /* 0x000000070600720c */ /* 0x000fe20003f26270 */
[----:B-1----:R-:W-:Y:S01]  /*0380*/  IMAD R6, R12, UR9, RZ ;  /* 0x000000090c067c24 */ /* 0x002fe2000f8e02ff */
[----:B------:R-:W-:Y:S02]  /*0390*/  ISETP.GE.AND P4, PT, R10, R25, PT ;  /* 0x000000190a00720c */ /* 0x000fe40003f86270 */
[----:B------:R-:W-:-:S02]  /*03a0*/  IADD3 R5, R5, R11, RZ ;  /* 0x0000000b05057210 */ /* 0x000fc40007ffe0ff */
[C---:B------:R-:W-:Y:S01]  /*03b0*/  ISETP.GE.AND P2, PT, R10.reuse, R7, PT ;  /* 0x000000070a00720c */ /* 0x040fe20003f46270 */
[----:B------:R-:W-:Y:S01]  /*03c0*/  IMAD R7, R13, UR7, R6 ;  /* 0x000000070d077c24 */ /* 0x000fe2000f8e0206 */
[----:B------:R-:W-:Y:S01]  /*03d0*/  IADD3 R2, R10, 0x10, RZ ;  /* 0x000000100a027810 */ /* 0x000fe20007ffe0ff */
[----:B------:R-:W-:Y:S01]  /*03e0*/  IMAD.WIDE.U32 R4, R12, UR7, R4 ;  /* 0x000000070c047c25 */ /* 0x000fe2000f8e0004 */
[--C-:B------:R-:W-:Y:S02]  /*03f0*/  SHF.R.S32.HI R11, RZ, 0x1f, R10.reuse ;  /* 0x0000001fff0b7819 */ /* 0x100fe4000001140a */
[----:B------:R-:W-:Y:S02]  /*0400*/  ISETP.GE.AND P3, PT, R2, R25, PT ;  /* 0x000000190200720c */ /* 0x000fe40003f66270 */
[----:B------:R-:W-:Y:S01]  /*0410*/  IADD3 R2, R10, 0x20, RZ ;  /* 0x000000200a027810 */ /* 0x000fe20007ffe0ff */
[----:B------:R-:W-:Y:S01]  /*0420*/  IMAD.WIDE R64, R0, 0x40, R10 ;  /* 0x0000004000407825 */ /* 0x000fe200078e020a */
[----:B------:R-:W-:Y:S01]  /*0430*/  IADD3 R7, R5, R7, RZ ;  /* 0x0000000705077210 */ /* 0x000fe20007ffe0ff */
[----:B------:R-:W-:Y:S08]  /*0440*/  @P4 BRA `(.L_x_846) ;  /* 0x00000000003c4947 */ /* 0x000ff00003800000 */
[----:B------:R-:W-:Y:S01]  /*0450*/  MOV R6, R4 ;  /* 0x0000000400067202 */ /* 0x000fe20000000f00 */
[----:B------:R-:W-:Y:S01]  /*0460*/  ULDC.64 UR10, c[0x0][0x228] ;  /* 0x00008a00000a7ab9 */ /* 0x000fe20000000a00 */
[----:B------:R-:W-:Y:S01]  /*0470*/  IADD3 R12, R62, 0x80, RZ ;  /* 0x000000803e0c7810 */ /* 0x000fe20007ffe0ff */
[----:B------:R-:W-:Y:S01]  /*0480*/  IMAD R13, R65, UR10, RZ ;  /* 0x0000000a410d7c24 */ /* 0x000fe2000f8e02ff */
[----:B------:R-:W-:Y:S01]  /*0490*/  ULDC.64 UR12, c[0x0][0x210] ;  /* 0x00008400000c7ab9 */ /* 0x000fe20000000a00 */
[----:B------:R-:W-:Y:S01]  /*04a0*/  IMAD.WIDE.U32 R14, R64, UR10, R6 ;  /* 0x0000000a400e7c25 */ /* 0x000fe2000f8e0006 */
[----:B------:R-:W-:Y:S02]  /*04b0*/  ULDC UR10, c[0x0][0x21c] ;  /* 0x00008700000a7ab9 */ /* 0x000fe40000000800 */
[----:B------:R-:W-:Y:S01]  /*04c0*/  ISETP.GE.AND P4, PT, R62, UR10, PT ;  /* 0x0000000a3e007c0c */ /* 0x000fe2000bf86270 */
[----:B------:R-:W-:Y:S01]  /*04d0*/  IMAD R13, R64, UR11, R13 ;  /* 0x0000000b400d7c24 */ /* 0x000fe2000f8e020d */
[----:B------:R-:W-:-:S02]  /*04e0*/  ISETP.GE.AND P5, PT, R12, UR10, PT ;  /* 0x0000000a0c007c0c */ /* 0x000fc4000bfa6270 */
[----:B------:R-:W-:Y:S02]  /*04f0*/  LEA R12, P6, R14, UR12, 0x1 ;  /* 0x0000000c0e0c7c11 */ /* 0x000fe4000f8c08ff */
[----:B------:R-:W-:-:S04]  /*0500*/  IADD3 R13, R15, R13, RZ ;  /* 0x0000000d0f0d7210 */ /* 0x000fc80007ffe0ff */
[----:B------:R-:W-:-:S05]  /*0510*/  LEA.HI.X R13, R14, UR13, R13, 0x1, P6 ;  /* 0x0000000d0e0d7c11 */ /* 0x000fca000b0f0c0d */
[----:B------:R1:W5:Y:S04]  /*0520*/  @!P4 LDG.E.128 R36, desc[UR4][R12.64] ;  /* 0x000000040c24c981 */ /* 0x000368000c1e1d00 */
[----:B------:R1:W5:Y:S02]  /*0530*/  @!P5 LDG.E.128 R20, desc[UR4][R12.64+0x100] ;  /* 0x000100040c14d981 */ /* 0x000364000c1e1d00 */
.L_x_846:
[----:B------:R-:W-:Y:S05]  /*0540*/  BSYNC B0 ;  /* 0x0000000000007941 */ /* 0x000fea0003800000 */
.L_x_845:
[----:B------:R-:W-:Y:S01]  /*0550*/  BSSY B0, `(.L_x_847) ;  /* 0x0000019000007945 */ /* 0x000fe20003800000 */
[----:B------:R-:W-:Y:S02]  /*0560*/  ISETP.GE.AND P4, PT, R2, R25, PT ;  /* 0x000000190200720c */ /* 0x000fe40003f86270 */
[----:B------:R-:W-:Y:S02]  /*0570*/  CS2R R42, SRZ ;  /* 0x00000000002a7805 */ /* 0x000fe4000001ff00 */
[----:B------:R-:W-:Y:S02]  /*0580*/  CS2R R16, SRZ ;  /* 0x0000000000107805 */ /* 0x000fe4000001ff00 */
[----:B------:R-:W-:Y:S02]  /*0590*/  CS2R R18, SRZ ;  /* 0x0000000000127805 */ /* 0x000fe4000001ff00 */
[----:B------:R-:W-:Y:S01]  /*05a0*/  IADD3 R2, R10, 0x30, RZ ;  /* 0x000000300a027810 */ /* 0x000fe20007ffe0ff */
[----:B------:R-:W-:Y:S06]  /*05b0*/  @P3 BRA `(.L_x_848) ;  /* 0x0000000000483947 */ /* 0x000fec0003800000 */
[----:B------:R-:W-:Y:S01]  /*05c0*/  IADD3 R11, P3, R64, 0x10, RZ ;  /* 0x00000010400b7810 */ /* 0x000fe20007f7e0ff */
[----:B------:R-:W-:Y:S01]  /*05d0*/  ULDC.64 UR10, c[0x0][0x228] ;  /* 0x00008a00000a7ab9 */ /* 0x000fe20000000a00 */
[----:B-1----:R-:W-:Y:S01]  /*05e0*/  MOV R12, R4 ;  /* 0x00000004000c7202 */ /* 0x002fe20000000f00 */
[----:B------:R-:W-:Y:S01]  /*05f0*/  ULDC.64 UR12, c[0x0][0x210] ;  /* 0x00008400000c7ab9 */ /* 0x000fe20000000a00 */
[----:B------:R-:W-:Y:S02]  /*0600*/  IADD3.X R10, RZ, R65, RZ, P3, !PT ;  /* 0x00000041ff0a7210 */ /* 0x000fe40001ffe4ff */
[----:B------:R-:W-:Y:S02]  /*0610*/  MOV R13, R7 ;  /* 0x00000007000d7202 */ /* 0x000fe40000000f00 */
[----:B------:R-:W-:Y:S01]  /*0620*/  IADD3 R14, R62, 0x80, RZ ;  /* 0x000000803e0e7810 */ /* 0x000fe20007ffe0ff */
[----:B------:R-:W-:Y:S02]  /*0630*/  IMAD R10, R10, UR10, RZ ;  /* 0x0000000a0a0a7c24 */ /* 0x000fe4000f8e02ff */
[----:B------:R-:W-:Y:S01]  /*0640*/  IMAD.WIDE.U32 R12, R11, UR10, R12 ;  /* 0x0000000a0b0c7c25 */ /* 0x000fe2000f8e000c */
[----:B------:R-:W-:-:S02]  /*0650*/  ULDC UR10, c[0x0][0x21c] ;  /* 0x00008700000a7ab9 */ /* 0x000fc40000000800 */
[----:B------:R-:W-:Y:S01]  /*0660*/  ISETP.GE.AND P5, PT, R62, UR10, PT ;  /* 0x0000000a3e007c0c */ /* 0x000fe2000bfa6270 */
[----:B------:R-:W-:Y:S01]  /*0670*/  IMAD R11, R11, UR11, R10 ;  /* 0x0000000b0b0b7c24 */ /* 0x000fe2000f8e020a */
[----:B------:R-:W-:Y:S02]  /*0680*/  ISETP.GE.AND P6, PT, R14, UR10, PT ;  /* 0x0000000a0e007c0c */ /* 0x000fe4000bfc6270 */
[----:B------:R-:W-:Y:S02]  /*0690*/  LEA R10, P3, R12, UR12, 0x1 ;  /* 0x0000000c0c0a7c11 */ /* 0x000fe4000f8608ff */
[----:B------:R-:W-:-:S04]  /*06a0*/  IADD3 R11, R13, R11, RZ ;  /* 0x0000000b0d0b7210 */ /* 0x000fc80007ffe0ff */
[----:B------:R-:W-:-:S05]  /*06b0*/  LEA.HI.X R11, R12, UR13, R11, 0x1, P3 ;  /* 0x0000000d0c0b7c11 */ /* 0x000fca00098f0c0b */
[----:B------:R2:W5:Y:S04]  /*06c0*/  @!P5 LDG.E.128 R40, desc[UR4][R10.64] ;  /* 0x000000040a28d981 */ /* 0x000568000c1e1d00 */
[----:B------:R2:W5:Y:S02]  /*06d0*/  @!P6 LDG.E.128 R16, desc[UR4][R10.64+0x100] ;  /* 0x000100040a10e981 */ /* 0x000564000c1e1d00 */
.L_x_848:
[----:B------:R-:W-:Y:S05]  /*06e0*/  BSYNC B0 ;  /* 0x0000000000007941 */ /* 0x000fea0003800000 */
.L_x_847:
[----:B------:R-:W-:Y:S01]  /*06f0*/  BSSY B0, `(.L_x_849) ;  /* 0x000001f000007945 */ /* 0x000fe20003800000 */
[----:B-----5:R-:W-:Y:S02]  /*0700*/  MOV R50, R36 ;  /* 0x0000002400327202 */ /* 0x020fe40000000f00 */
[----:B------:R-:W-:Y:S02]  /*0710*/  CS2R R32, SRZ ;  /* 0x0000000000207805 */ /* 0x000fe4000001ff00 */
[----:B------:R-:W-:Y:S02]  /*0720*/  ISETP.GE.AND P3, PT, R2, R25, PT ;  /* 0x000000190200720c */ /* 0x000fe40003f66270 */
[----:B------:R-:W-:Y:S02]  /*0730*/  CS2R R34, SRZ ;  /* 0x0000000000227805 */ /* 0x000fe4000001ff00 */
[----:B------:R-:W-:Y:S02]  /*0740*/  MOV R36, R40 ;  /* 0x0000002800247202 */ /* 0x000fe40000000f00 */
[----:B-1----:R-:W-:-:S02]  /*0750*/  CS2R R12, SRZ ;  /* 0x00000000000c7805 */ /* 0x002fc4000001ff00 */
[----:B------:R-:W-:Y:S02]  /*0760*/  MOV R2, R38 ;  /* 0x0000002600027202 */ /* 0x000fe40000000f00 */
[----:B------:R-:W-:Y:S02]  /*0770*/  CS2R R14, SRZ ;  /* 0x00000000000e7805 */ /* 0x000fe4000001ff00 */
[----:B------:R-:W-:Y:S01]  /*0780*/  MOV R45, R39 ;  /* 0x00000027002d7202 */ /* 0x000fe20000000f00 */
[----:B0-----:R-:W-:Y:S01]  /*0790*/  IMAD R26, R8, UR8, RZ ;  /* 0x00000008081a7c24 */ /* 0x001fe2000f8e02ff */
[----:B------:R-:W-:Y:S01]  /*07a0*/  MOV R40, R42 ;  /* 0x0000002a00287202 */ /* 0x000fe20000000f00 */
[----:B------:R-:W-:Y:S06]  /*07b0*/  @P4 BRA `(.L_x_850) ;  /* 0x0000000000484947 */ /* 0x000fec0003800000 */
[----:B--2---:R-:W-:Y:S01]  /*07c0*/  IADD3 R11, P4, R64, 0x20, RZ ;  /* 0x00000020400b7810 */ /* 0x004fe20007f9e0ff */
[----:B------:R-:W-:Y:S01]  /*07d0*/  ULDC.64 UR10, c[0x0][0x228] ;  /* 0x00008a00000a7ab9 */ /* 0x000fe20000000a00 */
[----:B------:R-:W-:Y:S01]  /*07e0*/  MOV R24, R4 ;  /* 0x0000000400187202 */ /* 0x000fe20000000f00 */
        /* <DEDUP_REMOVED lines=15> */
.L_x_850:
[----:B------:R-:W-:Y:S05]  /*08e0*/  BSYNC B0 ;  /* 0x0000000000007941 */ /* 0x000fea0003800000 */
.L_x_849:
[----:B------:R-:W-:Y:S01]  /*08f0*/  IMAD R27, R9, UR6, R26 ;  /* 0x00000006091b7c24 */ /* 0x000fe2000f8e021a */
[----:B------:R-:W-:Y:S01]  /*0900*/  BSSY B0, `(.L_x_851) ;  /* 0x000001c000007945 */ /* 0x000fe20003800000 */
[----:B------:R-:W-:Y:S01]  /*0910*/  IMAD.WIDE.U32 R24, R8, UR6, R62 ;  /* 0x0000000608187c25 */ /* 0x000fe2000f8e003e */
[----:B-----5:R-:W-:Y:S02]  /*0920*/  MOV R42, R32 ;  /* 0x00000020002a7202 */ /* 0x020fe40000000f00 */
[----:B------:R-:W-:Y:S02]  /*0930*/  CS2R R28, SRZ ;  /* 0x00000000001c7805 */ /* 0x000fe4000001ff00 */
[----:B------:R-:W-:Y:S02]  /*0940*/  MOV R47, R33 ;  /* 0x00000021002f7202 */ /* 0x000fe40000000f00 */
[----:B------:R-:W-:Y:S02]  /*0950*/  CS2R R30, SRZ ;  /* 0x00000000001e7805 */ /* 0x000fe4000001ff00 */
[----:B------:R-:W-:-:S02]  /*0960*/  CS2R R8, SRZ ;  /* 0x0000000000087805 */ /* 0x000fc4000001ff00 */
[----:B0-2---:R-:W-:Y:S01]  /*0970*/  CS2R R10, SRZ ;  /* 0x00000000000a7805 */ /* 0x005fe2000001ff00 */
[----:B------:R-:W-:Y:S01]  /*0980*/  IMAD R38, R66, UR9, RZ ;  /* 0x0000000942267c24 */ /* 0x000fe2000f8e02ff */
[----:B------:R-:W-:Y:S01]  /*0990*/  IADD3 R27, R25, R27, RZ ;  /* 0x0000001b191b7210 */ /* 0x000fe20007ffe0ff */
[----:B------:R-:W-:Y:S06]  /*09a0*/  @P3 BRA `(.L_x_852) ;  /* 0x0000000000443947 */ /* 0x000fec0003800000 */
[----:B------:R-:W-:Y:S01]  /*09b0*/  IADD3 R5, P4, R64, 0x30, RZ ;  /* 0x0000003040057810 */ /* 0x000fe20007f9e0ff */
[----:B------:R-:W-:Y:S01]  /*09c0*/  ULDC.64 UR10, c[0x0][0x228] ;  /* 0x00008a00000a7ab9 */ /* 0x000fe20000000a00 */
[----:B------:R-:W-:Y:S02]  /*09d0*/  ULDC.64 UR12, c[0x0][0x210] ;  /* 0x00008400000c7ab9 */ /* 0x000fe40000000a00 */
[----:B------:R-:W-:-:S05]  /*09e0*/  IADD3.X R6, RZ, R65, RZ, P4, !PT ;  /* 0x00000041ff067210 */ /* 0x000fca00027fe4ff */
[----:B------:R-:W-:Y:S01]  /*09f0*/  IMAD R32, R6, UR10, RZ ;  /* 0x0000000a06207c24 */ /* 0x000fe2000f8e02ff */
[----:B------:R-:W-:Y:S02]  /*0a00*/  MOV R6, R4 ;  /* 0x0000000400067202 */ /* 0x000fe40000000f00 */
[----:B------:R-:W-:-:S03]  /*0a10*/  IADD3 R4, R62, 0x80, RZ ;  /* 0x000000803e047810 */ /* 0x000fc60007ffe0ff */
[C---:B------:R-:W-:Y:S01]  /*0a20*/  IMAD.WIDE.U32 R6, R5.reuse, UR10, R6 ;  /* 0x0000000a05067c25 */ /* 0x040fe2000f8e0006 */
[----:B------:R-:W-:Y:S02]  /*0a30*/  ULDC UR10, c[0x0][0x21c] ;  /* 0x00008700000a7ab9 */ /* 0x000fe40000000800 */
        /* <DEDUP_REMOVED lines=8> */
.L_x_852:
[----:B------:R-:W-:Y:S05]  /*0ac0*/  BSYNC B0 ;  /* 0x0000000000007941 */ /* 0x000fea0003800000 */
.L_x_851:
[----:B------:R-:W-:Y:S01]  /*0ad0*/  MOV R26, R24 ;  /* 0x00000018001a7202 */ /* 0x000fe20000000f00 */
[----:B------:R-:W-:Y:S01]  /*0ae0*/  IMAD R69, R67, UR7, R38 ;  /* 0x0000000743457c24 */ /* 0x000fe2000f8e0226 */
[----:B------:R-:W-:Y:S01]  /*0af0*/  BSSY B0, `(.L_x_853) ;  /* 0x0000018000007945 */ /* 0x000fe20003800000 */
[----:B------:R-:W-:Y:S02]  /*0b00*/  CS2R R24, SRZ ;  /* 0x0000000000187805 */ /* 0x000fe4000001ff00 */
[----:B0-----:R-:W-:Y:S01]  /*0b10*/  CS2R R4, SRZ ;  /* 0x0000000000047805 */ /* 0x001fe2000001ff00 */
[----:B------:R-:W-:Y:S01]  /*0b20*/  IMAD.WIDE.U32 R66, R66, UR7, R26 ;  /* 0x0000000742427c25 */ /* 0x000fe2000f8e001a */
[----:B------:R-:W-:Y:S02]  /*0b30*/  CS2R R26, SRZ ;  /* 0x00000000001a7805 */ /* 0x000fe4000001ff00 */
[----:B------:R-:W-:Y:S02]  /*0b40*/  CS2R R6, SRZ ;  /* 0x0000000000067805 */ /* 0x000fe4000001ff00 */
[----:B------:R-:W-:-:S02]  /*0b50*/  MOV R44, R34 ;  /* 0x00000022002c7202 */ /* 0x000fc40000000f00 */
[----:B------:R-:W-:Y:S01]  /*0b60*/  IADD3 R69, R67, R69, RZ ;  /* 0x0000004543457210 */ /* 0x000fe20007ffe0ff */
[----:B------:R-:W-:Y:S06]  /*0b70*/  @P2 BRA `(.L_x_854) ;  /* 0x00000000003c2947 */ /* 0x000fec0003800000 */
[----:B------:R-:W-:Y:S01]  /*0b80*/  ULDC.64 UR8, c[0x0][0x248] ;  /* 0x0000920000087ab9 */ /* 0x000fe20000000a00 */
[----:B------:R-:W-:Y:S01]  /*0b90*/  MOV R68, R66 ;  /* 0x0000004200447202 */ /* 0x000fe20000000f00 */
[----:B------:R-:W-:Y:S01]  /*0ba0*/  IMAD R33, R65, UR8, RZ ;  /* 0x0000000841217c24 */ /* 0x000fe2000f8e02ff */
[----:B------:R-:W-:Y:S01]  /*0bb0*/  IADD3 R32, R62, 0x80, RZ ;  /* 0x000000803e207810 */ /* 0x000fe20007ffe0ff */
[----:B------:R-:W-:Y:S02]  /*0bc0*/  ULDC UR10, c[0x0][0x21c] ;  /* 0x00008700000a7ab9 */ /* 0x000fe40000000800 */
[----:B------:R-:W-:Y:S01]  /*0bd0*/  IMAD.WIDE.U32 R38, R64, UR8, R68 ;  /* 0x0000000840267c25 */ /* 0x000fe2000f8e0044 */
[----:B------:R-:W-:Y:S02]  /*0be0*/  ISETP.GE.AND P4, PT, R62, UR10, PT ;  /* 0x0000000a3e007c0c */ /* 0x000fe4000bf86270 */
[----:B------:R-:W-:Y:S01]  /*0bf0*/  ISETP.GE.AND P5, PT, R32, UR10, PT ;  /* 0x0000000a20007c0c */ /* 0x000fe2000bfa6270 */
[----:B------:R-:W-:Y:S01]  /*0c00*/  IMAD R33, R64, UR9, R33 ;  /* 0x0000000940217c24 */ /* 0x000fe2000f8e0221 */
[----:B------:R-:W-:-:S02]  /*0c10*/  ULDC.64 UR8, c[0x0][0x240] ;  /* 0x0000900000087ab9 */ /* 0x000fc40000000a00 */
[----:B------:R-:W-:Y:S02]  /*0c20*/  LEA R32, P2, R38, UR8, 0x1 ;  /* 0x0000000826207c11 */ /* 0x000fe4000f8408ff */
[----:B------:R-:W-:-:S04]  /*0c30*/  IADD3 R33, R39, R33, RZ ;  /* 0x0000002127217210 */ /* 0x000fc80007ffe0ff */
[----:B------:R-:W-:-:S05]  /*0c40*/  LEA.HI.X R33, R38, UR9, R33, 0x1, P2 ;  /* 0x0000000926217c11 */ /* 0x000fca00090f0c21 */
[----:B------:R0:W5:Y:S04]  /*0c50*/  @!P4 LDG.E.128 R24, desc[UR4][R32.64] ;  /* 0x000000042018c981 */ /* 0x000168000c1e1d00 */
[----:B------:R0:W5:Y:S02]  /*0c60*/  @!P5 LDG.E.128 R4, desc[UR4][R32.64+0x100] ;  /* 0x000100042004d981 */ /* 0x000164000c1e1d00 */
.L_x_854:
[----:B------:R-:W-:Y:S05]  /*0c70*/  BSYNC B0 ;  /* 0x0000000000007941 */ /* 0x000fea0003800000 */
.L_x_853:
[----:B0----5:R-:W-:Y:S01]  /*0c80*/  MOV R32, R24 ;  /* 0x0000001800207202 */ /* 0x021fe20000000f00 */
[--C-:B------:R-:W-:Y:S01]  /*0c90*/  HADD2.F32 R24, -RZ, R50.reuse.H0_H0 ;  /* 0x20000032ff187230 */ /* 0x100fe20000004100 */
[----:B------:R-:W-:Y:S01]  /*0ca0*/  MOV R46, R28 ;  /* 0x0000001c002e7202 */ /* 0x000fe20000000f00 */
[----:B------:R-:W-:Y:S01]  /*0cb0*/  HADD2.F32 R28, -RZ, R50.H1_H1 ;  /* 0x30000032ff1c7230 */ /* 0x000fe20000004100 */
[----:B------:R-:W-:Y:S01]  /*0cc0*/  MOV R51, R29 ;  /* 0x0000001d00337202 */ /* 0x000fe20000000f00 */
[--C-:B------:R-:W-:Y:S01]  /*0cd0*/  HADD2.F32 R33, -RZ, R32.reuse.H1_H1 ;  /* 0x30000020ff217230 */ /* 0x100fe20000004100 */
[----:B------:R-:W-:Y:S01]  /*0ce0*/  BSSY B0, `(.L_x_855) ;  /* 0x000002e000007945 */ /* 0x000fe20003800000 */
[----:B------:R-:W-:Y:S01]  /*0cf0*/  HADD2.F32 R29, -RZ, R32.H0_H0 ;  /* 0x20000020ff1d7230 */ /* 0x000fe20000004100 */
[----:B------:R-:W-:Y:S01]  /*0d00*/  MOV R48, R30 ;  /* 0x0000001e00307202 */ /* 0x000fe20000000f00 */
[----:B------:R-:W-:Y:S02]  /*0d10*/  HADD2.F32 R39, -RZ, R37.H0_H0 ;  /* 0x20000025ff277230 */ /* 0x000fe40000004100 */
[----:B------:R-:W-:Y:S01]  /*0d20*/  FMUL.FTZ R33, R28, R33 ;  /* 0x000000211c217220 */ /* 0x000fe20000410000 */
[----:B------:R-:W-:-:S02]  /*0d30*/  MOV R53, R31 ;  /* 0x0000001f00357202 */ /* 0x000fc40000000f00 */
[----:B------:R-:W-:Y:S02]  /*0d40*/  CS2R R30, SRZ ;  /* 0x00000000001e7805 */ /* 0x000fe4000001ff00 */
[----:B------:R-:W-:Y:S01]  /*0d50*/  MOV R38, R25 ;  /* 0x0000001900267202 */ /* 0x000fe20000000f00 */
[----:B------:R-:W-:Y:S01]  /*0d60*/  FFMA.FTZ R58, R24, R29, R33 ;  /* 0x0000001d183a7223 */ /* 0x000fe20000010021 */
[----:B------:R-:W-:Y:S02]  /*0d70*/  MOV R50, R26 ;  /* 0x0000001a00327202 */ /* 0x000fe40000000f00 */
[----:B------:R-:W-:Y:S02]  /*0d80*/  CS2R R28, SRZ ;  /* 0x00000000001c7805 */ /* 0x000fe4000001ff00 */
[----:B------:R-:W-:Y:S02]  /*0d90*/  MOV R52, R27 ;  /* 0x0000001b00347202 */ /* 0x000fe40000000f00 */
[----:B------:R-:W-:-:S02]  /*0da0*/  CS2R R24, SRZ ;  /* 0x0000000000187805 */ /* 0x000fc4000001ff00 */
[----:B------:R-:W-:Y:S02]  /*0db0*/  MOV R49, R35 ;  /* 0x0000002300317202 */ /* 0x000fe40000000f00 */
[----:B------:R-:W-:Y:S01]  /*0dc0*/  CS2R R26, SRZ ;  /* 0x00000000001a7805 */ /* 0x000fe2000001ff00 */
[----:B------:R-:W-:Y:S06]  /*0dd0*/  @P1 BRA `(.L_x_856) ;  /* 0x0000000000781947 */ /* 0x000fec0003800000 */
[----:B------:R-:W-:Y:S01]  /*0de0*/  ULDC UR8, c[0x0][0x21c] ;  /* 0x0000870000087ab9 */ /* 0x000fe20000000800 */
[C---:B------:R-:W-:Y:S02]  /*0df0*/  IADD3 R32, R62.reuse, 0x80, RZ ;  /* 0x000000803e207810 */ /* 0x040fe40007ffe0ff */
[----:B------:R-:W-:Y:S02]  /*0e00*/  ISETP.GE.AND P2, PT, R62, UR8, PT ;  /* 0x000000083e007c0c */ /* 0x000fe4000bf46270 */
[----:B------:R-:W-:-:S11]  /*0e10*/  ISETP.GE.AND P1, PT, R32, UR8, PT ;  /* 0x0000000820007c0c */ /* 0x000fd6000bf26270 */
[----:B------:R-:W0:Y:S01]  /*0e20*/  @!P2 LDC.64 R70, c[0x0][0x248] ;  /* 0x00009200ff46ab82 */ /* 0x000e220000000a00 */
[C---:B------:R-:W-:Y:S02]  /*0e30*/  @!P2 IADD3 R57, P4, R64.reuse, 0x10, RZ ;  /* 0x000000104039a810 */ /* 0x040fe40007f9e0ff */
[----:B------:R-:W-:Y:S02]  /*0e40*/  @!P1 IADD3 R59, P5, R64, 0x10, RZ ;  /* 0x00000010403b9810 */ /* 0x000fe40007fbe0ff */
[-C--:B------:R-:W-:Y:S02]  /*0e50*/  @!P2 IADD3.X R35, RZ, R65.reuse, RZ, P4, !PT ;  /* 0x00000041ff23a210 */ /* 0x080fe400027fe4ff */
[----:B------:R-:W-:Y:S01]  /*0e60*/  @!P1 IADD3.X R55, RZ, R65, RZ, P5, !PT ;  /* 0x00000041ff379210 */ /* 0x000fe20002ffe4ff */
[----:B------:R-:W1:Y:S01]  /*0e70*/  @!P1 LDC.64 R74, c[0x0][0x248] ;  /* 0x00009200ff4a9b82 */ /* 0x000e620000000a00 */
[-C--:B------:R-:W-:Y:S02]  /*0e80*/  @!P1 MOV R34, R66.reuse ;  /* 0x0000004200229202 */ /* 0x080fe40000000f00 */
[----:B------:R-:W-:-:S02]  /*0e90*/  @!P2 MOV R32, R66 ;  /* 0x000000420020a202 */ /* 0x000fc40000000f00 */
[----:B------:R-:W-:-:S03]  /*0ea0*/  @!P2 MOV R33, R69 ;  /* 0x000000450021a202 */ /* 0x000fc60000000f00 */
[----:B------:R-:W2:Y:S08]  /*0eb0*/  @!P2 LDC.64 R72, c[0x0][0x240] ;  /* 0x00009000ff48ab82 */ /* 0x000eb00000000a00 */
[----:B------:R-:W3:Y:S01]  /*0ec0*/  @!P1 LDC.64 R76, c[0x0][0x240] ;  /* 0x00009000ff4c9b82 */ /* 0x000ee20000000a00 */
[-C--:B0-----:R-:W-:Y:S01]  /*0ed0*/  @!P2 IMAD R56, R35, R70.reuse, RZ ;  /* 0x000000462338a224 */ /* 0x081fe200078e02ff */
[----:B------:R-:W-:Y:S01]  /*0ee0*/  @!P1 MOV R35, R69 ;  /* 0x0000004500239202 */ /* 0x000fe20000000f00 */
[----:B------:R-:W-:-:S04]  /*0ef0*/  @!P2 IMAD.WIDE.U32 R32, R57, R70, R32 ;  /* 0x000000463920a225 */ /* 0x000fc800078e0020 */
[-C--:B-1----:R-:W-:Y:S02]  /*0f00*/  @!P1 IMAD R60, R55, R74.reuse, RZ ;  /* 0x0000004a373c9224 */ /* 0x082fe400078e02ff */
[----:B------:R-:W-:-:S04]  /*0f10*/  @!P1 IMAD.WIDE.U32 R54, R59, R74, R34 ;  /* 0x0000004a3b369225 */ /* 0x000fc800078e0022 */
[----:B------:R-:W-:Y:S02]  /*0f20*/  @!P2 IMAD R35, R57, R71, R56 ;  /* 0x000000473923a224 */ /* 0x000fe400078e0238 */
[----:B------:R-:W-:Y:S01]  /*0f30*/  @!P1 IMAD R75, R59, R75, R60 ;  /* 0x0000004b3b4b9224 */ /* 0x000fe200078e023c */
[C---:B--2---:R-:W-:Y:S02]  /*0f40*/  @!P2 LEA R34, P4, R32.reuse, R72, 0x1 ;  /* 0x000000482022a211 */ /* 0x044fe400078808ff */
[----:B------:R-:W-:Y:S02]  /*0f50*/  @!P2 IADD3 R33, R33, R35, RZ ;  /* 0x000000232121a210 */ /* 0x000fe40007ffe0ff */
[----:B------:R-:W-:Y:S02]  /*0f60*/  @!P1 IADD3 R75, R55, R75, RZ ;  /* 0x0000004b374b9210 */ /* 0x000fe40007ffe0ff */
[----:B------:R-:W-:Y:S02]  /*0f70*/  @!P2 LEA.HI.X R35, R32, R73, R33, 0x1, P4 ;  /* 0x000000492023a211 */ /* 0x000fe400020f0c21 */
[----:B---3--:R-:W-:-:S03]  /*0f80*/  @!P1 LEA R56, P5, R54, R76, 0x1 ;  /* 0x0000004c36389211 */ /* 0x008fc600078a08ff */
[----:B------:R0:W5:Y:S01]  /*0f90*/  @!P2 LDG.E.128 R28, desc[UR4][R34.64] ;  /* 0x00000004221ca981 */ /* 0x000162000c1e1d00 */
[----:B------:R-:W-:-:S05]  /*0fa0*/  @!P1 LEA.HI.X R57, R54, R77, R75, 0x1, P5 ;  /* 0x0000004d36399211 */ /* 0x000fca00028f0c4b */
[----:B------:R0:W5:Y:S04]  /*0fb0*/  @!P1 LDG.E.128 R24, desc[UR4][R56.64+0x100] ;  /* 0x0001000438189981 */ /* 0x000168000c1e1d00 */
.L_x_856:
[----:B------:R-:W-:Y:S05]  /*0fc0*/  BSYNC B0 ;  /* 0x0000000000007941 */ /* 0x000fea0003800000 */
.L_x_855:
[----:B------:R-:W-:Y:S01]  /*0fd0*/  HADD2.F32 R32, -RZ, R38.H0_H0 ;  /* 0x20000026ff207230 */ /* 0x000fe20000004100 */
[----:B------:R-:W-:Y:S01]  /*0fe0*/  BSSY B0, `(.L_x_857) ;  /* 0x0000029000007945 */ /* 0x000fe20003800000 */
[----:B-----5:R-:W-:Y:S02]  /*0ff0*/  MOV R60, R28 ;  /* 0x0000001c003c7202 */ /* 0x020fe40000000f00 */
[----:B0-----:R-:W-:Y:S02]  /*1000*/  CS2R R34, SRZ ;  /* 0x0000000000227805 */ /* 0x001fe4000001ff00 */
[----:B------:R-:W-:Y:S01]  /*1010*/  MOV R54, R29 ;  /* 0x0000001d00367202 */ /* 0x000fe20000000f00 */
[----:B------:R-:W-:Y:S01]  /*1020*/  FFMA.FTZ R76, R39, R32, R58 ;  /* 0x00000020274c7223 */ /* 0x000fe2000001003a */
[----:B------:R-:W-:Y:S02]  /*1030*/  MOV R55, R30 ;  /* 0x0000001e00377202 */ /* 0x000fe40000000f00 */
[----:B------:R-:W-:-:S02]  /*1040*/  CS2R R32, SRZ ;  /* 0x0000000000207805 */ /* 0x000fc4000001ff00 */
[----:B------:R-:W-:Y:S02]  /*1050*/  MOV R57, R31 ;  /* 0x0000001f00397202 */ /* 0x000fe40000000f00 */
[----:B------:R-:W-:Y:S02]  /*1060*/  CS2R R28, SRZ ;  /* 0x00000000001c7805 */ /* 0x000fe4000001ff00 */
        /* <DEDUP_REMOVED lines=9> */
[----:B------:R-:W-:Y:S02]  /*1100*/  @!P1 IADD3.X R75, RZ, R65, RZ, P0, !PT ;  /* 0x00000041ff4b9210 */ /* 0x000fe400007fe4ff */
[----:B------:R-:W-:Y:S01]  /*1110*/  @!P1 MOV R72, R66 ;  /* 0x0000004200489202 */ /* 0x000fe20000000f00 */
[----:B------:R-:W1:Y:S01]  /*1120*/  @!P2 LDC.64 R82, c[0x0][0x248] ;  /* 0x00009200ff52ab82 */ /* 0x000e620000000a00 */
[----:B------:R-:W-:Y:S02]  /*1130*/  @!P1 MOV R73, R69 ;  /* 0x0000004500499202 */ /* 0x000fe40000000f00 */
[----:B------:R-:W-:-:S02]  /*1140*/  @!P2 IADD3.X R79, RZ, R65, RZ, P4, !PT ;  /* 0x00000041ff4fa210 */ /* 0x000fc400027fe4ff */
[----:B------:R-:W-:-:S03]  /*1150*/  @!P2 MOV R74, R66 ;  /* 0x00000042004aa202 */ /* 0x000fc60000000f00 */
[----:B------:R-:W2:Y:S08]  /*1160*/  @!P1 LDC.64 R70, c[0x0][0x240] ;  /* 0x00009000ff469b82 */ /* 0x000eb00000000a00 */
[----:B------:R-:W3:Y:S01]  /*1170*/  @!P2 LDC.64 R58, c[0x0][0x240] ;  /* 0x00009000ff3aab82 */ /* 0x000ee20000000a00 */
[-C--:B0-----:R-:W-:Y:S01]  /*1180*/  @!P1 IMAD R56, R75, R80.reuse, RZ ;  /* 0x000000504b389224 */ /* 0x081fe200078e02ff */
[----:B------:R-:W-:Y:S01]  /*1190*/  @!P2 MOV R75, R69 ;  /* 0x00000045004ba202 */ /* 0x000fe20000000f00 */
[----:B------:R-:W-:-:S04]  /*11a0*/  @!P1 IMAD.WIDE.U32 R72, R39, R80, R72 ;  /* 0x0000005027489225 */ /* 0x000fc800078e0048 */
[----:B------:R-:W-:Y:S02]  /*11b0*/  @!P1 IMAD R39, R39, R81, R56 ;  /* 0x0000005127279224 */ /* 0x000fe400078e0238 */
[-C--:B-1----:R-:W-:Y:S02]  /*11c0*/  @!P2 IMAD R80, R79, R82.reuse, RZ ;  /* 0x000000524f50a224 */ /* 0x082fe400078e02ff */
[----:B------:R-:W-:Y:S01]  /*11d0*/  @!P2 IMAD.WIDE.U32 R74, R77, R82, R74 ;  /* 0x000000524d4aa225 */ /* 0x000fe200078e004a */
[----:B------:R-:W-:-:S03]  /*11e0*/  @!P1 IADD3 R39, R73, R39, RZ ;  /* 0x0000002749279210 */ /* 0x000fc60007ffe0ff */
[----:B------:R-:W-:Y:S01]  /*11f0*/  @!P2 IMAD R83, R77, R83, R80 ;  /* 0x000000534d53a224 */ /* 0x000fe200078e0250 */
[----:B--2---:R-:W-:-:S04]  /*1200*/  @!P1 LEA R70, P0, R72, R70, 0x1 ;  /* 0x0000004648469211 */ /* 0x004fc800078008ff */
[----:B------:R-:W-:Y:S02]  /*1210*/  @!P2 IADD3 R83, R75, R83, RZ ;  /* 0x000000534b53a210 */ /* 0x000fe40007ffe0ff */
[----:B------:R-:W-:Y:S02]  /*1220*/  @!P1 LEA.HI.X R71, R72, R71, R39, 0x1, P0 ;  /* 0x0000004748479211 */ /* 0x000fe400000f0c27 */
[----:B---3--:R-:W-:-:S03]  /*1230*/  @!P2 LEA R58, P4, R74, R58, 0x1 ;  /* 0x0000003a4a3aa211 */ /* 0x008fc600078808ff */
[----:B------:R0:W5:Y:S01]  /*1240*/  @!P1 LDG.E.128 R32, desc[UR4][R70.64] ;  /* 0x0000000446209981 */ /* 0x000162000c1e1d00 */
[----:B------:R-:W-:-:S05]  /*1250*/  @!P2 LEA.HI.X R59, R74, R59, R83, 0x1, P4 ;  /* 0x0000003b4a3ba211 */ /* 0x000fca00020f0c53 */
[----:B------:R0:W5:Y:S04]  /*1260*/  @!P2 LDG.E.128 R28, desc[UR4][R58.64+0x100] ;  /* 0x000100043a1ca981 */ /* 0x000168000c1e1d00 */
.L_x_858:
[----:B------:R-:W-:Y:S05]  /*1270*/  BSYNC B0 ;  /* 0x0000000000007941 */ /* 0x000fea0003800000 */
.L_x_857:
[----:B-----5:R-:W-:Y:S01]  /*1280*/  MOV R56, R32 ;  /* 0x0000002000387202 */ /* 0x020fe20000000f00 */
[----:B------:R-:W-:Y:S01]  /*1290*/  HADD2.F32 R32, -RZ, R36.H1_H1 ;  /* 0x30000024ff207230 */ /* 0x000fe20000004100 */
[----:B0-----:R-:W-:Y:S01]  /*12a0*/  MOV R58, R33 ;  /* 0x00000021003a7202 */ /* 0x001fe20000000f00 */
[----:B------:R-:W-:Y:S01]  /*12b0*/  HADD2.F32 R39, -RZ, R60.H1_H1 ;  /* 0x3000003cff277230 */ /* 0x000fe20000004100 */
[----:B------:R-:W-:Y:S01]  /*12c0*/  BSSY B0, `(.L_x_859) ;  /* 0x0000027000007945 */ /* 0x000fe20003800000 */
[----:B------:R-:W-:Y:S01]  /*12d0*/  HADD2.F32 R37, -RZ, R37.H1_H1 ;  /* 0x30000025ff257230 */ /* 0x000fe20000004100 */
[----:B------:R-:W-:Y:S01]  /*12e0*/  MOV R59, R34 ;  /* 0x00000022003b7202 */ /* 0x000fe20000000f00 */
[----:B------:R-:W-:Y:S02]  /*12f0*/  HADD2.F32 R36, -RZ, R36.H0_H0 ;  /* 0x20000024ff247230 */ /* 0x000fe40000004100 */
[----:B------:R-:W-:Y:S01]  /*1300*/  FMUL.FTZ R39, R32, R39 ;  /* 0x0000002720277220 */ /* 0x000fe20000410000 */
[----:B------:R-:W-:-:S02]  /*1310*/  HADD2.F32 R38, -RZ, R38.H1_H1 ;  /* 0x30000026ff267230 */ /* 0x000fc40000004100 */
[----:B------:R-:W-:Y:S01]  /*1320*/  HADD2.F32 R33, -RZ, R60.H0_H0 ;  /* 0x2000003cff217230 */ /* 0x000fe20000004100 */
[----:B------:R-:W-:Y:S02]  /*1330*/  MOV R60, R35 ;  /* 0x00000023003c7202 */ /* 0x000fe40000000f00 */
[----:B------:R-:W-:Y:S01]  /*1340*/  CS2R R34, SRZ ;  /* 0x0000000000227805 */ /* 0x000fe2000001ff00 */
[----:B------:R-:W-:Y:S01]  /*1350*/  FFMA.FTZ R76, R37, R38, R76 ;  /* 0x00000026254c7223 */ /* 0x000fe2000001004c */
[----:B------:R-:W-:Y:S02]  /*1360*/  HADD2.F32 R71, -RZ, R2.H0_H0 ;  /* 0x20000002ff477230 */ /* 0x000fe40000004100 */
[----:B------:R-:W-:Y:S01]  /*1370*/  FFMA.FTZ R75, R36, R33, R39 ;  /* 0x00000021244b7223 */ /* 0x000fe20000010027 */
[----:B------:R-:W-:Y:S02]  /*1380*/  CS2R R32, SRZ ;  /* 0x0000000000207805 */ /* 0x000fe4000001ff00 */
[----:B------:R-:W-:-:S02]  /*1390*/  CS2R R36, SRZ ;  /* 0x0000000000247805 */ /* 0x000fc4000001ff00 */
[----:B------:R-:W-:Y:S01]  /*13a0*/  CS2R R38, SRZ ;  /* 0x0000000000267805 */ /* 0x000fe2000001ff00 */
[----:B------:R-:W-:Y:S02]  /*13b0*/  HADD2.F32 R70, -RZ, R41.H0_H0 ;  /* 0x20000029ff467230 */ /* 0x000fe40000004100 */
[----:B------:R-:W-:Y:S02]  /*13c0*/  HADD2.F32 R89, -RZ, R42.H1_H1 ;  /* 0x3000002aff597230 */ /* 0x000fe40000004100 */
[----:B------:R-:W-:Y:S02]  /*13d0*/  HADD2.F32 R74, -RZ, R50.H0_H0 ;  /* 0x20000032ff4a7230 */ /* 0x000fe40000004100 */
[----:B------:R-:W-:Y:S02]  /*13e0*/  HADD2.F32 R73, -RZ, R54.H0_H0 ;  /* 0x20000036ff497230 */ /* 0x000fe40000004100 */
[----:B------:R-:W-:Y:S01]  /*13f0*/  HADD2.F32 R72, -RZ, R56.H1_H1 ;  /* 0x30000038ff487230 */ /* 0x000fe20000004100 */
[----:B------:R-:W-:Y:S06]  /*1400*/  @P3 BRA `(.L_x_860) ;  /* 0x0000000000483947 */ /* 0x000fec0003800000 */
[----:B------:R-:W-:Y:S01]  /*1410*/  IADD3 R67, P0, R64, 0x30, RZ ;  /* 0x0000003040437810 */ /* 0x000fe20007f1e0ff */
[----:B------:R-:W-:Y:S01]  /*1420*/  ULDC.64 UR10, c[0x0][0x248] ;  /* 0x00009200000a7ab9 */ /* 0x000fe20000000a00 */
[----:B------:R-:W-:Y:S01]  /*1430*/  MOV R64, R66 ;  /* 0x0000004200407202 */ /* 0x000fe20000000f00 */
[----:B------:R-:W-:Y:S01]  /*1440*/  ULDC UR8, c[0x0][0x21c] ;  /* 0x0000870000087ab9 */ /* 0x000fe20000000800 */
[----:B------:R-:W-:Y:S02]  /*1450*/  IADD3.X R63, RZ, R65, RZ, P0, !PT ;  /* 0x00000041ff3f7210 */ /* 0x000fe400007fe4ff */
[----:B------:R-:W-:Y:S02]  /*1460*/  MOV R65, R69 ;  /* 0x0000004500417202 */ /* 0x000fe40000000f00 */
[----:B------:R-:W-:Y:S01]  /*1470*/  LEA R61, R61, 0x80, 0x3 ;  /* 0x000000803d3d7811 */ /* 0x000fe200078e18ff */
[----:B------:R-:W-:Y:S01]  /*1480*/  IMAD R63, R63, UR10, RZ ;  /* 0x0000000a3f3f7c24 */ /* 0x000fe2000f8e02ff */
[----:B------:R-:W-:Y:S01]  /*1490*/  ISETP.GE.AND P2, PT, R62, UR8, PT ;  /* 0x000000083e007c0c */ /* 0x000fe2000bf46270 */
[----:B------:R-:W-:Y:S01]  /*14a0*/  IMAD.WIDE.U32 R64, R67, UR10, R64 ;  /* 0x0000000a43407c25 */ /* 0x000fe2000f8e0040 */
[----:B------:R-:W-:-:S03]  /*14b0*/  ISETP.GE.AND P0, PT, R61, UR8, PT ;  /* 0x000000083d007c0c */ /* 0x000fc6000bf06270 */
[----:B------:R-:W-:Y:S01]  /*14c0*/  IMAD R63, R67, UR11, R63 ;  /* 0x0000000b433f7c24 */ /* 0x000fe2000f8e023f */
[----:B------:R-:W-:Y:S02]  /*14d0*/  ULDC.64 UR10, c[0x0][0x240] ;  /* 0x00009000000a7ab9 */ /* 0x000fe40000000a00 */
[----:B------:R-:W-:Y:S02]  /*14e0*/  LEA R62, P1, R64, UR10, 0x1 ;  /* 0x0000000a403e7c11 */ /* 0x000fe4000f8208ff */
[----:B------:R-:W-:-:S04]  /*14f0*/  IADD3 R61, R65, R63, RZ ;  /* 0x0000003f413d7210 */ /* 0x000fc80007ffe0ff */
[----:B------:R-:W-:-:S05]  /*1500*/  LEA.HI.X R63, R64, UR11, R61, 0x1, P1 ;  /* 0x0000000b403f7c11 */ /* 0x000fca00088f0c3d */
[----:B------:R0:W5:Y:S04]  /*1510*/  @!P2 LDG.E.128 R32, desc[UR4][R62.64] ;  /* 0x000000043e20a981 */ /* 0x000168000c1e1d00 */
[----:B------:R0:W5:Y:S02]  /*1520*/  @!P0 LDG.E.128 R36, desc[UR4][R62.64+0x100] ;  /* 0x000100043e248981 */ /* 0x000164000c1e1d00 */
.L_x_860:
[----:B------:R-:W-:Y:S05]  /*1530*/  BSYNC B0 ;  /* 0x0000000000007941 */ /* 0x000fea0003800000 */
.L_x_859:
[----:B------:R-:W-:Y:S02]  /*1540*/  HADD2.F32 R92, -RZ, R42.H0_H0 ;  /* 0x2000002aff5c7230 */ /* 0x000fe40000004100 */
[----:B------:R-:W-:Y:S01]  /*1550*/  FMUL.FTZ R89, R89, R72 ;  /* 0x0000004859597220 */ /* 0x000fe20000410000 */
[----:B------:R-:W-:Y:S02]  /*1560*/  HADD2.F32 R91, -RZ, R56.H0_H0 ;  /* 0x20000038ff5b7230 */ /* 0x000fe40000004100 */
[----:B------:R-:W-:Y:S01]  /*1570*/  FFMA.FTZ R61, R70, R73, R75 ;  /* 0x00000049463d7223 */ /* 0x000fe2000001004b */
[----:B-----5:R-:W-:Y:S02]  /*1580*/  HADD2.F32 R97, -RZ, R32.H1_H1 ;  /* 0x30000020ff617230 */ /* 0x020fe40000004100 */
[----:B0-----:R-:W-:Y:S01]  /*1590*/  FFMA.FTZ R62, R71, R74, R76 ;  /* 0x0000004a473e7223 */ /* 0x001fe2000001004c */
[----:B------:R-:W-:Y:S02]  /*15a0*/  HADD2.F32 R96, -RZ, R54.H1_H1 ;  /* 0x30000036ff607230 */ /* 0x000fe40000004100 */
[----:B------:R-:W-:Y:S01]  /*15b0*/  FFMA.FTZ R100, R92, R91, R89 ;  /* 0x0000005b5c647223 */ /* 0x000fe20000010059 */
[----:B------:R-:W-:Y:S01]  /*15c0*/  HADD2.F32 R92, -RZ, R46.H1_H1 ;  /* 0x3000002eff5c7230 */ /* 0x000fe20000004100 */
[----:B------:R-:W-:Y:S01]  /*15d0*/  USHF.R.S32.HI UR12, URZ, 0x1f, UR6 ;  /* 0x0000001f3f0c7899 */ /* 0x000fe20008011406 */
[----:B------:R-:W-:Y:S01]  /*15e0*/  HADD2.F32 R94, -RZ, R41.H1_H1 ;  /* 0x30000029ff5e7230 */ /* 0x000fe20000004100 */
[----:B------:R-:W-:Y:S01]  /*15f0*/  USHF.R.S32.HI UR13, URZ, 0x1f, UR7 ;  /* 0x0000001f3f0d7899 */ /* 0x000fe20008011407 */
[----:B------:R-:W-:-:S02]  /*1600*/  HADD2.F32 R95, -RZ, R47.H0_H0 ;  /* 0x2000002fff5f7230 */ /* 0x000fc40000004100 */
[----:B------:R-:W-:Y:S01]  /*1610*/  FMUL.FTZ R103, R92, R97 ;  /* 0x000000615c677220 */ /* 0x000fe20000410000 */
[----:B------:R-:W-:Y:S02]  /*1620*/  HADD2.F32 R98, -RZ, R58.H0_H0 ;  /* 0x2000003aff627230 */ /* 0x000fe40000004100 */
[----:B------:R-:W-:Y:S01]  /*1630*/  FFMA.FTZ R101, R94, R96, R61 ;  /* 0x000000605e657223 */ /* 0x000fe2000001003d */
[--C-:B------:R-:W-:Y:S01]  /*1640*/  HADD2.F32 R54, -RZ, R36.reuse.H0_H0 ;  /* 0x20000024ff367230 */ /* 0x100fe20000004100 */
[----:B------:R-:W-:Y:S01]  /*1650*/  BSSY B0, `(.L_x_861) ;  /* 0x00000fa000007945 */ /* 0x000fe20003800000 */
[----:B------:R-:W-:Y:S02]  /*1660*/  HADD2.F32 R89, -RZ, R36.H1_H1 ;  /* 0x30000024ff597230 */ /* 0x000fe40000004100 */
[----:B------:R-:W-:Y:S01]  /*1670*/  FFMA.FTZ R98, R95, R98, R100 ;  /* 0x000000625f627223 */ /* 0x000fe20000010064 */
[--C-:B------:R-:W-:Y:S02]  /*1680*/  HADD2.F32 R36, -RZ, R38.reuse.H0_H0 ;  /* 0x20000026ff247230 */ /* 0x100fe40000004100 */
[----:B------:R-:W-:-:S02]  /*1690*/  HADD2.F32 R93, -RZ, R38.H1_H1 ;  /* 0x30000026ff5d7230 */ /* 0x000fc40000004100 */
[--C-:B------:R-:W-:Y:S02]  /*16a0*/  HADD2.F32 R91, -RZ, R39.reuse.H0_H0 ;  /* 0x20000027ff5b7230 */ /* 0x100fe40000004100 */
[----:B------:R-:W-:Y:S02]  /*16b0*/  HADD2.F32 R38, -RZ, R39.H1_H1 ;  /* 0x30000027ff267230 */ /* 0x000fe40000004100 */
[----:B------:R-:W-:Y:S02]  /*16c0*/  HADD2.F32 R39, -RZ, R2.H1_H1 ;  /* 0x30000002ff277230 */ /* 0x000fe40000004100 */
[----:B------:R-:W-:Y:S02]  /*16d0*/  HADD2.F32 R2, -RZ, R40.H0_H0 ;  /* 0x20000028ff027230 */ /* 0x000fe40000004100 */
[----:B------:R-:W-:Y:S02]  /*16e0*/  HADD2.F32 R50, -RZ, R50.H1_H1 ;  /* 0x30000032ff327230 */ /* 0x000fe40000004100 */
[----:B------:R-:W-:-:S02]  /*16f0*/  HADD2.F32 R97, -RZ, R55.H0_H0 ;  /* 0x20000037ff617230 */ /* 0x000fc40000004100 */
[----:B------:R-:W-:Y:S02]  /*1700*/  HADD2.F32 R47, -RZ, R47.H1_H1 ;  /* 0x3000002fff2f7230 */ /* 0x000fe40000004100 */
[----:B------:R-:W-:Y:S01]  /*1710*/  FFMA.FTZ R99, R39, R50, R62 ;  /* 0x0000003227637223 */ /* 0x000fe2000001003e */
[----:B------:R-:W-:Y:S02]  /*1720*/  HADD2.F32 R58, -RZ, R58.H1_H1 ;  /* 0x3000003aff3a7230 */ /* 0x000fe40000004100 */
[----:B------:R-:W-:Y:S01]  /*1730*/  FFMA.FTZ R97, R2, R97, R101 ;  /* 0x0000006102617223 */ /* 0x000fe20000010065 */
[----:B------:R-:W-:Y:S02]  /*1740*/  HADD2.F32 R46, -RZ, R46.H0_H0 ;  /* 0x2000002eff2e7230 */ /* 0x000fe40000004100 */
[----:B------:R-:W-:Y:S02]  /*1750*/  HADD2.F32 R95, -RZ, R32.H0_H0 ;  /* 0x20000020ff5f7230 */ /* 0x000fe40000004100 */
[----:B------:R-:W-:Y:S01]  /*1760*/  FFMA.FTZ R58, R47, R58, R98 ;  /* 0x0000003a2f3a7223 */ /* 0x000fe20000010062 */
[----:B------:R-:W-:-:S02]  /*1770*/  HADD2.F32 R61, -RZ, R44.H0_H0 ;  /* 0x2000002cff3d7230 */ /* 0x000fc40000004100 */
[----:B------:R-:W-:Y:S02]  /*1780*/  HADD2.F32 R32, -RZ, R59.H0_H0 ;  /* 0x2000003bff207230 */ /* 0x000fe40000004100 */
[----:B------:R-:W-:Y:S01]  /*1790*/  FFMA.FTZ R95, R46, R95, R103 ;  /* 0x0000005f2e5f7223 */ /* 0x000fe20000010067 */
[----:B------:R-:W-:Y:S02]  /*17a0*/  HADD2.F32 R2, -RZ, R51.H0_H0 ;  /* 0x20000033ff027230 */ /* 0x000fe40000004100 */
[----:B------:R-:W-:Y:S02]  /*17b0*/  HADD2.F32 R39, -RZ, R33.H0_H0 ;  /* 0x20000021ff277230 */ /* 0x000fe40000004100 */
[----:B------:R-:W-:Y:S01]  /*17c0*/  FFMA.FTZ R61, R61, R32, R58 ;  /* 0x000000203d3d7223 */ /* 0x000fe2000001003a */
[----:B------:R-:W-:Y:S02]  /*17d0*/  HADD2.F32 R44, -RZ, R44.H1_H1 ;  /* 0x3000002cff2c7230 */ /* 0x000fe40000004100 */
[----:B------:R-:W-:-:S02]  /*17e0*/  HADD2.F32 R59, -RZ, R59.H1_H1 ;  /* 0x3000003bff3b7230 */ /* 0x000fc40000004100 */
[----:B------:R-:W-:Y:S01]  /*17f0*/  FFMA.FTZ R2, R2, R39, R95 ;  /* 0x0000002702027223 */ /* 0x000fe2000001005f */
[----:B------:R-:W-:Y:S02]  /*1800*/  HADD2.F32 R51, -RZ, R51.H1_H1 ;  /* 0x30000033ff337230 */ /* 0x000fe40000004100 */
[----:B------:R-:W-:Y:S02]  /*1810*/  HADD2.F32 R46, -RZ, R33.H1_H1 ;  /* 0x30000021ff2e7230 */ /* 0x000fe40000004100 */
[----:B------:R-:W-:Y:S01]  /*1820*/  FFMA.FTZ R58, R44, R59, R61 ;  /* 0x0000003b2c3a7223 */ /* 0x000fe2000001003d */
[----:B------:R-:W-:Y:S02]  /*1830*/  HADD2.F32 R40, -RZ, R40.H1_H1 ;  /* 0x30000028ff287230 */ /* 0x000fe40000004100 */
[----:B------:R-:W-:Y:S02]  /*1840*/  HADD2.F32 R55, -RZ, R55.H1_H1 ;  /* 0x30000037ff377230 */ /* 0x000fe40000004100 */
[----:B------:R-:W-:Y:S01]  /*1850*/  FFMA.FTZ R59, R51, R46, R2 ;  /* 0x0000002e333b7223 */ /* 0x000fe20000010002 */
[----:B------:R-:W-:-:S02]  /*1860*/  HADD2.F32 R32, -RZ, R45.H0_H0 ;  /* 0x2000002dff207230 */ /* 0x000fc40000004100 */
[----:B------:R-:W-:Y:S02]  /*1870*/  HADD2.F32 R47, -RZ, R52.H0_H0 ;  /* 0x20000034ff2f7230 */ /* 0x000fe40000004100 */
[----:B------:R-:W-:Y:S01]  /*1880*/  FFMA.FTZ R55, R40, R55, R97 ;  /* 0x0000003728377223 */ /* 0x000fe20000010061 */
[----:B------:R-:W-:Y:S02]  /*1890*/  HADD2.F32 R2, -RZ, R48.H0_H0 ;  /* 0x20000030ff027230 */ /* 0x000fe40000004100 */
[----:B------:R-:W-:Y:S02]  /*18a0*/  HADD2.F32 R39, -RZ, R34.H0_H0 ;  /* 0x20000022ff277230 */ /* 0x000fe40000004100 */
[----:B------:R-:W-:Y:S01]  /*18b0*/  FFMA.FTZ R50, R32, R47, R99 ;  /* 0x0000002f20327223 */ /* 0x000fe20000010063 */
[----:B------:R-:W-:Y:S02]  /*18c0*/  HADD2.F32 R33, -RZ, R49.H0_H0 ;  /* 0x20000031ff217230 */ /* 0x000fe40000004100 */
[----:B------:R-:W-:-:S02]  /*18d0*/  HADD2.F32 R40, -RZ, R60.H0_H0 ;  /* 0x2000003cff287230 */ /* 0x000fc40000004100 */
[----:B------:R-:W-:Y:S01]  /*18e0*/  FFMA.FTZ R39, R2, R39, R59 ;  /* 0x0000002702277223 */ /* 0x000fe2000001003b */
[----:B------:R-:W-:Y:S02]  /*18f0*/  HADD2.F32 R48, -RZ, R48.H1_H1 ;  /* 0x30000030ff307230 */ /* 0x000fe40000004100 */
        /* <DEDUP_REMOVED lines=8> */
[----:B------:R-:W-:Y:S02]  /*1980*/  HADD2.F32 R45, -RZ, R45.H1_H1 ;  /* 0x3000002dff2d7230 */ /* 0x000fe40000004100 */
[----:B------:R-:W-:Y:S02]  /*1990*/  HADD2.F32 R52, -RZ, R52.H1_H1 ;  /* 0x30000034ff347230 */ /* 0x000fe40000004100 */
[----:B------:R-:W-:Y:S01]  /*19a0*/  FFMA.FTZ R2, R2, R33, R39 ;  /* 0x0000002102027223 */ /* 0x000fe20000010027 */
[----:B------:R-:W-:Y:S02]  /*19b0*/  HADD2.F32 R43, -RZ, R43.H1_H1 ;  /* 0x3000002bff2b7230 */ /* 0x000fe40000004100 */
[----:B------:R-:W-:-:S02]  /*19c0*/  HADD2.F32 R32, -RZ, R57.H1_H1 ;  /* 0x30000039ff207230 */ /* 0x000fc40000004100 */
[----:B------:R-:W-:Y:S01]  /*19d0*/  FFMA.FTZ R50, R45, R52, R50 ;  /* 0x000000342d327223 */ /* 0x000fe20000010032 */
[--C-:B------:R-:W-:Y:S02]  /*19e0*/  HADD2.F32 R68, -RZ, R4.reuse.H0_H0 ;  /* 0x20000004ff447230 */ /* 0x100fe40000004100 */
[----:B------:R-:W-:Y:S02]  /*19f0*/  HADD2.F32 R69, -RZ, R4.H1_H1 ;  /* 0x30000004ff457230 */ /* 0x000fe40000004100 */
[----:B------:R-:W-:Y:S01]  /*1a00*/  FFMA.FTZ R32, R43, R32, R44 ;  /* 0x000000202b207223 */ /* 0x000fe2000001002c */
[----:B------:R-:W-:Y:S02]  /*1a10*/  HADD2.F32 R49, -RZ, R49.H1_H1 ;  /* 0x30000031ff317230 */ /* 0x000fe40000004100 */
[----:B------:R-:W-:Y:S02]  /*1a20*/  HADD2.F32 R53, -RZ, R53.H1_H1 ;  /* 0x30000035ff357230 */ /* 0x000fe40000004100 */
[----:B------:R-:W-:-:S02]  /*1a30*/  HADD2.F32 R60, -RZ, R60.H1_H1 ;  /* 0x3000003cff3c7230 */ /* 0x000fc40000004100 */
[----:B------:R-:W-:Y:S02]  /*1a40*/  HADD2.F32 R34, -RZ, R35.H1_H1 ;  /* 0x30000023ff227230 */ /* 0x000fe40000004100 */
[--C-:B------:R-:W-:Y:S02]  /*1a50*/  HADD2.F32 R67, -RZ, R5.reuse.H0_H0 ;  /* 0x20000005ff437230 */ /* 0x100fe40000004100 */
[----:B------:R-:W-:Y:S01]  /*1a60*/  FFMA.FTZ R40, R49, R60, R40 ;  /* 0x0000003c31287223 */ /* 0x000fe20000010028 */
[----:B------:R-:W-:Y:S02]  /*1a70*/  HADD2.F32 R70, -RZ, R5.H1_H1 ;  /* 0x30000005ff467230 */ /* 0x000fe40000004100 */
[----:B------:R-:W-:Y:S01]  /*1a80*/  FFMA.FTZ R2, R53, R34, R2 ;  /* 0x0000002235027223 */ /* 0x000fe20000010002 */
[--C-:B------:R-:W-:Y:S02]  /*1a90*/  HADD2.F32 R4, -RZ, R6.reuse.H0_H0 ;  /* 0x20000006ff047230 */ /* 0x100fe40000004100 */
[----:B------:R-:W-:-:S02]  /*1aa0*/  HADD2.F32 R71, -RZ, R6.H1_H1 ;  /* 0x30000006ff477230 */ /* 0x000fc40000004100 */
[--C-:B------:R-:W-:Y:S02]  /*1ab0*/  HADD2.F32 R76, -RZ, R24.reuse.H0_H0 ;  /* 0x20000018ff4c7230 */ /* 0x100fe40000004100 */
[----:B------:R-:W-:Y:S02]  /*1ac0*/  HADD2.F32 R77, -RZ, R24.H1_H1 ;  /* 0x30000018ff4d7230 */ /* 0x000fe40000004100 */
[----:B------:R-:W-:Y:S02]  /*1ad0*/  HADD2.F32 R63, -RZ, R20.H0_H0 ;  /* 0x20000014ff3f7230 */ /* 0x000fe40000004100 */
[--C-:B------:R-:W-:Y:S02]  /*1ae0*/  HADD2.F32 R5, -RZ, R7.reuse.H0_H0 ;  /* 0x20000007ff057230 */ /* 0x100fe40000004100 */
[----:B------:R-:W-:Y:S02]  /*1af0*/  HADD2.F32 R6, -RZ, R7.H1_H1 ;  /* 0x30000007ff067230 */ /* 0x000fe40000004100 */
[----:B------:R-:W-:Y:S01]  /*1b00*/  FFMA.FTZ R63, R63, R68, R50 ;  /* 0x000000443f3f7223 */ /* 0x000fe20000010032 */
[----:B------:R-:W-:-:S02]  /*1b10*/  HADD2.F32 R75, -RZ, R25.H0_H0 ;  /* 0x20000019ff4b7230 */ /* 0x000fc40000004100 */
[----:B------:R-:W-:Y:S02]  /*1b20*/  HADD2.F32 R80, -RZ, R25.H1_H1 ;  /* 0x30000019ff507230 */ /* 0x000fe40000004100 */
[--C-:B------:R-:W-:Y:S02]  /*1b30*/  HADD2.F32 R24, -RZ, R26.reuse.H0_H0 ;  /* 0x2000001aff187230 */ /* 0x100fe40000004100 */
[----:B------:R-:W-:Y:S02]  /*1b40*/  HADD2.F32 R79, -RZ, R26.H1_H1 ;  /* 0x3000001aff4f7230 */ /* 0x000fe40000004100 */
[----:B------:R-:W-:Y:S02]  /*1b50*/  HADD2.F32 R7, -RZ, R16.H0_H0 ;  /* 0x20000010ff077230 */ /* 0x000fe40000004100 */
[--C-:B------:R-:W-:Y:S02]  /*1b60*/  HADD2.F32 R25, -RZ, R27.reuse.H0_H0 ;  /* 0x2000001bff197230 */ /* 0x100fe40000004100 */
[----:B------:R-:W-:-:S02]  /*1b70*/  HADD2.F32 R26, -RZ, R27.H1_H1 ;  /* 0x3000001bff1a7230 */ /* 0x000fc40000004100 */
[----:B------:R-:W-:Y:S01]  /*1b80*/  FFMA.FTZ R7, R7, R76, R32 ;  /* 0x0000004c07077223 */ /* 0x000fe20000010020 */
[--C-:B------:R-:W-:Y:S02]  /*1b90*/  HADD2.F32 R87, -RZ, R31.reuse.H0_H0 ;  /* 0x2000001fff577230 */ /* 0x100fe40000004100 */
[----:B------:R-:W-:Y:S02]  /*1ba0*/  HADD2.F32 R88, -RZ, R31.H1_H1 ;  /* 0x3000001fff587230 */ /* 0x000fe40000004100 */
[----:B------:R-:W-:Y:S02]  /*1bb0*/  HADD2.F32 R27, -RZ, R12.H0_H0 ;  /* 0x2000000cff1b7230 */ /* 0x000fe40000004100 */
[----:B------:R-:W-:Y:S02]  /*1bc0*/  HADD2.F32 R84, -RZ, R28.H0_H0 ;  /* 0x2000001cff547230 */ /* 0x000fe40000004100 */
[----:B------:R-:W-:Y:S02]  /*1bd0*/  HADD2.F32 R31, -RZ, R8.H0_H0 ;  /* 0x20000008ff1f7230 */ /* 0x000fe40000004100 */
[----:B------:R-:W-:-:S02]  /*1be0*/  HADD2.F32 R64, -RZ, R20.H1_H1 ;  /* 0x30000014ff407230 */ /* 0x000fc40000004100 */
[----:B------:R-:W-:Y:S01]  /*1bf0*/  FFMA.FTZ R40, R27, R84, R40 ;  /* 0x000000541b287223 */ /* 0x000fe20000010028 */
[----:B------:R-:W-:Y:S02]  /*1c00*/  HADD2.F32 R72, -RZ, R16.H1_H1 ;  /* 0x30000010ff487230 */ /* 0x000fe40000004100 */
[----:B------:R-:W-:Y:S01]  /*1c10*/  FFMA.FTZ R31, R31, R54, R2 ;  /* 0x000000361f1f7223 */ /* 0x000fe20000010002 */
[----:B------:R-:W-:Y:S02]  /*1c20*/  HADD2.F32 R81, -RZ, R12.H1_H1 ;  /* 0x3000000cff517230 */ /* 0x000fe40000004100 */
[----:B------:R-:W-:Y:S01]  /*1c30*/  FFMA.FTZ R63, R64, R69, R63 ;  /* 0x00000045403f7223 */ /* 0x000fe2000001003f */
[----:B------:R-:W-:Y:S02]  /*1c40*/  HADD2.F32 R28, -RZ, R28.H1_H1 ;  /* 0x3000001cff1c7230 */ /* 0x000fe40000004100 */
[----:B------:R-:W-:Y:S01]  /*1c50*/  FFMA.FTZ R7, R72, R77, R7 ;  /* 0x0000004d48077223 */ /* 0x000fe20000010007 */
[----:B------:R-:W-:-:S02]  /*1c60*/  HADD2.F32 R42, -RZ, R8.H1_H1 ;  /* 0x30000008ff2a7230 */ /* 0x000fc40000004100 */
[----:B------:R-:W-:Y:S02]  /*1c70*/  HADD2.F32 R20, -RZ, R21.H0_H0 ;  /* 0x20000015ff147230 */ /* 0x000fe40000004100 */
[----:B------:R-:W-:Y:S01]  /*1c80*/  FFMA.FTZ R81, R81, R28, R40 ;  /* 0x0000001c51517223 */ /* 0x000fe20000010028 */
[----:B------:R-:W-:Y:S02]  /*1c90*/  HADD2.F32 R16, -RZ, R17.H0_H0 ;  /* 0x20000011ff107230 */ /* 0x000fe40000004100 */
[----:B------:R-:W-:Y:S01]  /*1ca0*/  FFMA.FTZ R31, R42, R89, R31 ;  /* 0x000000592a1f7223 */ /* 0x000fe2000001001f */
[----:B------:R-:W-:Y:S02]  /*1cb0*/  HADD2.F32 R12, -RZ, R13.H0_H0 ;  /* 0x2000000dff0c7230 */ /* 0x000fe40000004100 */
[----:B------:R-:W-:Y:S01]  /*1cc0*/  FFMA.FTZ R20, R20, R67, R63 ;  /* 0x0000004314147223 */ /* 0x000fe2000001003f */
        /* <DEDUP_REMOVED lines=9> */
[----:B------:R-:W-:Y:S01]  /*1d60*/  FFMA.FTZ R20, R65, R70, R20 ;  /* 0x0000004641147223 */ /* 0x000fe20000010014 */
[----:B------:R-:W-:-:S02]  /*1d70*/  HADD2.F32 R29, -RZ, R29.H1_H1 ;  /* 0x3000001dff1d7230 */ /* 0x000fc40000004100 */
        /* <DEDUP_REMOVED lines=8> */
[----:B------:R-:W-:Y:S01]  /*1e00*/  FFMA.FTZ R21, R21, R4, R20 ;  /* 0x0000000415157223 */ /* 0x000fe20000010014 */
[----:B------:R-:W-:Y:S02]  /*1e10*/  HADD2.F32 R86, -RZ, R30.H0_H0 ;  /* 0x2000001eff567230 */ /* 0x000fe40000004100 */
[----:B------:R-:W-:Y:S01]  /*1e20*/  FFMA.FTZ R17, R17, R24, R16 ;  /* 0x0000001811117223 */ /* 0x000fe20000010010 */
[----:B------:R-:W-:Y:S02]  /*1e30*/  HADD2.F32 R9, -RZ, R10.H0_H0 ;  /* 0x2000000aff097230 */ /* 0x000fe40000004100 */
[----:B------:R-:W-:Y:S02]  /*1e40*/  HADD2.F32 R66, -RZ, R22.H1_H1 ;  /* 0x30000016ff427230 */ /* 0x000fe40000004100 */
[----:B------:R-:W-:Y:S01]  /*1e50*/  FFMA.FTZ R82, R13, R86, R82 ;  /* 0x000000560d527223 */ /* 0x000fe20000010052 */
[----:B------:R-:W-:Y:S02]  /*1e60*/  HADD2.F32 R74, -RZ, R18.H1_H1 ;  /* 0x30000012ff4a7230 */ /* 0x000fe40000004100 */
[----:B------:R-:W-:Y:S01]  /*1e70*/  FFMA.FTZ R9, R9, R36, R56 ;  /* 0x0000002409097223 */ /* 0x000fe20000010038 */
[----:B------:R-:W-:-:S02]  /*1e80*/  HADD2.F32 R83, -RZ, R14.H1_H1 ;  /* 0x3000000eff537230 */ /* 0x000fc40000004100 */
[----:B------:R-:W-:Y:S01]  /*1e90*/  FFMA.FTZ R21, R66, R71, R21 ;  /* 0x0000004742157223 */ /* 0x000fe20000010015 */
[----:B------:R-:W-:Y:S02]  /*1ea0*/  HADD2.F32 R30, -RZ, R30.H1_H1 ;  /* 0x3000001eff1e7230 */ /* 0x000fe40000004100 */
[----:B------:R-:W-:Y:S01]  /*1eb0*/  FFMA.FTZ R17, R74, R79, R17 ;  /* 0x0000004f4a117223 */ /* 0x000fe20000010011 */
[----:B------:R-:W-:Y:S02]  /*1ec0*/  HADD2.F32 R90, -RZ, R10.H1_H1 ;  /* 0x3000000aff5a7230 */ /* 0x000fe40000004100 */
[----:B------:R-:W-:Y:S02]  /*1ed0*/  HADD2.F32 R22, -RZ, R23.H0_H0 ;  /* 0x20000017ff167230 */ /* 0x000fe40000004100 */
[----:B------:R-:W-:Y:S01]  /*1ee0*/  FFMA.FTZ R83, R83, R30, R82 ;  /* 0x0000001e53537223 */ /* 0x000fe20000010052 */
[----:B------:R-:W-:Y:S02]  /*1ef0*/  HADD2.F32 R18, -RZ, R19.H0_H0 ;  /* 0x20000013ff127230 */ /* 0x000fe40000004100 */
[----:B------:R-:W-:Y:S01]  /*1f00*/  FFMA.FTZ R9, R90, R93, R9 ;  /* 0x0000005d5a097223 */ /* 0x000fe20000010009 */
[----:B------:R-:W-:-:S02]  /*1f10*/  HADD2.F32 R14, -RZ, R15.H0_H0 ;  /* 0x2000000fff0e7230 */ /* 0x000fc40000004100 */
[----:B------:R-:W-:Y:S01]  /*1f20*/  FFMA.FTZ R22, R22, R5, R21 ;  /* 0x0000000516167223 */ /* 0x000fe20000010015 */
[----:B------:R-:W-:Y:S02]  /*1f30*/  HADD2.F32 R10, -RZ, R11.H0_H0 ;  /* 0x2000000bff0a7230 */ /* 0x000fe40000004100 */
[----:B------:R-:W-:Y:S01]  /*1f40*/  FFMA.FTZ R18, R18, R25, R17 ;  /* 0x0000001912127223 */ /* 0x000fe20000010011 */
        /* <DEDUP_REMOVED lines=8> */
[----:B------:R-:W0:Y:S01]  /*1fd0*/  S2R R21, SR_TID.X ;  /* 0x0000000000157919 */ /* 0x000e220000002100 */
[----:B------:R-:W-:Y:S01]  /*1fe0*/  FFMA.FTZ R14, R15, R88, R14 ;  /* 0x000000580f0e7223 */ /* 0x000fe2000001000e */
[----:B------:R-:W1:Y:S01]  /*1ff0*/  LDC.64 R16, c[0x0][0x2d0] ;  /* 0x0000b400ff107b82 */ /* 0x000e620000000a00 */
[----:B------:R-:W-:Y:S01]  /*2000*/  FFMA.FTZ R10, R11, R38, R10 ;  /* 0x000000260b0a7223 */ /* 0x000fe2000001000a */
[----:B------:R-:W2:Y:S04]  /*2010*/  SHFL.BFLY PT, R5, R6, 0x8, 0x1f ;  /* 0x0d001f0006057f89 */ /* 0x000ea800000e0000 */
[----:B------:R-:W3:Y:S04]  /*2020*/  SHFL.BFLY PT, R7, R18, 0x8, 0x1f ;  /* 0x0d001f0012077f89 */ /* 0x000ee800000e0000 */
[----:B------:R-:W4:Y:S04]  /*2030*/  SHFL.BFLY PT, R9, R14, 0x8, 0x1f ;  /* 0x0d001f000e097f89 */ /* 0x000f2800000e0000 */
[----:B------:R-:W0:Y:S01]  /*2040*/  SHFL.BFLY PT, R11, R10, 0x8, 0x1f ;  /* 0x0d001f000a0b7f89 */ /* 0x000e2200000e0000 */
[----:B--2---:R-:W-:Y:S01]  /*2050*/  FADD.FTZ R5, R6, R5 ;  /* 0x0000000506057221 */ /* 0x004fe20000010000 */
[----:B---3--:R-:W-:-:S04]  /*2060*/  FADD.FTZ R4, R18, R7 ;  /* 0x0000000712047221 */ /* 0x008fc80000010000 */
[----:B------:R-:W2:Y:S01]  /*2070*/  SHFL.BFLY PT, R2, R5, 0x4, 0x1f ;  /* 0x0c801f0005027f89 */ /* 0x000ea200000e0000 */
[----:B------:R-:W3:Y:S01]  /*2080*/  LDC.64 R18, c[0x0][0x2d8] ;  /* 0x0000b600ff127b82 */ /* 0x000ee20000000a00 */
[----:B----4-:R-:W-:Y:S02]  /*2090*/  FADD.FTZ R8, R14, R9 ;  /* 0x000000090e087221 */ /* 0x010fe40000010000 */
[----:B------:R-:W4:Y:S01]  /*20a0*/  SHFL.BFLY PT, R7, R4, 0x4, 0x1f ;  /* 0x0c801f0004077f89 */ /* 0x000f2200000e0000 */
[----:B0-----:R-:W-:Y:S01]  /*20b0*/  SHF.R.S32.HI R14, RZ, 0x1f, R21 ;  /* 0x0000001fff0e7819 */ /* 0x001fe20000011415 */
[----:B------:R-:W-:Y:S02]  /*20c0*/  FADD.FTZ R12, R10, R11 ;  /* 0x0000000b0a0c7221 */ /* 0x000fe40000010000 */
[----:B------:R-:W0:Y:S01]  /*20d0*/  SHFL.BFLY PT, R9, R8, 0x4, 0x1f ;  /* 0x0c801f0008097f89 */ /* 0x000e2200000e0000 */
[----:B------:R-:W-:-:S03]  /*20e0*/  LEA.HI R20, R14, R21, RZ, 0x4 ;  /* 0x000000150e147211 */ /* 0x000fc600078f20ff */
[----:B------:R-:W1:Y:S01]  /*20f0*/  SHFL.BFLY PT, R11, R12, 0x4, 0x1f ;  /* 0x0c801f000c0b7f89 */ /* 0x000e6200000e0000 */
[----:B--2---:R-:W-:Y:S01]  /*2100*/  FADD.FTZ R2, R5, R2 ;  /* 0x0000000205027221 */ /* 0x004fe20000010000 */
[----:B------:R-:W-:Y:S01]  /*2110*/  SHF.L.U32 R5, R0, 0xe, RZ ;  /* 0x0000000e00057819 */ /* 0x000fe200000006ff */
[----:B----4-:R-:W-:Y:S01]  /*2120*/  FADD.FTZ R6, R4, R7 ;  /* 0x0000000704067221 */ /* 0x010fe20000010000 */
[----:B------:R-:W-:Y:S02]  /*2130*/  SHF.L.U32 R4, R21, 0x2, RZ ;  /* 0x0000000215047819 */ /* 0x000fe400000006ff */
[----:B------:R-:W2:Y:S01]  /*2140*/  SHFL.BFLY PT, R7, R2, 0x2, 0x1f ;  /* 0x0c401f0002077f89 */ /* 0x000ea200000e0000 */
[----:B0-----:R-:W-:-:S03]  /*2150*/  FADD.FTZ R10, R8, R9 ;  /* 0x00000009080a7221 */ /* 0x001fc60000010000 */
[----:B------:R-:W0:Y:S01]  /*2160*/  SHFL.BFLY PT, R9, R6, 0x2, 0x1f ;  /* 0x0c401f0006097f89 */ /* 0x000e2200000e0000 */
[----:B-1----:R-:W-:Y:S01]  /*2170*/  FADD.FTZ R13, R12, R11 ;  /* 0x0000000b0c0d7221 */ /* 0x002fe20000010000 */
[----:B------:R-:W-:Y:S02]  /*2180*/  SHF.R.S32.HI R12, RZ, 0x1f, R4 ;  /* 0x0000001fff0c7819 */ /* 0x000fe40000011404 */
[----:B------:R-:W1:Y:S01]  /*2190*/  SHFL.BFLY PT, R11, R10, 0x2, 0x1f ;  /* 0x0c401f000a0b7f89 */ /* 0x000e6200000e0000 */
[----:B------:R-:W-:-:S03]  /*21a0*/  IADD3 R4, P0, R5, R4, RZ ;  /* 0x0000000405047210 */ /* 0x000fc60007f1e0ff */
[----:B------:R-:W4:Y:S01]  /*21b0*/  SHFL.BFLY PT, R8, R13, 0x2, 0x1f ;  /* 0x0c401f000d087f89 */ /* 0x000f2200000e0000 */
[----:B------:R-:W-:-:S03]  /*21c0*/  LEA.HI.X.SX32 R5, R5, R12, 0x1, P0 ;  /* 0x0000000c05057211 */ /* 0x000fc600000f0eff */
[----:B------:R-:W-:-:S04]  /*21d0*/  IMAD.WIDE.U32 R4, R16, UR6, R4 ;  /* 0x0000000610047c25 */ /* 0x000fc8000f8e0004 */
[----:B--2---:R-:W-:Y:S01]  /*21e0*/  FADD.FTZ R7, R2, R7 ;  /* 0x0000000702077221 */ /* 0x004fe20000010000 */
[----:B------:R-:W-:Y:S01]  /*21f0*/  IMAD R2, R16, UR12, RZ ;  /* 0x0000000c10027c24 */ /* 0x000fe2000f8e02ff */
[----:B------:R-:W-:Y:S01]  /*2200*/  LOP3.LUT R16, R20, 0xfffffff0, RZ, 0xc0, !PT ;  /* 0xfffffff014107812 */ /* 0x000fe200078ec0ff */
[----:B0-----:R-:W-:Y:S01]  /*2210*/  FADD.FTZ R6, R6, R9 ;  /* 0x0000000906067221 */ /* 0x001fe20000010000 */
[----:B------:R-:W-:Y:S01]  /*2220*/  IADD3 R9, R3, 0x3f, RZ ;  /* 0x0000003f03097810 */ /* 0x000fe20007ffe0ff */
[----:B------:R-:W-:Y:S01]  /*2230*/  IMAD R17, R17, UR6, R2 ;  /* 0x0000000611117c24 */ /* 0x000fe2000f8e0202 */
[----:B------:R-:W-:Y:S01]  /*2240*/  IADD3 R16, -R16, R21, RZ ;  /* 0x0000001510107210 */ /* 0x000fe20007ffe1ff */
[----:B-1----:R-:W-:Y:S01]  /*2250*/  FADD.FTZ R10, R10, R11 ;  /* 0x0000000b0a0a7221 */ /* 0x002fe20000010000 */
[----:B------:R-:W0:Y:S01]  /*2260*/  SHFL.BFLY PT, R2, R7, 0x1, 0x1f ;  /* 0x0c201f0007027f89 */ /* 0x000e2200000e0000 */
[--C-:B------:R-:W-:Y:S01]  /*2270*/  IMAD R14, R0, -0x40, R9.reuse ;  /* 0xffffffc0000e7824 */ /* 0x100fe200078e0209 */
[----:B------:R-:W-:Y:S01]  /*2280*/  ISETP.NE.AND P1, PT, R16, RZ, PT ;  /* 0x000000ff1000720c */ /* 0x000fe20003f25270 */
[----:B----4-:R-:W-:Y:S01]  /*2290*/  FADD.FTZ R12, R13, R8 ;  /* 0x000000080d0c7221 */ /* 0x010fe20000010000 */
[----:B------:R-:W1:Y:S01]  /*22a0*/  SHFL.BFLY PT, R11, R6, 0x1, 0x1f ;  /* 0x0c201f00060b7f89 */ /* 0x000e6200000e0000 */
[----:B------:R-:W-:-:S02]  /*22b0*/  SHF.R.S32.HI R8, RZ, 0x1f, R9 ;  /* 0x0000001fff087819 */ /* 0x000fc40000011409 */
[----:B------:R-:W-:Y:S01]  /*22c0*/  IADD3 R5, R5, R17, RZ ;  /* 0x0000001105057210 */ /* 0x000fe20007ffe0ff */
[----:B------:R-:W2:Y:S01]  /*22d0*/  SHFL.BFLY PT, R13, R10, 0x1, 0x1f ;  /* 0x0c201f000a0d7f89 */ /* 0x000ea200000e0000 */
[----:B------:R-:W-:-:S03]  /*22e0*/  LEA.HI R8, R8, R9, RZ, 0x6 ;  /* 0x0000000908087211 */ /* 0x000fc600078f30ff */
[----:B------:R-:W4:Y:S01]  /*22f0*/  SHFL.BFLY PT, R15, R12, 0x1, 0x1f ;  /* 0x0c201f000c0f7f89 */ /* 0x000f2200000e0000 */
[----:B------:R-:W-:-:S04]  /*2300*/  LOP3.LUT R8, R8, 0xffffffc0, RZ, 0xc0, !PT ;  /* 0xffffffc008087812 */ /* 0x000fc800078ec0ff */
[----:B------:R-:W-:Y:S01]  /*2310*/  IADD3 R8, R14, R8, -R9 ;  /* 0x000000080e087210 */ /* 0x000fe20007ffe809 */
[----:B---3--:R-:W-:-:S03]  /*2320*/  IMAD R14, R18, UR13, RZ ;  /* 0x0000000d120e7c24 */ /* 0x008fc6000f8e02ff */
[----:B------:R-:W-:Y:S01]  /*2330*/  ISETP.GE.AND P0, PT, R21, R8, PT ;  /* 0x000000081500720c */ /* 0x000fe20003f06270 */
[----:B------:R-:W-:Y:S02]  /*2340*/  IMAD R17, R19, UR7, R14 ;  /* 0x0000000713117c24 */ /* 0x000fe4000f8e020e */
[----:B------:R-:W-:Y:S01]  /*2350*/  IMAD.WIDE.U32 R8, R18, UR7, R4 ;  /* 0x0000000712087c25 */ /* 0x000fe2000f8e0004 */
[----:B------:R-:W-:-:S03]  /*2360*/  ISETP.GT.OR P0, PT, R21, 0x3f, P0 ;  /* 0x0000003f1500780c */ /* 0x000fc60000704670 */
[----:B0-----:R-:W-:Y:S01]  /*2370*/  FADD.FTZ R14, R7, R2 ;  /* 0x00000002070e7221 */ /* 0x001fe20000010000 */
[----:B-1----:R-:W-:Y:S01]  /*2380*/  FADD.FTZ R16, R6, R11 ;  /* 0x0000000b06107221 */ /* 0x002fe20000010000 */
[----:B------:R-:W-:Y:S02]  /*2390*/  IADD3 R17, R9, R17, RZ ;  /* 0x0000001109117210 */ /* 0x000fe40007ffe0ff */
[----:B------:R-:W-:Y:S01]  /*23a0*/  SHF.L.U32 R6, R0, 0x6, RZ ;  /* 0x0000000600067819 */ /* 0x000fe200000006ff */
[----:B--2---:R-:W-:Y:S01]  /*23b0*/  FADD.FTZ R18, R10, R13 ;  /* 0x0000000d0a127221 */ /* 0x004fe20000010000 */
[----:B----4-:R-:W-:Y:S01]  /*23c0*/  FADD.FTZ R15, R12, R15 ;  /* 0x0000000f0c0f7221 */ /* 0x010fe20000010000 */
[----:B------:R-:W-:Y:S06]  /*23d0*/  @P1 BRA `(.L_x_862) ;  /* 0x0000000000841947 */ /* 0x000fec0003800000 */
[----:B------:R-:W0:Y:S01]  /*23e0*/  LDC.64 R10, c[0x0][0x278] ;  /* 0x00009e00ff0a7b82 */ /* 0x000e220000000a00 */
[----:B------:R-:W-:Y:S01]  /*23f0*/  SHF.R.S32.HI R7, RZ, 0x1f, R6 ;  /* 0x0000001fff077819 */ /* 0x000fe20000011406 */
[----:B------:R-:W-:Y:S01]  /*2400*/  ULDC.64 UR8, c[0x0][0x260] ;  /* 0x0000980000087ab9 */ /* 0x000fe20000000a00 */
[----:B------:R-:W-:-:S05]  /*2410*/  SHF.R.S32.HI R19, RZ, 0x4, R20 ;  /* 0x00000004ff137819 */ /* 0x000fca0000011414 */
[----:B------:R-:W1:Y:S01]  /*2420*/  LDC.64 R12, c[0x0][0x280] ;  /* 0x0000a000ff0c7b82 */ /* 0x000e620000000a00 */
[C---:B0-----:R-:W-:Y:S02]  /*2430*/  IMAD R2, R10.reuse, UR12, RZ ;  /* 0x0000000c0a027c24 */ /* 0x041fe4000f8e02ff */
[----:B------:R-:W-:-:S04]  /*2440*/  IMAD.WIDE.U32 R4, R10, UR6, R6 ;  /* 0x000000060a047c25 */ /* 0x000fc8000f8e0006 */
[----:B------:R-:W-:Y:S02]  /*2450*/  IMAD R11, R11, UR6, R2 ;  /* 0x000000060b0b7c24 */ /* 0x000fe4000f8e0202 */
[----:B-1----:R-:W-:Y:S02]  /*2460*/  IMAD R2, R12, UR13, RZ ;  /* 0x0000000d0c027c24 */ /* 0x002fe4000f8e02ff */
[----:B------:R-:W-:Y:S01]  /*2470*/  IMAD R10, R0, -0x40, R3 ;  /* 0xffffffc0000a7824 */ /* 0x000fe200078e0203 */
[----:B------:R-:W-:Y:S01]  /*2480*/  IADD3 R5, R5, R11, RZ ;  /* 0x0000000b05057210 */ /* 0x000fe20007ffe0ff */
[----:B------:R-:W-:Y:S01]  /*2490*/  IMAD R11, R13, UR7, R2 ;  /* 0x000000070d0b7c24 */ /* 0x000fe2000f8e0202 */
[----:B------:R-:W-:Y:S02]  /*24a0*/  SHF.R.S32.HI R2, RZ, 0x1f, R19 ;  /* 0x0000001fff027819 */ /* 0x000fe40000011413 */
[----:B------:R-:W-:Y:S01]  /*24b0*/  ISETP.GE.AND P4, PT, R19, R10, PT ;  /* 0x0000000a1300720c */ /* 0x000fe20003f86270 */
[----:B------:R-:W-:-:S03]  /*24c0*/  IMAD.WIDE.U32 R4, R12, UR7, R4 ;  /* 0x000000070c047c25 */ /* 0x000fc6000f8e0004 */
[----:B------:R-:W-:-:S04]  /*24d0*/  IADD3 R3, P1, R19, R4, RZ ;  /* 0x0000000413037210 */ /* 0x000fc80007f3e0ff */
[----:B------:R-:W-:Y:S02]  /*24e0*/  IADD3.X R4, R2, R5, R11, P1, !PT ;  /* 0x0000000502047210 */ /* 0x000fe40000ffe40b */
[C---:B------:R-:W-:Y:S02]  /*24f0*/  IADD3 R5, R19.reuse, 0x30, RZ ;  /* 0x0000003013057810 */ /* 0x040fe40007ffe0ff */
[C---:B------:R-:W-:Y:S02]  /*2500*/  IADD3 R11, R19.reuse, 0x10, RZ ;  /* 0x00000010130b7810 */ /* 0x040fe40007ffe0ff */
[----:B------:R-:W-:Y:S02]  /*2510*/  IADD3 R19, R19, 0x20, RZ ;  /* 0x0000002013137810 */ /* 0x000fe40007ffe0ff */
[----:B------:R-:W-:Y:S02]  /*2520*/  LEA R2, P5, R3, UR8, 0x2 ;  /* 0x0000000803027c11 */ /* 0x000fe4000f8a10ff */
[----:B------:R-:W-:-:S02]  /*2530*/  ISETP.GE.AND P1, PT, R5, R10, PT ;  /* 0x0000000a0500720c */ /* 0x000fc40003f26270 */
[-C--:B------:R-:W-:Y:S02]  /*2540*/  ISETP.GE.AND P3, PT, R11, R10.reuse, PT ;  /* 0x0000000a0b00720c */ /* 0x080fe40003f66270 */
[----:B------:R-:W-:Y:S02]  /*2550*/  ISETP.GE.AND P2, PT, R19, R10, PT ;  /* 0x0000000a1300720c */ /* 0x000fe40003f46270 */
[----:B------:R-:W-:Y:S02]  /*2560*/  LEA.HI.X R3, R3, UR9, R4, 0x2, P5 ;  /* 0x0000000903037c11 */ /* 0x000fe4000a8f1404 */
[----:B------:R-:W-:Y:S02]  /*2570*/  FSEL R5, R14, RZ, !P4 ;  /* 0x000000ff0e057208 */ /* 0x000fe40006000000 */
[----:B------:R-:W-:Y:S02]  /*2580*/  FSEL R11, R16, RZ, !P3 ;  /* 0x000000ff100b7208 */ /* 0x000fe40005800000 */
[----:B------:R-:W-:Y:S01]  /*2590*/  FSEL R13, R18, RZ, !P2 ;  /* 0x000000ff120d7208 */ /* 0x000fe20005000000 */
[----:B------:R0:W-:Y:S01]  /*25a0*/  STG.E desc[UR4][R2.64], R5 ;  /* 0x0000000502007986 */ /* 0x0001e2000c101904 */
[----:B------:R-:W-:-:S03]  /*25b0*/  FSEL R15, R15, RZ, !P1 ;  /* 0x000000ff0f0f7208 */ /* 0x000fc60004800000 */
[----:B------:R0:W-:Y:S04]  /*25c0*/  STG.E desc[UR4][R2.64+0x40], R11 ;  /* 0x0000400b02007986 */ /* 0x0001e8000c101904 */
[----:B------:R0:W-:Y:S04]  /*25d0*/  STG.E desc[UR4][R2.64+0x80], R13 ;  /* 0x0000800d02007986 */ /* 0x0001e8000c101904 */
[----:B------:R0:W-:Y:S02]  /*25e0*/  STG.E desc[UR4][R2.64+0xc0], R15 ;  /* 0x0000c00f02007986 */ /* 0x0001e4000c101904 */
.L_x_862:
[----:B------:R-:W-:Y:S05]  /*25f0*/  BSYNC B0 ;  /* 0x0000000000007941 */ /* 0x000fea0003800000 */
.L_x_861:
[----:B------:R-:W-:Y:S04]  /*2600*/  BSSY B0, `(.L_x_863) ;  /* 0x0000016000007945 */ /* 0x000fe80003800000 */
[----:B------:R-:W-:Y:S05]  /*2610*/  @P0 BRA `(.L_x_864) ;  /* 0x0000000000500947 */ /* 0x000fea0003800000 */
[----:B0-----:R-:W0:Y:S01]  /*2620*/  LDC.64 R10, c[0x0][0x2a8] ;  /* 0x0000aa00ff0a7b82 */ /* 0x001e220000000a00 */
[----:B------:R-:W-:Y:S01]  /*2630*/  SHF.R.S32.HI R3, RZ, 0x1f, R21 ;  /* 0x0000001fff037819 */ /* 0x000fe20000011415 */
[----:B------:R-:W-:Y:S01]  /*2640*/  ULDC.64 UR8, c[0x0][0x2a0] ;  /* 0x0000a80000087ab9 */ /* 0x000fe20000000a00 */
[----:B------:R-:W-:-:S04]  /*2650*/  IADD3 R2, P0, R6, R21, RZ ;  /* 0x0000001506027210 */ /* 0x000fc80007f1e0ff */
[----:B------:R-:W-:Y:S01]  /*2660*/  LEA.HI.X.SX32 R3, R6, R3, 0x1, P0 ;  /* 0x0000000306037211 */ /* 0x000fe200000f0eff */
[----:B------:R-:W1:Y:S01]  /*2670*/  LDC.64 R12, c[0x0][0x2b0] ;  /* 0x0000ac00ff0c7b82 */ /* 0x000e620000000a00 */
[C---:B------:R-:W-:Y:S01]  /*2680*/  FMUL.FTZ R6, R78.reuse, 1.4426950216293334961 ;  /* 0x3fb8aa3b4e067820 */ /* 0x040fe20000410000 */
[----:B------:R-:W-:Y:S01]  /*2690*/  FSETP.NEU.FTZ.AND P0, PT, R78, -INF , PT ;  /* 0xff8000004e00780b */ /* 0x000fe20003f1d000 */
[C---:B0-----:R-:W-:Y:S02]  /*26a0*/  IMAD R4, R10.reuse, UR12, RZ ;  /* 0x0000000c0a047c24 */ /* 0x041fe4000f8e02ff */
[----:B------:R-:W-:-:S04]  /*26b0*/  IMAD.WIDE.U32 R2, R10, UR6, R2 ;  /* 0x000000060a027c25 */ /* 0x000fc8000f8e0002 */
[----:B------:R-:W-:Y:S02]  /*26c0*/  IMAD R5, R11, UR6, R4 ;  /* 0x000000060b057c24 */ /* 0x000fe4000f8e0204 */
[----:B-1----:R-:W-:-:S03]  /*26d0*/  IMAD R4, R12, UR13, RZ ;  /* 0x0000000d0c047c24 */ /* 0x002fc6000f8e02ff */
[----:B------:R-:W-:Y:S01]  /*26e0*/  IADD3 R3, R3, R5, RZ ;  /* 0x0000000503037210 */ /* 0x000fe20007ffe0ff */
[----:B------:R-:W-:Y:S02]  /*26f0*/  IMAD R5, R13, UR7, R4 ;  /* 0x000000070d057c24 */ /* 0x000fe4000f8e0204 */
[----:B------:R-:W-:-:S05]  /*2700*/  IMAD.WIDE.U32 R2, R12, UR7, R2 ;  /* 0x000000070c027c25 */ /* 0x000fca000f8e0002 */
[----:B------:R-:W-:Y:S02]  /*2710*/  IADD3 R3, R3, R5, RZ ;  /* 0x0000000503037210 */ /* 0x000fe40007ffe0ff */
[----:B------:R-:W-:-:S04]  /*2720*/  LEA R4, P1, R2, UR8, 0x2 ;  /* 0x0000000802047c11 */ /* 0x000fc8000f8210ff */
[----:B------:R-:W-:Y:S02]  /*2730*/  LEA.HI.X R5, R2, UR9, R3, 0x2, P1 ;  /* 0x0000000902057c11 */ /* 0x000fe400088f1403 */
[----:B------:R-:W-:-:S05]  /*2740*/  FSEL R3, R6, RZ, P0 ;  /* 0x000000ff06037208 */ /* 0x000fca0000000000 */
[----:B------:R1:W-:Y:S02]  /*2750*/  STG.E desc[UR4][R4.64], R3 ;  /* 0x0000000304007986 */ /* 0x0003e4000c101904 */
.L_x_864:
[----:B------:R-:W-:Y:S05]  /*2760*/  BSYNC B0 ;  /* 0x0000000000007941 */ /* 0x000fea0003800000 */
.L_x_863:
[----:B------:R-:W-:Y:S01]  /*2770*/  ULDC.64 UR10, c[0x0][0x2e8] ;  /* 0x0000ba00000a7ab9 */ /* 0x000fe20000000a00 */
[----:B------:R-:W-:Y:S01]  /*2780*/  ULDC.64 UR8, c[0x0][0x2b8] ;  /* 0x0000ae0000087ab9 */ /* 0x000fe20000000a00 */
[----:B------:R-:W-:Y:S02]  /*2790*/  ISETP.NE.U32.AND P0, PT, RZ, UR10, PT ;  /* 0x0000000aff007c0c */ /* 0x000fe4000bf05070 */
[C---:B0-----:R-:W-:Y:S02]  /*27a0*/  LEA R2, P1, R8.reuse, UR8, 0x2 ;  /* 0x0000000808027c11 */ /* 0x041fe4000f8210ff */
[----:B------:R-:W-:Y:S02]  /*27b0*/  ISETP.NE.AND.EX P0, PT, RZ, UR11, PT, P0 ;  /* 0x0000000bff007c0c */ /* 0x000fe4000bf05300 */
[----:B-1----:R-:W-:Y:S02]  /*27c0*/  LEA.HI.X R3, R8, UR9, R17, 0x2, P1 ;  /* 0x0000000908037c11 */ /* 0x002fe400088f1411 */
[----:B------:R-:W-:-:S03]  /*27d0*/  ISETP.NE.OR P0, PT, R21, RZ, !P0 ;  /* 0x000000ff1500720c */ /* 0x000fc60004705670 */
[----:B------:R0:W-:Y:S04]  /*27e0*/  STG.E.128 desc[UR4][R2.64], RZ ;  /* 0x000000ff02007986 */ /* 0x0001e8000c101d04 */
        /* <DEDUP_REMOVED lines=14> */
[----:B------:R0:W-:Y:S01]  /*28d0*/  STG.E.128 desc[UR4][R2.64+0xf000], RZ ;  /* 0x00f000ff02007986 */ /* 0x0001e2000c101d04 */
[----:B------:R-:W-:Y:S05]  /*28e0*/  @P0 EXIT ;  /* 0x000000000000094d */ /* 0x000fea0003800000 */
[----:B------:R-:W1:Y:S08]  /*28f0*/  LDC R5, c[0x0][0x2e0] ;  /* 0x0000b800ff057b82 */ /* 0x000e700000000800 */
[----:B------:R-:W2:Y:S08]  /*2900*/  LDC R7, c[0x0][0x220] ;  /* 0x00008800ff077b82 */ /* 0x000eb00000000800 */
[----:B0-----:R-:W0:Y:S01]  /*2910*/  LDC.64 R2, c[0x0][0x2e8] ;  /* 0x0000ba00ff027b82 */ /* 0x001e220000000a00 */
[----:B-1----:R-:W-:-:S04]  /*2920*/  IMAD R0, R0, R5, UR7 ;  /* 0x0000000700007e24 */ /* 0x002fc8000f8e0205 */
[----:B--2---:R-:W-:-:S04]  /*2930*/  IMAD R5, R0, R7, UR6 ;  /* 0x0000000600057e24 */ /* 0x004fc8000f8e0207 */
[----:B0-----:R-:W-:-:S05]  /*2940*/  IMAD.WIDE R2, R5, 0x4, R2 ;  /* 0x0000000405027825 */ /* 0x001fca00078e0202 */
[----:B------:R-:W-:Y:S01]  /*2950*/  STG.E desc[UR4][R2.64], RZ ;  /* 0x000000ff02007986 */ /* 0x000fe2000c101904 */
[----:B------:R-:W-:Y:S05]  /*2960*/  EXIT ;  /* 0x000000000000794d */ /* 0x000fea0003800000 */
.L_x_865:
        /* <DEDUP_REMOVED lines=9> */
.L_x_1155:


//--------------------- .text._ZN7cutlass13device_kernelIN5flash11enable_sm90INS1_16FlashAttnBwdSm90INS1_25CollectiveMainloopBwdSm90ILi2ELi1ELi1EN4cute5tupleIJNS5_1CILi1EEES8_S8_EEENS6_IJNS7_ILi64EEENS7_ILi80EEENS7_ILi256EEEEEENS_6half_tEfNS_4arch4Sm90ELb1ELb0ELb0ELb1ELb0ELb0ELb1ELb1ELi2ELi1ELi1ELi1ELb0EEENS1_21CollectiveEpilogueBwdISD_SE_SG_Li256ELb1ELb1ELi2EEENS1_25SingleTileBwdLPTSchedulerILb1ELi80ELb0EEEEEEEEEvNT_6ParamsE --------------------------
	.section	.text._ZN7cutlass13device_kernelIN5flash11enable_sm90INS1_16FlashAttnBwdSm90INS1_25CollectiveMainloopBwdSm90ILi2ELi1ELi1EN4cute5tupleIJNS5_1CILi1EEES8_S8_EEENS6_IJNS7_ILi64EEENS7_ILi80EEENS7_ILi256EEEEEENS_6half_tEfNS_4arch4Sm90ELb1ELb0ELb0ELb1ELb0ELb0ELb1ELb1ELi2ELi1ELi1ELi1ELb0EEENS1_21CollectiveEpilogueBwdISD_SE_SG_Li256ELb1ELb1ELi2EEENS1_25SingleTileBwdLPTSchedulerILb1ELi80ELb0EEEEEEEEEvNT_6ParamsE,"ax",@progbits
	.align	128
.text._ZN7cutlass13device_kernelIN5flash11enable_sm90INS1_16FlashAttnBwdSm90INS1_25CollectiveMainloopBwdSm90ILi2ELi1ELi1EN4cute5tupleIJNS5_1CILi1EEES8_S8_EEENS6_IJNS7_ILi64EEENS7_ILi80EEENS7_ILi256EEEEEENS_6half_tEfNS_4arch4Sm90ELb1ELb0ELb0ELb1ELb0ELb0ELb1ELb1ELi2ELi1ELi1ELi1ELb0EEENS1_21CollectiveEpilogueBwdISD_SE_SG_Li256ELb1ELb1ELi2EEENS1_25SingleTileBwdLPTSchedulerILb1ELi80ELb0EEEEEEEEEvNT_6ParamsE:
        .type           _ZN7cutlass13device_kernelIN5flash11enable_sm90INS1_16FlashAttnBwdSm90INS1_25CollectiveMainloopBwdSm90ILi2ELi1ELi1EN4cute5tupleIJNS5_1CILi1EEES8_S8_EEENS6_IJNS7_ILi64EEENS7_ILi80EEENS7_ILi256EEEEEENS_6half_tEfNS_4arch4Sm90ELb1ELb0ELb0ELb1ELb0ELb0ELb1ELb1ELi2ELi1ELi1ELi1ELb0EEENS1_21CollectiveEpilogueBwdISD_SE_SG_Li256ELb1ELb1ELi2EEENS1_25SingleTileBwdLPTSchedulerILb1ELi80ELb0EEEEEEEEEvNT_6ParamsE,@function
        .size           _ZN7cutlass13device_kernelIN5flash11enable_sm90INS1_16FlashAttnBwdSm90INS1_25CollectiveMainloopBwdSm90ILi2ELi1ELi1EN4cute5tupleIJNS5_1CILi1EEES8_S8_EEENS6_IJNS7_ILi64EEENS7_ILi80EEENS7_ILi256EEEEEENS_6half_tEfNS_4arch4Sm90ELb1ELb0ELb0ELb1ELb0ELb0ELb1ELb1ELi2ELi1ELi1ELi1ELb0EEENS1_21CollectiveEpilogueBwdISD_SE_SG_Li256ELb1ELb1ELi2EEENS1_25SingleTileBwdLPTSchedulerILb1ELi80ELb0EEEEEEEEEvNT_6ParamsE,(.L_x_1156 - _ZN7cutlass13device_kernelIN5flash11enable_sm90INS1_16FlashAttnBwdSm90INS1_25CollectiveMainloopBwdSm90ILi2ELi1ELi1EN4cute5tupleIJNS5_1CILi1EEES8_S8_EEENS6_IJNS7_ILi64EEENS7_ILi80EEENS7_ILi256EEEEEENS_6half_tEfNS_4arch4Sm90ELb1ELb0ELb0ELb1ELb0ELb0ELb1ELb1ELi2ELi1ELi1ELi1ELb0EEENS1_21CollectiveEpilogueBwdISD_SE_SG_Li256ELb1ELb1ELi2EEENS1_25SingleTileBwdLPTSchedulerILb1ELi80ELb0EEEEEEEEEvNT_6ParamsE)
        .other          _ZN7cutlass13device_kernelIN5flash11enable_sm90INS1_16FlashAttnBwdSm90INS1_25CollectiveMainloopBwdSm90ILi2ELi1ELi1EN4cute5tupleIJNS5_1CILi1EEES8_S8_EEENS6_IJNS7_ILi64EEENS7_ILi80EEENS7_ILi256EEEEEENS_6half_tEfNS_4arch4Sm90ELb1ELb0ELb0ELb1ELb0ELb0ELb1ELb1ELi2ELi1ELi1ELi1ELb0EEENS1_21CollectiveEpilogueBwdISD_SE_SG_Li256ELb1ELb1ELi2EEENS1_25SingleTileBwdLPTSchedulerILb1ELi80ELb0EEEEEEEEEvNT_6ParamsE,@"STO_CUDA_ENTRY STV_DEFAULT"
_ZN7cutlass13device_kernelIN5flash11enable_sm90INS1_16FlashAttnBwdSm90INS1_25CollectiveMainloopBwdSm90ILi2ELi1ELi1EN4cute5tupleIJNS5_1CILi1EEES8_S8_EEENS6_IJNS7_ILi64EEENS7_ILi80EEENS7_ILi256EEEEEENS_6half_tEfNS_4arch4Sm90ELb1ELb0ELb0ELb1ELb0ELb0ELb1ELb1ELi2ELi1ELi1ELi1ELb0EEENS1_21CollectiveEpilogueBwdISD_SE_SG_Li256ELb1ELb1ELi2EEENS1_25SingleTileBwdLPTSchedulerILb1ELi80ELb0EEEEEEEEEvNT_6ParamsE:
        /* <DEDUP_REMOVED lines=24> */
.L_x_867:
[----:B------:R-:W-:Y:S05]  /*0180*/  BSYNC B0 ;  /* 0x0000000000007941 */ /* 0x000fea0003800000 */
.L_x_866:
        /* <DEDUP_REMOVED lines=19> */
[----:B------:R0:W-:Y:S01]  /*02c0*/  STL [R1+0x8], R2 ;  /* 0x0000080201007387 */ /* 0x0001e20000100800 */
        /* <DEDUP_REMOVED lines=19> */
.L_x_868:
        /* <DEDUP_REMOVED lines=20> */
.L_x_869:
[----:B------:R-:W-:Y:S01]  /*0540*/  PLOP3.LUT P0, PT, PT, PT, UP0, 0x80, 0x0 ;  /* 0x000000000000781c */ /* 0x000fe20003f0f008 */
[----:B------:R-:W-:Y:S01]  /*0550*/  NOP ;  /* 0x0000000000007918 */ /* 0x000fe20000000000 */
[----:B------:R-:W-:Y:S01]  /*0560*/  BSSY B0, `(.L_x_870) ;  /* 0x0000efd000007945 */ /* 0x000fe20003800000 */
[----:B------:R-:W-:Y:S01]  /*0570*/  LOP3.LUT R11, R21, 0x7f, RZ, 0xc0, !PT ;  /* 0x0000007f150b7812 */ /* 0x000fe200078ec0ff */
[----:B01234-:R-:W-:Y:S09]  /*0580*/  BAR.SYNC.DEFER_BLOCKING 0x0 ;  /* 0x0000000000007b1d */ /* 0x01fff20000010000 */
[----:B------:R-:W-:Y:S05]  /*0590*/  @!P0 BRA `(.L_x_871) ;  /* 0x000000c8009c8947 */ /* 0x000fea0003800000 */
.L_x_872:
[----:B------:R-:W-:-:S08]  /*05a0*/  NOP ;  /* 0x0000000000007918 */ /* 0x000fd00000000000 */
[----:B------:R-:W0:Y:S02]  /*05b0*/  USETMAXREG.TRY_ALLOC.CTAPOOL UP0, 0xf0 ;  /* 0x000000f0000079c8 */ /* 0x000e240008000600 */
[----:B0-----:R-:W-:-:S13]  /*05c0*/  PLOP3.LUT P0, PT, PT, PT, UP0, 0x80, 0x0 ;  /* 0x000000000000781c */ /* 0x001fda0003f0f008 */
[----:B------:R-:W-:Y:S05]  /*05d0*/  @!P0 BRA `(.L_x_872) ;  /* 0xfffffffc00f08947 */ /* 0x000fea000383ffff */
[----:B------:R-:W0:Y:S01]  /*05e0*/  S2UR UR7, SR_CTAID.X ;  /* 0x00000000000779c3 */ /* 0x000e220000002500 */
[----:B------:R-:W-:Y:S02]  /*05f0*/  ULDC UR8, c[0x0][0x8d0] ;  /* 0x0002340000087ab9 */ /* 0x000fe40000000800 */
[----:B------:R-:W-:-:S05]  /*0600*/  UISETP.NE.AND UP0, UPT, UR8, 0x1, UPT ;  /* 0x000000010800788c */ /* 0x000fca000bf05270 */
[----:B------:R-:W1:Y:S06]  /*0610*/  LDC R0, c[0x0][0x8e8] ;  /* 0x00023a00ff007b82 */ /* 0x000e6c0000000800 */
[----:B------:R-:W-:Y:S01]  /*0620*/  @UP0 ULDC UR4, c[0x0][0x8d4] ;  /* 0x0002350000040ab9 */ /* 0x000fe20000000800 */
[----:B------:R-:W-:Y:S01]  /*0630*/  @UP0 ULDC UR9, c[0x0][0x8d8] ;  /* 0x0002360000090ab9 */ /* 0x000fe20000000800 */
[----:B0-----:R-:W-:Y:S02]  /*0640*/  UIMAD.WIDE.U32 UR4, UR7, UR4, URZ ;  /* 0x00000004070472a5 */ /* 0x001fe4000f8e003f */
[----:B------:R-:W-:-:S02]  /*0650*/  UMOV UR6, UR7 ;  /* 0x0000000700067c82 */ /* 0x000fc40008000000 */
[----:B------:R-:W-:-:S04]  /*0660*/  @UP0 USHF.R.U32.HI UR6, URZ, UR9, UR5 ;  /* 0x000000093f060299 */ /* 0x000fc80008011605 */
[----:B------:R-:W-:Y:S02]  /*0670*/  UIADD3 UR4, -UR6, URZ, URZ ;  /* 0x0000003f06047290 */ /* 0x000fe4000fffe13f */
[----:B-1----:R-:W-:Y:S02]  /*0680*/  ISETP.LE.AND P0, PT, R0, UR6, PT ;  /* 0x0000000600007c0c */ /* 0x002fe4000bf03270 */
        /* <DEDUP_REMOVED lines=9> */
[----:B------:R-:W-:-:S04]  /*0720*/  IMAD.U32 R2, RZ, RZ, UR11 ;  /* 0x0000000bff027e24 */ /* 0x000fc8000f8e00ff */
[----:B------:R-:W-:Y:S01]  /*0730*/  IMAD.U32 R0, RZ, RZ, UR4 ;  /* 0x00000004ff007e24 */ /* 0x000fe2000f8e00ff */
[----:B------:R0:W-:Y:S01]  /*0740*/  STL [R1], R2 ;  /* 0x0000000201007387 */ /* 0x0001e20000100800 */
[----:B------:R-:W-:Y:S05]  /*0750*/  BRA `(.L_x_874) ;  /* 0x0000000000287947 */ /* 0x000fea0003800000 */
.L_x_873:
        /* <DEDUP_REMOVED lines=9> */
[----:B------:R1:W-:Y:S06]  /*07f0*/  STL [R1], R2 ;  /* 0x0000000201007387 */ /* 0x0003ec0000100800 */
.L_x_874:
[----:B------:R-:W2:Y:S01]  /*0800*/  LDC R237, c[0x0][0x8b8] ;  /* 0x00022e00ffed7b82 */ /* 0x000ea20000000800 */
[----:B------:R-:W-:Y:S01]  /*0810*/  IADD3 R0, -R0, UR10, RZ ;  /* 0x0000000a00007c10 */ /* 0x000fe2000fffe1ff */
[----:B------:R-:W-:Y:S02]  /*0820*/  ULDC.64 UR4, c[0x0][0x8f8] ;  /* 0x00023e0000047ab9 */ /* 0x000fe40000000a00 */
[----:B------:R-:W-:-:S04]  /*0830*/  ISETP.NE.U32.AND P0, PT, RZ, UR4, PT ;  /* 0x00000004ff007c0c */ /* 0x000fc8000bf05070 */
[----:B------:R-:W3:Y:S01]  /*0840*/  LDC R5, c[0x0][0x8c4] ;  /* 0x00023100ff057b82 */ /* 0x000ee20000000800 */
[----:B------:R-:W-:Y:S02]  /*0850*/  ISETP.NE.AND.EX P0, PT, RZ, UR5, PT, P0 ;  /* 0x00000005ff007c0c */ /* 0x000fe4000bf05300 */
[----:B--2---:R-:W-:Y:S01]  /*0860*/  ISETP.NE.AND P1, PT, R237, 0x1, PT ;  /* 0x00000001ed00780c */ /* 0x004fe20003f25270 */
[----:B---3--:R-:W-:-:S04]  /*0870*/  IMAD R5, R5, UR6, R0 ;  /* 0x0000000605057c24 */ /* 0x008fc8000f8e0200 */
[----:B------:R-:W-:-:S08]  /*0880*/  IMAD.MOV.U32 R231, RZ, RZ, R5 ;  /* 0x000000ffffe77224 */ /* 0x000fd000078e0005 */
[----:B01----:R-:W0:Y:S08]  /*0890*/  @P1 LDC R2, c[0x0][0x8bc] ;  /* 0x00022f00ff021b82 */ /* 0x003e300000000800 */
[----:B------:R-:W1:Y:S01]  /*08a0*/  @P1 LDC R3, c[0x0][0x8c0] ;  /* 0x00023000ff031b82 */ /* 0x000e620000000800 */
[----:B0-----:R-:W-:-:S05]  /*08b0*/  @P1 IMAD.HI.U32 R0, R5, R2, RZ ;  /* 0x0000000205001227 */ /* 0x001fca00078e00ff */
[----:B-1----:R-:W-:-:S05]  /*08c0*/  @P1 SHF.R.U32.HI R231, RZ, R3, R0 ;  /* 0x00000003ffe71219 */ /* 0x002fca0000011600 */
[----:B------:R-:W-:-:S04]  /*08d0*/  IMAD.MOV R0, RZ, RZ, -R231 ;  /* 0x000000ffff007224 */ /* 0x000fc800078e0ae7 */
[----:B------:R-:W-:Y:S01]  /*08e0*/  IMAD R237, R237, R0, R5 ;  /* 0x00000000eded7224 */ /* 0x000fe200078e0205 */
[----:B------:R-:W-:Y:S06]  /*08f0*/  @!P0 BRA `(.L_x_875) ;  /* 0x0000000000148947 */ /* 0x000fec0003800000 */
[----:B------:R-:W0:Y:S01]  /*0900*/  LDC.64 R2, c[0x0][0x8f8] ;  /* 0x00023e00ff027b82 */ /* 0x000e220000000a00 */
[----:B------:R-:W-:Y:S01]  /*0910*/  ULDC.64 UR4, c[0x0][0x208] ;  /* 0x0000820000047ab9 */ /* 0x000fe20000000a00 */
[----:B0-----:R-:W-:-:S05]  /*0920*/  IMAD.WIDE R2, R231, 0x4, R2 ;  /* 0x00000004e7027825 */ /* 0x001fca00078e0202 */
[----:B------:R1:W5:Y:S01]  /*0930*/  LDG.E R0, desc[UR4][R2.64] ;  /* 0x0000000402007981 */ /* 0x000362000c1e1900 */
[----:B------:R-:W-:Y:S05]  /*0940*/  BRA `(.L_x_876) ;  /* 0x0000000000307947 */ /* 0x000fea0003800000 */
.L_x_875:
        /* <DEDUP_REMOVED lines=11> */
.L_x_877:
[----:B------:R-:W0:Y:S02]  /*0a00*/  LDC R0, c[0x0][0x8ec] ;  /* 0x00023b00ff007b82 */ /* 0x000e240000000800 */
.L_x_876:
[----:B------:R-:W2:Y:S01]  /*0a10*/  LDL R8, [R1] ;  /* 0x0000000001087983 */ /* 0x000ea20000100800 */
[----:B0----5:R-:W-:-:S04]  /*0a20*/  VIADD R0, R0, 0x4f ;  /* 0x0000004f00007836 */ /* 0x021fc80000000000 */
[----:B------:R-:W-:-:S05]  /*0a30*/  IMAD.HI R0, R0, 0x66666667, RZ ;  /* 0x6666666700007827 */ /* 0x000fca00078e02ff */
[----:B-1----:R-:W-:-:S04]  /*0a40*/  SHF.R.U32.HI R3, RZ, 0x1f, R0 ;  /* 0x0000001fff037819 */ /* 0x002fc80000011600 */
[----:B------:R-:W-:Y:S02]  /*0a50*/  LEA.HI.SX32 R3, R0, R3, 0x1b ;  /* 0x0000000300037211 */ /* 0x000fe400078fdaff */
[----:B--2---:R-:W-:-:S13]  /*0a60*/  R2UR UR4, R8 ;  /* 0x00000000080472ca */ /* 0x004fda00000e0000 */
[----:B------:R-:W-:-:S04]  /*0a70*/  ISETP.LE.AND P0, PT, R3, UR4, PT ;  /* 0x0000000403007c0c */ /* 0x000fc8000bf03270 */
        /* <DEDUP_REMOVED lines=12> */
[----:B------:R-:W0:Y:S06]  /*0b40*/  @P0 LDC.64 R4, c[0x0][0x780] ;  /* 0x0001e000ff040b82 */ /* 0x000e2c0000000a00 */
[----:B------:R-:W2:Y:S01]  /*0b50*/  @P1 LDG.E R0, desc[UR4][R6.64] ;  /* 0x0000000406001981 */ /* 0x000ea2000c1e1900 */
[----:B0-----:R-:W-:-:S06]  /*0b60*/  @P0 IMAD.WIDE R2, R231, 0x4, R4 ;  /* 0x00000004e7020825 */ /* 0x001fcc00078e0204 */
[----:B------:R-:W3:Y:S01]  /*0b70*/  @P0 LDG.E R2, desc[UR4][R2.64] ;  /* 0x0000000402020981 */ /* 0x000ee2000c1e1900 */
[----:B------:R-:W-:Y:S02]  /*0b80*/  ULDC.64 UR4, c[0x0][0x788] ;  /* 0x0001e20000047ab9 */ /* 0x000fe40000000a00 */
[----:B------:R-:W-:Y:S01]  /*0b90*/  ISETP.NE.U32.AND P2, PT, RZ, UR4, PT ;  /* 0x00000004ff007c0c */ /* 0x000fe2000bf45070 */
[----:B------:R-:W-:-:S03]  /*0ba0*/  ULDC UR4, c[0x0][0x280] ;  /* 0x0000a00000047ab9 */ /* 0x000fc60000000800 */
[----:B------:R-:W-:Y:S01]  /*0bb0*/  ISETP.NE.AND.EX P2, PT, RZ, UR5, PT, P2 ;  /* 0x00000005ff007c0c */ /* 0x000fe2000bf45320 */
[----:B--2---:R-:W-:-:S05]  /*0bc0*/  @P1 IMAD R0, R231, 0x40, R0 ;  /* 0x00000040e7001824 */ /* 0x004fca00078e0200 */
[----:B------:R-:W-:-:S04]  /*0bd0*/  @P1 SHF.R.S32.HI R5, RZ, 0x1f, R0 ;  /* 0x0000001fff051819 */ /* 0x000fc80000011400 */
[----:B------:R-:W-:Y:S01]  /*0be0*/  @P1 LEA.HI R5, R5, R0, RZ, 0x6 ;  /* 0x0000000005051211 */ /* 0x000fe200078f30ff */
[----:B------:R-:W-:-:S04]  /*0bf0*/  IMAD.MOV.U32 R0, RZ, RZ, RZ ;  /* 0x000000ffff007224 */ /* 0x000fc800078e00ff */
[----:B------:R-:W-:Y:S01]  /*0c00*/  @P1 IMAD.SHL.U32 R5, R5, 0x100, RZ ;  /* 0x0000010005051824 */ /* 0x000fe200078e00ff */
[----:B---3--:R-:W-:Y:S01]  /*0c10*/  @P0 R2UR UR4, R2 ;  /* 0x00000000020402ca */ /* 0x008fe200000e0000 */
[----:B------:R-:W-:-:S14]  /*0c20*/  @P0 BRA `(.L_x_879) ;  /* 0x00000000001c0947 */ /* 0x000fdc0003800000 */
[----:B------:R-:W-:Y:S05]  /*0c30*/  @!P1 BRA `(.L_x_879) ;  /* 0x0000000000189947 */ /* 0x000fea0003800000 */
[----:B------:R-:W-:Y:S02]  /*0c40*/  ULDC.64 UR4, c[0x0][0x208] ;  /* 0x0000820000047ab9 */ /* 0x000fe40000000a00 */
[----:B------:R-:W2:Y:S04]  /*0c50*/  LDG.E R3, desc[UR4][R6.64] ;  /* 0x0000000406037981 */ /* 0x000ea8000c1e1900 */
[----:B------:R-:W3:Y:S01]  /*0c60*/  LDG.E R2, desc[UR4][R6.64+0x4] ;  /* 0x0000040406027981 */ /* 0x000ee2000c1e1900 */
[----:B--2---:R-:W-:Y:S02]  /*0c70*/  R2UR UR5, R3 ;  /* 0x00000000030572ca */ /* 0x004fe400000e0000 */
[----:B---3--:R-:W-:-:S13]  /*0c80*/  R2UR UR4, R2 ;  /* 0x00000000020472ca */ /* 0x008fda00000e0000 */
[----:B------:R-:W-:-:S12]  /*0c90*/  UIADD3 UR4, -UR5, UR4, URZ ;  /* 0x0000000405047290 */ /* 0x000fd8000fffe13f */
.L_x_879:
[----:B------:R-:W-:Y:S01]  /*0ca0*/  SHF.R.S32.HI R2, RZ, 0x1f, R237 ;  /* 0x0000001fff027819 */ /* 0x000fe200000114ed */
[----:B------:R-:W-:Y:S01]  /*0cb0*/  ULDC UR5, c[0x0][0x290] ;  /* 0x0000a40000057ab9 */ /* 0x000fe20000000800 */
[----:B------:R-:W-:-:S03]  /*0cc0*/  @P1 LOP3.LUT R0, R5, 0xffffc000, RZ, 0xc0, !PT ;  /* 0xffffc00005001812 */ /* 0x000fc600078ec0ff */
[----:B------:R0:W-:Y:S01]  /*0cd0*/  STL [R1+0x4], R2 ;  /* 0x0000040201007387 */ /* 0x0001e20000100800 */
[----:B------:R-:W-:Y:S05]  /*0ce0*/  @!P2 BRA `(.L_x_880) ;  /* 0x000000000018a947 */ /* 0x000fea0003800000 */
[----:B0-----:R-:W0:Y:S01]  /*0cf0*/  LDC.64 R2, c[0x0][0x788] ;  /* 0x0001e200ff027b82 */ /* 0x001e220000000a00 */
[----:B------:R-:W-:Y:S01]  /*0d00*/  ULDC.64 UR6, c[0x0][0x208] ;  /* 0x0000820000067ab9 */ /* 0x000fe20000000a00 */
[----:B0-----:R-:W-:-:S06]  /*0d10*/  IMAD.WIDE R2, R231, 0x4, R2 ;  /* 0x00000004e7027825 */ /* 0x001fcc00078e0202 */
[----:B------:R-:W2:Y:S02]  /*0d20*/  LDG.E R2, desc[UR6][R2.64] ;  /* 0x0000000602027981 */ /* 0x000ea4000c1e1900 */
[----:B--2---:R-:W-:Y:S01]  /*0d30*/  R2UR UR5, R2 ;  /* 0x00000000020572ca */ /* 0x004fe200000e0000 */
[----:B------:R-:W-:-:S14]  /*0d40*/  BRA `(.L_x_881) ;  /* 0x0000000000307947 */ /* 0x000fdc0003800000 */
.L_x_880:
[----:B------:R-:W-:Y:S02]  /*0d50*/  ULDC.64 UR6, c[0x0][0x778] ;  /* 0x0001de0000067ab9 */ /* 0x000fe40000000a00 */
[----:B------:R-:W-:-:S04]  /*0d60*/  ISETP.NE.U32.AND P0, PT, RZ, UR6, PT ;  /* 0x00000006ff007c0c */ /* 0x000fc8000bf05070 */
[----:B------:R-:W-:-:S13]  /*0d70*/  ISETP.NE.AND.EX P0, PT, RZ, UR7, PT, P0 ;  /* 0x00000007ff007c0c */ /* 0x000fda000bf05300 */
[----:B------:R-:W-:Y:S05]  /*0d80*/  @!P0 BRA `(.L_x_881) ;  /* 0x0000000000208947 */ /* 0x000fea0003800000 */
[----:B0-----:R-:W0:Y:S01]  /*0d90*/  LDC.64 R2, c[0x0][0x778] ;  /* 0x0001de00ff027b82 */ /* 0x001e220000000a00 */
[----:B------:R-:W-:Y:S01]  /*0da0*/  ULDC.64 UR6, c[0x0][0x208] ;  /* 0x0000820000067ab9 */ /* 0x000fe20000000a00 */
[----:B0-----:R-:W-:-:S05]  /*0db0*/  IMAD.WIDE R2, R231, 0x4, R2 ;  /* 0x00000004e7027825 */ /* 0x001fca00078e0202 */
[----:B------:R-:W2:Y:S04]  /*0dc0*/  LDG.E R5, desc[UR6][R2.64] ;  /* 0x0000000602057981 */ /* 0x000ea8000c1e1900 */
[----:B------:R-:W3:Y:S01]  /*0dd0*/  LDG.E R4, desc[UR6][R2.64+0x4] ;  /* 0x0000040602047981 */ /* 0x000ee2000c1e1900 */
[----:B--2---:R-:W-:Y:S02]  /*0de0*/  R2UR UR5, R5 ;  /* 0x00000000050572ca */ /* 0x004fe400000e0000 */
[----:B---3--:R-:W-:-:S13]  /*0df0*/  R2UR UR6, R4 ;  /* 0x00000000040672ca */ /* 0x008fda00000e0000 */
[----:B------:R-:W-:-:S12]  /*0e00*/  UIADD3 UR5, -UR5, UR6, URZ ;  /* 0x0000000605057290 */ /* 0x000fd8000fffe13f */
.L_x_881:
[----:B------:R-:W-:Y:S01]  /*0e10*/  R2UR UR9, R8 ;  /* 0x00000000080972ca */ /* 0x000fe200000e0000 */
[----:B------:R-:W-:Y:S01]  /*0e20*/  UIADD3 UR7, -UR5, UR4, URZ ;  /* 0x0000000405077290 */ /* 0x000fe2000fffe13f */
[----:B------:R-:W-:Y:S01]  /*0e30*/  PLOP3.LUT P0, PT, PT, PT, PT, 0x80, 0x0 ;  /* 0x000000000000781c */ /* 0x000fe20003f0f070 */
[----:B------:R-:W-:Y:S01]  /*0e40*/  ULDC UR8, c[0x0][0x74c] ;  /* 0x0001d30000087ab9 */ /* 0x000fe20000000800 */
[----:B------:R-:W-:Y:S01]  /*0e50*/  UIADD3 UR6, UR4, 0x3f, URZ ;  /* 0x0000003f04067890 */ /* 0x000fe2000fffe03f */
        /* <DEDUP_REMOVED lines=8> */
[----:B------:R-:W-:Y:S01]  /*0ee0*/  UIMAD UR7, UR9, 0x50, UR7 ;  /* 0x00000050090778a4 */ /* 0x000fe2000f8e0207 */
[----:B------:R-:W-:Y:S02]  /*0ef0*/  CS2R R126, SRZ ;  /* 0x00000000007e7805 */ /* 0x000fe4000001ff00 */
[----:B------:R-:W-:-:S02]  /*0f00*/  CS2R R124, SRZ ;  /* 0x00000000007c7805 */ /* 0x000fc4000001ff00 */
[----:B------:R-:W-:Y:S01]  /*0f10*/  CS2R R122, SRZ ;  /* 0x00000000007a7805 */ /* 0x000fe2000001ff00 */
[----:B------:R-:W-:Y:S01]  /*0f20*/  UIADD3 UR7, UR7, -UR8, URZ ;  /* 0x8000000807077290 */ /* 0x000fe2000fffe03f */
[----:B------:R-:W-:Y:S02]  /*0f30*/  CS2R R120, SRZ ;  /* 0x0000000000787805 */ /* 0x000fe4000001ff00 */
[----:B------:R-:W-:Y:S02]  /*0f40*/  CS2R R86, SRZ ;  /* 0x0000000000567805 */ /* 0x000fe4000001ff00 */
[----:B------:R-:W-:Y:S01]  /*0f50*/  CS2R R84, SRZ ;  /* 0x0000000000547805 */ /* 0x000fe2000001ff00 */
[----:B------:R-:W-:Y:S01]  /*0f60*/  USHF.R.S32.HI UR8, URZ, 0x1f, UR7 ;  /* 0x0000001f3f087899 */ /* 0x000fe20008011407 */
[----:B------:R-:W-:Y:S02]  /*0f70*/  CS2R R82, SRZ ;  /* 0x0000000000527805 */ /* 0x000fe4000001ff00 */
[----:B------:R-:W-:-:S02]  /*0f80*/  CS2R R80, SRZ ;  /* 0x0000000000507805 */ /* 0x000fc4000001ff00 */
[----:B------:R-:W-:Y:S01]  /*0f90*/  CS2R R118, SRZ ;  /* 0x0000000000767805 */ /* 0x000fe2000001ff00 */
[----:B------:R-:W-:Y:S01]  /*0fa0*/  ULEA.HI UR8, UR8, UR7, URZ, 0x6 ;  /* 0x0000000708087291 */ /* 0x000fe2000f8f303f */
[----:B------:R-:W-:Y:S01]  /*0fb0*/  CS2R R116, SRZ ;  /* 0x0000000000747805 */ /* 0x000fe2000001ff00 */
[----:B------:R-:W-:Y:S01]  /*0fc0*/  USHF.R.S32.HI UR7, URZ, 0x1f, UR6 ;  /* 0x0000001f3f077899 */ /* 0x000fe20008011406 */
[----:B------:R-:W-:Y:S01]  /*0fd0*/  CS2R R114, SRZ ;  /* 0x0000000000727805 */ /* 0x000fe2000001ff00 */
[----:B------:R-:W-:Y:S01]  /*0fe0*/  USHF.R.S32.HI UR8, URZ, 0x6, UR8 ;  /* 0x000000063f087899 */ /* 0x000fe20008011408 */
[----:B------:R-:W-:Y:S01]  /*0ff0*/  CS2R R112, SRZ ;  /* 0x0000000000707805 */ /* 0x000fe2000001ff00 */
[----:B------:R-:W-:Y:S01]  /*1000*/  ULEA.HI UR7, UR7, UR6, URZ, 0x6 ;  /* 0x0000000607077291 */ /* 0x000fe2000f8f303f */
[----:B------:R-:W-:Y:S01]  /*1010*/  CS2R R78, SRZ ;  /* 0x00000000004e7805 */ /* 0x000fe2000001ff00 */
[----:B------:R-:W-:Y:S01]  /*1020*/  UISETP.LT.AND UP0, UPT, URZ, UR8, UPT ;  /* 0x000000083f00728c */ /* 0x000fe2000bf01270 */
[----:B------:R-:W-:Y:S01]  /*1030*/  CS2R R76, SRZ ;  /* 0x00000000004c7805 */ /* 0x000fe2000001ff00 */
[----:B------:R-:W-:Y:S01]  /*1040*/  USHF.R.S32.HI UR61, URZ, 0x6, UR7 ;  /* 0x000000063f3d7899 */ /* 0x000fe20008011407 */
[----:B------:R-:W-:Y:S01]  /*1050*/  CS2R R74, SRZ ;  /* 0x00000000004a7805 */ /* 0x000fe2000001ff00 */
[----:B------:R-:W-:Y:S01]  /*1060*/  USEL UR60, URZ, UR8, !UP0 ;  /* 0x000000083f3c7287 */ /* 0x000fe2000c000000 */
[----:B------:R-:W-:-:S02]  /*1070*/  CS2R R72, SRZ ;  /* 0x0000000000487805 */ /* 0x000fc4000001ff00 */
[----:B------:R-:W-:Y:S02]  /*1080*/  CS2R R110, SRZ ;  /* 0x00000000006e7805 */ /* 0x000fe4000001ff00 */
[----:B------:R-:W-:Y:S01]  /*1090*/  CS2R R108, SRZ ;  /* 0x00000000006c7805 */ /* 0x000fe2000001ff00 */
[----:B------:R-:W-:Y:S01]  /*10a0*/  UISETP.GT.AND UP0, UPT, UR61, UR60, UPT ;  /* 0x0000003c3d00728c */ /* 0x000fe2000bf04270 */
[----:B------:R-:W-:Y:S02]  /*10b0*/  CS2R R106, SRZ ;  /* 0x00000000006a7805 */ /* 0x000fe4000001ff00 */
[----:B------:R-:W-:Y:S02]  /*10c0*/  CS2R R104, SRZ ;  /* 0x0000000000687805 */ /* 0x000fe4000001ff00 */
[----:B------:R-:W-:Y:S02]  /*10d0*/  CS2R R70, SRZ ;  /* 0x0000000000467805 */ /* 0x000fe4000001ff00 */
[----:B------:R-:W-:-:S02]  /*10e0*/  CS2R R68, SRZ ;  /* 0x0000000000447805 */ /* 0x000fc4000001ff00 */
[----:B------:R-:W-:Y:S02]  /*10f0*/  CS2R R66, SRZ ;  /* 0x0000000000427805 */ /* 0x000fe4000001ff00 */
[----:B------:R-:W-:Y:S02]  /*1100*/  PLOP3.LUT P2, PT, PT, PT, UP0, 0x80, 0x0 ;  /* 0x000000000000781c */ /* 0x000fe40003f4f008 */
        /* <DEDUP_REMOVED lines=49> */
[----:B------:R-:W-:Y:S06]  /*1420*/  @!P2 BRA `(.L_x_882) ;  /* 0x000000780028a947 */ /* 0x000fec0003800000 */
[----:B------:R-:W1:Y:S01]  /*1430*/  S2R R4, SR_CgaCtaId ;  /* 0x0000000000047919 */ /* 0x000e620000008800 */
[----:B------:R-:W-:Y:S01]  /*1440*/  VIADD R21, R21, 0xffffff80 ;  /* 0xffffff8015157836 */ /* 0x000fe20000000000 */
[----:B------:R-:W-:Y:S02]  /*1450*/  MOV R225, 0x400 ;  /* 0x0000040000e17802 */ /* 0x000fe40000000f00 */
[----:B------:R-:W-:Y:S02]  /*1460*/  SHF.L.U32 R10, RZ, 0x1f, RZ ;  /* 0x0000001fff0a7819 */ /* 0x000fe400000006ff */
[----:B0-----:R-:W-:-:S04]  /*1470*/  SHF.R.S32.HI R2, RZ, 0x1f, R21 ;  /* 0x0000001fff027819 */ /* 0x001fc80000011415 */
[CC--:B------:R-:W-:Y:S02]  /*1480*/  LEA.HI R3, R2.reuse, R21.reuse, RZ, 0x7 ;  /* 0x0000001502037211 */ /* 0x0c0fe400078f38ff */
[CC--:B------:R-:W-:Y:S02]  /*1490*/  LEA.HI R6, R2.reuse, R21.reuse, RZ, 0x5 ;  /* 0x0000001502067211 */ /* 0x0c0fe400078f28ff */
[----:B------:R-:W-:Y:S02]  /*14a0*/  LEA.HI R7, R2, R21, RZ, 0x4 ;  /* 0x0000001502077211 */ /* 0x000fe400078f20ff */
[----:B------:R-:W-:Y:S02]  /*14b0*/  LOP3.LUT R2, R3, 0xffffff80, RZ, 0xc0, !PT ;  /* 0xffffff8003027812 */ /* 0x000fe400078ec0ff */
[----:B------:R-:W-:-:S03]  /*14c0*/  LOP3.LUT R8, R7, 0xffffff0, RZ, 0xc0, !PT ;  /* 0x0ffffff007087812 */ /* 0x000fc600078ec0ff */
[C---:B------:R-:W-:Y:S02]  /*14d0*/  IMAD.IADD R7, R21.reuse, 0x1, -R2 ;  /* 0x0000000115077824 */ /* 0x040fe400078e0a02 */
[----:B------:R-:W-:Y:S01]  /*14e0*/  IMAD.IADD R21, R21, 0x1, -R8 ;  /* 0x0000000115157824 */ /* 0x000fe200078e0a08 */
[----:B-1----:R-:W-:Y:S02]  /*14f0*/  LEA R225, R4, R225, 0x18 ;  /* 0x000000e104e17211 */ /* 0x002fe400078ec0ff */
[----:B------:R-:W-:Y:S02]  /*1500*/  SHF.R.S32.HI R4, RZ, 0x7, R3 ;  /* 0x00000007ff047819 */ /* 0x000fe40000011403 */
[----:B------:R-:W0:Y:S01]  /*1510*/  SYNCS.PHASECHK.TRANS64.TRYWAIT P0, [R225+URZ+0x31600], R10 ;  /* 0x0316000ae10075a7 */ /* 0x000e22000800017f */
[--C-:B------:R-:W-:Y:S02]  /*1520*/  SHF.R.S32.HI R3, RZ, 0x5, R6.reuse ;  /* 0x00000005ff037819 */ /* 0x100fe40000011406 */
[----:B------:R-:W1:Y:S01]  /*1530*/  SHFL.IDX PT, R5, R4, RZ, 0x1f ;  /* 0x00001fff04057589 */ /* 0x000e6200000e0000 */
[----:B------:R-:W-:Y:S01]  /*1540*/  SHF.R.S32.HI R6, RZ, 0x1f, R6 ;  /* 0x0000001fff067819 */ /* 0x000fe20000011406 */
[C---:B------:R-:W-:Y:S01]  /*1550*/  IMAD R21, R4.reuse, 0x40, R21 ;  /* 0x0000004004157824 */ /* 0x040fe200078e0215 */
[----:B------:R-:W-:-:S02]  /*1560*/  LEA.HI R9, R4, R4, RZ, 0x1 ;  /* 0x0000000404097211 */ /* 0x000fc400078f08ff */
[----:B------:R-:W-:Y:S02]  /*1570*/  LEA.HI R6, R6, R3, RZ, 0x2 ;  /* 0x0000000306067211 */ /* 0x000fe400078f10ff */
[----:B------:R-:W-:Y:S02]  /*1580*/  LOP3.LUT R9, R9, 0x1ffffffe, RZ, 0xc0, !PT ;  /* 0x1ffffffe09097812 */ /* 0x000fe400078ec0ff */
[----:B------:R-:W-:-:S03]  /*1590*/  LOP3.LUT R6, R6, 0xfffffc, RZ, 0xc0, !PT ;  /* 0x00fffffc06067812 */ /* 0x000fc600078ec0ff */
[C---:B------:R-:W-:Y:S02]  /*15a0*/  IMAD.IADD R11, R4.reuse, 0x1, -R9 ;  /* 0x00000001040b7824 */ /* 0x040fe400078e0a09 */
[----:B------:R-:W-:Y:S02]  /*15b0*/  IMAD R9, R4, 0x800, R7 ;  /* 0x0000080004097824 */ /* 0x000fe400078e0207 */
[----:B------:R-:W-:Y:S02]  /*15c0*/  IMAD.IADD R6, R3, 0x1, -R6 ;  /* 0x0000000103067824 */ /* 0x000fe400078e0a06 */
[----:B------:R-:W-:Y:S01]  /*15d0*/  IMAD.SHL.U32 R9, R9, 0x4, RZ ;  /* 0x0000000409097824 */ /* 0x000fe200078e00ff */
[----:B-1----:R-:W-:-:S04]  /*15e0*/  LEA.HI R2, R5, R5, RZ, 0x1 ;  /* 0x0000000505027211 */ /* 0x002fc800078f08ff */
[----:B------:R-:W-:-:S05]  /*15f0*/  LOP3.LUT R2, R2, 0xfffffffe, RZ, 0xc0, !PT ;  /* 0xfffffffe02027812 */ /* 0x000fca00078ec0ff */
[----:B------:R-:W-:Y:S01]  /*1600*/  IMAD.IADD R3, R5, 0x1, -R2 ;  /* 0x0000000105037824 */ /* 0x000fe200078e0a02 */
[----:B------:R-:W-:Y:S01]  /*1610*/  SHF.R.S32.HI R2, RZ, 0x1f, R7 ;  /* 0x0000001fff027819 */ /* 0x000fe20000011407 */
[----:B0-----:R-:W-:Y:S06]  /*1620*/  @P0 BRA `(.L_x_883) ;  /* 0x0000000000080947 */ /* 0x001fec0003800000 */
[----:B------:R-:W0:Y:S02]  /*1630*/  SYNCS.PHASECHK.TRANS64.TRYWAIT P0, [R225+URZ+0x31600], R10 ;  /* 0x0316000ae10075a7 */ /* 0x000e24000800017f */
[----:B0-----:R-:W-:Y:S05]  /*1640*/  @!P0 BRA `(.L_x_884) ;  /* 0x000000dc00c08947 */ /* 0x001fea0003800000 */
.L_x_883:
[----:B------:R-:W2:Y:S04]  /*1650*/  LDL R4, [R1+0x8] ;  /* 0x0000080001047983 */ /* 0x000ea80000100800 */
[----:B------:R-:W0:Y:S04]  /*1660*/  LDL R14, [R1+0x4] ;  /* 0x00000400010e7983 */ /* 0x000e280000100800 */
[----:B------:R-:W3:Y:S01]  /*1670*/  LDL R12, [R1] ;  /* 0x00000000010c7983 */ /* 0x000ee20000100800 */
[----:B------:R-:W-:Y:S01]  /*1680*/  LEA.HI R5, R2, R7, RZ, 0x2 ;  /* 0x0000000702057211 */ /* 0x000fe200078f10ff */
[----:B------:R-:W-:Y:S01]  /*1690*/  IMAD R21, R6, 0x10, R21 ;  /* 0x0000001006157824 */ /* 0x000fe200078e0215 */
[----:B------:R-:W-:Y:S01]  /*16a0*/  SHF.R.S32.HI R13, RZ, 0x1f, R9 ;  /* 0x0000001fff0d7819 */ /* 0x000fe20000011409 */
[----:B------:R-:W-:Y:S01]  /*16b0*/  ULDC.64 UR6, c[0x0][0x2d8] ;  /* 0x0000b60000067ab9 */ /* 0x000fe20000000a00 */
[----:B------:R-:W-:-:S02]  /*16c0*/  LOP3.LUT R8, R5, 0x7ffffffc, RZ, 0xc0, !PT ;  /* 0x7ffffffc05087812 */ /* 0x000fc400078ec0ff */
[----:B------:R-:W-:Y:S02]  /*16d0*/  SHF.R.S32.HI R6, RZ, 0x2, R5 ;  /* 0x00000002ff067819 */ /* 0x000fe40000011405 */
[----:B------:R-:W-:Y:S01]  /*16e0*/  LEA.HI R2, R2, R7, RZ, 0x5 ;  /* 0x0000000702027211 */ /* 0x000fe200078f28ff */
[----:B------:R-:W-:Y:S01]  /*16f0*/  IMAD.IADD R8, R7, 0x1, -R8 ;  /* 0x0000000107087824 */ /* 0x000fe200078e0a08 */
[----:B------:R-:W-:-:S03]  /*1700*/  SEL R233, R231, RZ, !P1 ;  /* 0x000000ffe7e97207 */ /* 0x000fc60004800000 */
[----:B------:R-:W-:Y:S01]  /*1710*/  IMAD R8, R11, 0x4, R8 ;  /* 0x000000040b087824 */ /* 0x000fe200078e0208 */
[----:B------:R-:W-:-:S03]  /*1720*/  SHF.R.S32.HI R2, RZ, 0x5, R2 ;  /* 0x00000005ff027819 */ /* 0x000fc60000011402 */
[----:B------:R-:W-:Y:S01]  /*1730*/  IMAD.SHL.U32 R229, R8, 0x2, RZ ;  /* 0x0000000208e57824 */ /* 0x000fe200078e00ff */
[----:B------:R-:W-:Y:S01]  /*1740*/  CS2R R134, SRZ ;  /* 0x0000000000867805 */ /* 0x000fe2000001ff00 */
[----:B------:R-:W-:Y:S01]  /*1750*/  IMAD.MOV.U32 R228, RZ, RZ, RZ ;  /* 0x000000ffffe47224 */ /* 0x000fe200078e00ff */
[----:B------:R-:W-:Y:S01]  /*1760*/  CS2R R132, SRZ ;  /* 0x0000000000847805 */ /* 0x000fe2000001ff00 */
[----:B------:R-:W-:Y:S01]  /*1770*/  IMAD.MOV.U32 R226, RZ, RZ, RZ ;  /* 0x000000ffffe27224 */ /* 0x000fe200078e00ff */
        /* <DEDUP_REMOVED lines=78> */
[----:B--2---:R-:W-:Y:S02]  /*1c60*/  R2UR UR8, R4 ;  /* 0x00000000040872ca */ /* 0x004fe400000e0000 */
[----:B------:R-:W-:Y:S02]  /*1c70*/  IADD3 R4, P0, R9, R0, RZ ;  /* 0x0000000009047210 */ /* 0x000fe40007f1e0ff */
[----:B------:R-:W-:Y:S02]  /*1c80*/  SHF.R.S32.HI R9, RZ, 0x1f, R5 ;  /* 0x0000001fff097819 */ /* 0x000fe40000011405 */
[----:B------:R-:W-:-:S02]  /*1c90*/  LEA.HI.X.SX32 R5, R0, R13, 0x1, P0 ;  /* 0x0000000d00057211 */ /* 0x000fc400000f0eff */
[----:B------:R-:W-:Y:S01]  /*1ca0*/  SHF.R.S32.HI R0, RZ, 0x1f, R231 ;  /* 0x0000001fff007819 */ /* 0x000fe200000114e7 */
[----:B0-----:R-:W-:-:S03]  /*1cb0*/  IMAD R10, R14, UR6, RZ ;  /* 0x000000060e0a7c24 */ /* 0x001fc6000f8e02ff */
[----:B------:R-:W-:Y:S01]  /*1cc0*/  SEL R0, R0, RZ, !P1 ;  /* 0x000000ff00007207 */ /* 0x000fe20004800000 */
[----:B------:R-:W-:-:S04]  /*1cd0*/  IMAD.WIDE.U32 R4, R237, UR6, R4 ;  /* 0x00000006ed047c25 */ /* 0x000fc8000f8e0004 */
[----:B------:R-:W-:Y:S01]  /*1ce0*/  IMAD R7, R237, UR7, R10 ;  /* 0x00000007ed077c24 */ /* 0x000fe2000f8e020a */
[----:B------:R-:W-:Y:S02]  /*1cf0*/  ULDC.64 UR6, c[0x0][0x2e0] ;  /* 0x0000b80000067ab9 */ /* 0x000fe40000000a00 */
[----:B------:R-:W-:Y:S02]  /*1d00*/  IMAD R0, R0, UR6, RZ ;  /* 0x0000000600007c24 */ /* 0x000fe4000f8e02ff */
[----:B------:R-:W-:Y:S02]  /*1d10*/  IMAD.IADD R5, R5, 0x1, R7 ;  /* 0x0000000105057824 */ /* 0x000fe400078e0207 */
[C---:B------:R-:W-:Y:S02]  /*1d20*/  IMAD R7, R233.reuse, UR7, R0 ;  /* 0x00000007e9077c24 */ /* 0x040fe4000f8e0200 */
[----:B------:R-:W-:Y:S01]  /*1d30*/  IMAD.WIDE.U32 R232, R233, UR6, R4 ;  /* 0x00000006e9e87c25 */ /* 0x000fe2000f8e0004 */
[----:B---3--:R-:W-:-:S02]  /*1d40*/  R2UR UR6, R12 ;  /* 0x000000000c0672ca */ /* 0x008fc400000e0000 */
[----:B------:R-:W-:-:S04]  /*1d50*/  LEA.HI R9, R9, R6, RZ, 0x3 ;  /* 0x0000000609097211 */ /* 0x000fc800078f18ff */
[----:B------:R-:W-:Y:S01]  /*1d60*/  LOP3.LUT R9, R9, 0xfffffff8, RZ, 0xc0, !PT ;  /* 0xfffffff809097812 */ /* 0x000fe200078ec0ff */
[----:B------:R-:W-:-:S06]  /*1d70*/  ULOP3.LUT UR7, UR8, 0x1, URZ, 0xfc, !UPT ;  /* 0x0000000108077892 */ /* 0x000fcc000f8efc3f */
[----:B------:R-:W-:Y:S01]  /*1d80*/  UIMAD UR5, UR6, -0x50, UR5 ;  /* 0xffffffb0060578a4 */ /* 0x000fe2000f8e0205 */
[----:B------:R-:W-:-:S03]  /*1d90*/  IMAD.IADD R9, R6, 0x1, -R9 ;  /* 0x0000000106097824 */ /* 0x000fc600078e0a09 */
[----:B------:R-:W-:Y:S01]  /*1da0*/  UIADD3 UR4, -UR4, 0x1, UR5 ;  /* 0x0000000104047890 */ /* 0x000fe2000fffe105 */
[----:B------:R-:W-:Y:S01]  /*1db0*/  IMAD.SHL.U32 R0, R21, 0x8, RZ ;  /* 0x0000000815007824 */ /* 0x000fe200078e00ff */
[C---:B------:R-:W-:Y:S01]  /*1dc0*/  IADD3 R230, -R229.reuse, UR5, RZ ;  /* 0x00000005e5e67c10 */ /* 0x040fe2000fffe1ff */
[----:B------:R-:W-:Y:S02]  /*1dd0*/  IMAD R227, R2, 0x10, R9 ;  /* 0x0000001002e37824 */ /* 0x000fe400078e0209 */
[----:B------:R-:W-:Y:S01]  /*1de0*/  IMAD.U32 R235, RZ, RZ, UR7 ;  /* 0x00000007ffeb7e24 */ /* 0x000fe2000f8e00ff */
[----:B------:R-:W-:Y:S01]  /*1df0*/  IADD3 R229, -R229, UR4, RZ ;  /* 0x00000004e5e57c10 */ /* 0x000fe2000fffe1ff */
[----:B------:R-:W-:Y:S02]  /*1e00*/  IMAD.MOV.U32 R2, RZ, RZ, RZ ;  /* 0x000000ffff027224 */ /* 0x000fe400078e00ff */
[----:B------:R-:W-:Y:S02]  /*1e10*/  IMAD R0, R0, 0x2, R225 ;  /* 0x0000000200007824 */ /* 0x000fe400078e02e1 */
[----:B------:R-:W-:-:S07]  /*1e20*/  IMAD.IADD R234, R233, 0x1, R7 ;  /* 0x00000001e9ea7824 */ /* 0x000fce00078e0207 */
.L_x_895:
[----:B------:R-:W-:-:S13]  /*1e30*/  R2UR UR4, R235 ;  /* 0x00000000eb0472ca */ /* 0x000fda00000e0000 */
[----:B------:R-:W-:-:S06]  /*1e40*/  UISETP.NE.AND UP0, UPT, UR4, 0x3, UPT ;  /* 0x000000030400788c */ /* 0x000fcc000bf05270 */
[----:B------:R-:W-:-:S13]  /*1e50*/  PLOP3.LUT P0, PT, PT, PT, UP0, 0x80, 0x0 ;  /* 0x000000000000781c */ /* 0x000fda0003f0f008 */
[----:B------:R-:W-:Y:S05]  /*1e60*/  @!P0 BRA `(.L_x_885) ;  /* 0x0000000000048947 */ /* 0x000fea0003800000 */
[----:B------:R-:W-:Y:S01]  /*1e70*/  BPT.TRAP 0x1 ;  /* 0x000000040000795c */ /* 0x000fe20000300000 */
.L_x_885:
[----:B------:R-:W-:Y:S01]  /*1e80*/  IMAD R224, R2, 0x8, R225 ;  /* 0x0000000802e07824 */ /* 0x000fe200078e02e1 */
[----:B------:R-:W-:-:S04]  /*1e90*/  SHF.L.U32 R7, R228, 0x1f, RZ ;  /* 0x0000001fe4077819 */ /* 0x000fc800000006ff */
[----:B------:R0:W1:Y:S01]  /*1ea0*/  SYNCS.PHASECHK.TRANS64.TRYWAIT P1, [R224+URZ+0x31610], R7 ;  /* 0x03161007e00075a7 */ /* 0x000062000802017f */
[----:B------:R-:W-:Y:S05]  /*1eb0*/  @!P0 BRA `(.L_x_886) ;  /* 0x0000000000048947 */ /* 0x000fea0003800000 */
[----:B------:R-:W-:Y:S01]  /*1ec0*/  BPT.TRAP 0x1 ;  /* 0x000000040000795c */ /* 0x000fe20000300000 */
.L_x_886:
        /* <DEDUP_REMOVED lines=11> */
.L_x_887:
        /* <DEDUP_REMOVED lines=438> */
.L_x_889:
[----:B------:R-:W-:-:S04]  /*3ae0*/  SHF.L.U32 R8, R226, 0x1f, RZ ;  /* 0x0000001fe2087819 */ /* 0x000fc800000006ff */
[----:B------:R0:W3:Y:S01]  /*3af0*/  SYNCS.PHASECHK.TRANS64.TRYWAIT P1, [R225+URZ+0x31630], R8 ;  /* 0x03163008e10075a7 */ /* 0x0000e2000802017f */
[----:B------:R-:W-:Y:S05]  /*3b00*/  @!P0 BRA `(.L_x_890) ;  /* 0x0000000000048947 */ /* 0x000fea0003800000 */
[----:B------:R-:W-:Y:S01]  /*3b10*/  BPT.TRAP 0x1 ;  /* 0x000000040000795c */ /* 0x000fe20000300000 */
.L_x_890:
        /* <DEDUP_REMOVED lines=11> */
.L_x_891:
[C---:B------:R-:W-:Y:S01]  /*3bd0*/  VIADD R7, R5.reuse, 0x80 ;  /* 0x0000008005077836 */ /* 0x040fe20000000000 */
[----:B------:R-:W-:Y:S01]  /*3be0*/  R2UR UR4, R6 ;  /* 0x00000000060472ca */ /* 0x000fe200000e0000 */
[C---:B0--3--:R-:W-:Y:S01]  /*3bf0*/  VIADD R8, R5.reuse, 0x180 ;  /* 0x0000018005087836 */ /* 0x049fe20000000000 */
        /* <DEDUP_REMOVED lines=12> */
[----:B------:R-:W-:Y:S01]  /*3cc0*/  IMAD.U32 R14, RZ, RZ, UR60 ;  /* 0x0000003cff0e7e24 */ /* 0x000fe2000f8e00ff */
[----:B------:R-:W-:Y:S01]  /*3cd0*/  HGMMA.64x8x16.F32 R44, gdesc[UR4], RZ, !UPT ;  /* 0x00000000042c79f0 */ /* 0x000fe2000c7008ff */
[----:B------:R-:W-:Y:S01]  /*3ce0*/  UMOV UR7, 0x40000000 ;  /* 0x4000000000077882 */ /* 0x000fe20000000000 */
[----:B------:R-:W-:Y:S01]  /*3cf0*/  UMOV UR6, UR8 ;  /* 0x0000000800067c82 */ /* 0x000fe20008000000 */
[----:B------:R-:W-:Y:S01]  /*3d00*/  IMAD R14, R14, 0x40, R227 ;  /* 0x000000400e0e7824 */ /* 0x000fe200078e02e3 */
[----:B------:R-:W-:Y:S01]  /*3d10*/  HGMMA.64x8x16.F32 R48, gdesc[UR4], RZ, !UPT ;  /* 0x00000000043079f0 */ /* 0x000fe2000c7008ff */
[----:B------:R-:W-:Y:S01]  /*3d20*/  UMOV UR7, 0x40000000 ;  /* 0x4000000000077882 */ /* 0x000fe20000000000 */
[----:B------:R-:W-:Y:S01]  /*3d30*/  VIADD R20, R225, 0x2c500 ;  /* 0x0002c500e1147836 */ /* 0x000fe20000000000 */
[----:B------:R-:W-:Y:S01]  /*3d40*/  UMOV UR59, 0x40 ;  /* 0x00000040003b7882 */ /* 0x000fe20000000000 */
[----:B------:R-:W-:Y:S01]  /*3d50*/  UMOV UR6, UR9 ;  /* 0x0000000900067c82 */ /* 0x000fe20008000000 */
[----:B------:R-:W-:Y:S01]  /*3d60*/  VIADDMNMX R11, R14, R229, R230, PT ;  /* 0x000000e50e0b7246 */ /* 0x000fe200038001e6 */
[----:B------:R-:W-:Y:S01]  /*3d70*/  HGMMA.64x8x16.F32 R52, gdesc[UR4], RZ, !UPT ;  /* 0x00000000043479f0 */ /* 0x000fe2000c7008ff */
[----:B------:R-:W-:Y:S01]  /*3d80*/  UMOV UR6, UR10 ;  /* 0x0000000a00067c82 */ /* 0x000fe20008000000 */
[----:B------:R-:W-:Y:S01]  /*3d90*/  UMOV UR7, 0x40000000 ;  /* 0x4000000000077882 */ /* 0x000fe20000000000 */
[C---:B------:R-:W-:Y:S01]  /*3da0*/  ISETP.GT.AND P1, PT, R11.reuse, RZ, PT ;  /* 0x000000ff0b00720c */ /* 0x040fe20003f24270 */
[----:B------:R-:W-:Y:S01]  /*3db0*/  HGMMA.64x8x16.F32 R216, gdesc[UR4], RZ, !UPT ;  /* 0x0000000004d879f0 */ /* 0x000fe2000c7008ff */
[----:B------:R-:W-:Y:S01]  /*3dc0*/  UMOV UR6, UR11 ;  /* 0x0000000b00067c82 */ /* 0x000fe20008000000 */
[----:B------:R-:W-:Y:S01]  /*3dd0*/  UMOV UR7, 0x40000000 ;  /* 0x4000000000077882 */ /* 0x000fe20000000000 */
[----:B------:R-:W-:Y:S01]  /*3de0*/  ISETP.GT.AND P3, PT, R11, 0x41, PT ;  /* 0x000000410b00780c */ /* 0x000fe20003f64270 */
[----:B------:R-:W-:Y:S01]  /*3df0*/  HGMMA.64x8x16.F32 R220, gdesc[UR4], RZ, !UPT ;  /* 0x0000000004dc79f0 */ /* 0x000fe2000c7008ff */
[----:B------:R-:W-:Y:S01]  /*3e00*/  R2UR UR6, R7 ;  /* 0x00000000070672ca */ /* 0x000fe200000e0000 */
[----:B------:R-:W-:Y:S01]  /*3e10*/  VIADD R7, R6, 0x2 ;  /* 0x0000000206077836 */ /* 0x000fe20000000000 */
[----:B------:R-:W-:Y:S01]  /*3e20*/  UMOV UR7, 0x40000000 ;  /* 0x4000000000077882 */ /* 0x000fe20000000000 */
[----:B------:R-:W-:Y:S01]  /*3e30*/  UMOV UR5, 0x40000040 ;  /* 0x4000004000057882 */ /* 0x000fe20000000000 */
[----:B------:R-:W-:Y:S01]  /*3e40*/  IADD3 R15, R229, 0x8, R14 ;  /* 0x00000008e50f7810 */ /* 0x000fe20007ffe00e */
[----:B------:R-:W-:Y:S01]  /*3e50*/  IMAD R4, R3, 0x2000, R4 ;  /* 0x0000200003047824 */ /* 0x000fe200078e0204 */
[----:B------:R-:W-:Y:S01]  /*3e60*/  R2UR UR4, R7 ;  /* 0x00000000070472ca */ /* 0x000fe200000e0000 */
[----:B------:R-:W-:Y:S01]  /*3e70*/  VIADD R7, R5, 0x82 ;  /* 0x0000008205077836 */ /* 0x000fe20000000000 */
[----:B------:R-:W-:Y:S01]  /*3e80*/  VIMNMX R19, R230, R15, PT ;  /* 0x0000000fe6137248 */ /* 0x000fe20003fe0100 */
[----:B------:R-:W-:Y:S01]  /*3e90*/  UMOV UR17, UR57 ;  /* 0x0000003900117c82 */ /* 0x000fe20008000000 */
[----:B------:R-:W-:Y:S01]  /*3ea0*/  ISETP.GT.AND P2, PT, R11, 0x40, PT ;  /* 0x000000400b00780c */ /* 0x000fe20003f44270 */
[----:B------:R-:W-:Y:S01]  /*3eb0*/  UMOV UR19, 0x40 ;  /* 0x0000004000137882 */ /* 0x000fe20000000000 */
[----:B------:R-:W-:Y:S01]  /*3ec0*/  R2UR UR8, R7 ;  /* 0x00000000070872ca */ /* 0x000fe200000e0000 */
[----:B------:R-:W-:Y:S01]  /*3ed0*/  VIADD R7, R5, 0x102 ;  /* 0x0000010205077836 */ /* 0x000fe20000000000 */
[C---:B------:R-:W-:Y:S01]  /*3ee0*/  ISETP.GT.AND P4, PT, R19.reuse, 0x11, PT ;  /* 0x000000111300780c */ /* 0x040fe20003f84270 */
[----:B------:R-:W-:Y:S01]  /*3ef0*/  UMOV UR13, UR57 ;  /* 0x00000039000d7c82 */ /* 0x000fe20008000000 */
[----:B------:R-:W-:Y:S01]  /*3f00*/  ISETP.GT.AND P5, PT, R19, 0x40, PT ;  /* 0x000000401300780c */ /* 0x000fe20003fa4270 */
[----:B------:R-:W-:Y:S01]  /*3f10*/  UMOV UR15, 0x40 ;  /* 0x00000040000f7882 */ /* 0x000fe20000000000 */
[----:B------:R-:W-:Y:S01]  /*3f20*/  R2UR UR9, R7 ;  /* 0x00000000070972ca */ /* 0x000fe200000e0000 */
[----:B------:R-:W-:Y:S01]  /*3f30*/  VIADD R7, R5, 0x182 ;  /* 0x0000018205077836 */ /* 0x000fe20000000000 */
[----:B------:R-:W-:Y:S01]  /*3f40*/  ISETP.GT.AND P6, PT, R19, 0x41, PT ;  /* 0x000000411300780c */ /* 0x000fe20003fc4270 */
[----:B------:R-:W-:Y:S01]  /*3f50*/  UMOV UR45, 0x40000040 ;  /* 0x40000040002d7882 */ /* 0x000fe20000000000 */
[----:B------:R-:W-:Y:S01]  /*3f60*/  SHF.R.U32.HI R20, RZ, 0x4, R20 ;  /* 0x00000004ff147819 */ /* 0x000fe20000011614 */
[----:B------:R-:W-:Y:S01]  /*3f70*/  UMOV UR47, 0x40 ;  /* 0x00000040002f7882 */ /* 0x000fe20000000000 */
[----:B------:R-:W-:Y:S01]  /*3f80*/  R2UR UR10, R7 ;  /* 0x00000000070a72ca */ /* 0x000fe200000e0000 */
[----:B------:R-:W-:Y:S01]  /*3f90*/  VIADD R7, R5, 0x202 ;  /* 0x0000020205077836 */ /* 0x000fe20000000000 */
[----:B------:R-:W-:Y:S01]  /*3fa0*/  UMOV UR53, UR45 ;  /* 0x0000002d00357c82 */ /* 0x000fe20008000000 */
        /* <DEDUP_REMOVED lines=36> */
[----:B------:R-:W-:Y:S01]  /*41f0*/  UMOV UR21, UR25 ;  /* 0x0000001900157c82 */ /* 0x000fe20008000000 */
[----:B------:R-:W-:-:S02]  /*4200*/  UMOV UR23, 0x40 ;  /* 0x0000004000177882 */ /* 0x000fc40000000000 */
        /* <DEDUP_REMOVED lines=359> */
[----:B------:R-:W-:Y:S01]  /*5880*/  UMOV UR7, 0x40000000 ;  /* 0x4000000000077882 */ /* 0x000fe20000000000 */
[----:B------:R-:W-:Y:S01]  /*5890*/  UMOV UR8, UR4 ;  /* 0x0000000400087c82 */ /* 0x000fe20008000000 */
[----:B------:R-:W-:Y:S01]  /*58a0*/  HGMMA.64x8x16.F32 R48, gdesc[UR4], R48 ;  /* 0x00000000043079f0 */ /* 0x000fe20008700830 */
[----:B------:R-:W-:Y:S01]  /*58b0*/  UMOV UR6, UR9 ;  /* 0x0000000900067c82 */ /* 0x000fe20008000000 */
[----:B------:R-:W-:Y:S01]  /*58c0*/  UMOV UR7, 0x40000000 ;  /* 0x4000000000077882 */ /* 0x000fe20000000000 */
[----:B------:R-:W-:Y:S01]  /*58d0*/  UMOV UR9, UR5 ;  /* 0x0000000500097c82 */ /* 0x000fe20008000000 */
[----:B------:R-:W-:Y:S04]  /*58e0*/  HGMMA.64x8x16.F32 R52, gdesc[UR4], R52 ;  /* 0x00000000043479f0 */ /* 0x000fe80008700834 */
[----:B------:R-:W-:Y:S01]  /*58f0*/  UMOV UR6, UR12 ;  /* 0x0000000c00067c82 */ /* 0x000fe20008000000 */
[----:B------:R-:W-:Y:S01]  /*5900*/  UMOV UR7, 0x40000000 ;  /* 0x4000000000077882 */ /* 0x000fe20000000000 */
[----:B------:R-:W-:Y:S01]  /*5910*/  HGMMA.64x8x16.F32 R216, gdesc[UR8], R216 ;  /* 0x0000000008d879f0 */ /* 0x000fe200087008d8 */
[----:B------:R-:W-:-:S03]  /*5920*/  UMOV UR11, UR19 ;  /* 0x00000013000b7c82 */ /* 0x000fc60008000000 */
[----:B------:R-:W-:Y:S01]  /*5930*/  HGMMA.64x8x16.F32 R220, gdesc[UR4], R220, gsb0 ;  /* 0x0000000004dc79f0 */ /* 0x000fe200080008dc */
[----:B------:R-:W-:Y:S02]  /*5940*/  ULDC UR4, c[0x0][0x744] ;  /* 0x0001d10000047ab9 */ /* 0x000fe40000000800 */
[----:B------:R-:W-:Y:S02]  /*5950*/  WARPGROUP.DEPBAR.LE gsb0, 0x1 ;  /* 0x00008000000079c5 */ /* 0x000fe40000010100 */
[----:B------:R-:W-:Y:S02]  /*5960*/  FSEL R24, R24, -INF , P1 ;  /* 0xff80000018187808 */ /* 0x000fe40000800000 */
[----:B------:R-:W-:Y:S02]  /*5970*/  ISETP.GT.AND P1, PT, R11, 0x1, PT ;  /* 0x000000010b00780c */ /* 0x000fe40003f24270 */
[----:B------:R-:W-:Y:S01]  /*5980*/  FSEL R40, R40, -INF , P2 ;  /* 0xff80000028287808 */ /* 0x000fe20001000000 */
[----:B-1----:R-:W-:Y:S01]  /*5990*/  FFMA.FTZ R7, R24, UR4, -R13 ;  /* 0x0000000418077c23 */ /* 0x002fe2000801080d */
[----:B------:R-:W-:-:S02]  /*59a0*/  FSEL R6, R25, -INF , P1 ;  /* 0xff80000019067808 */ /* 0x000fc40000800000 */
[----:B------:R-:W-:Y:S01]  /*59b0*/  ISETP.GT.AND P1, PT, R11, 0x10, PT ;  /* 0x000000100b00780c */ /* 0x000fe20003f24270 */
[--C-:B------:R-:W-:Y:S01]  /*59c0*/  FFMA.FTZ R40, R40, UR4, -R13.reuse ;  /* 0x0000000428287c23 */ /* 0x100fe2000801080d */
[----:B------:R-:W-:Y:S01]  /*59d0*/  ISETP.GT.AND P2, PT, R19, 0x1, PT ;  /* 0x000000011300780c */ /* 0x000fe20003f44270 */
[--C-:B------:R-:W-:Y:S01]  /*59e0*/  FFMA.FTZ R12, R6, UR4, -R13.reuse ;  /* 0x00000004060c7c23 */ /* 0x100fe2000801080d */
[----:B------:R-:W-:Y:S01]  /*59f0*/  FSEL R28, R28, -INF , P1 ;  /* 0xff8000001c1c7808 */ /* 0x000fe20000800000 */
[----:B------:R-:W-:Y:S01]  /*5a00*/  MUFU.EX2 R7, R7 ;  /* 0x0000000700077308 */ /* 0x000fe20000000800 */
[----:B------:R-:W-:Y:S02]  /*5a10*/  ISETP.GT.AND P1, PT, R11, 0x11, PT ;  /* 0x000000110b00780c */ /* 0x000fe40003f24270 */
[----:B------:R-:W-:Y:S01]  /*5a20*/  FSEL R27, R27, -INF , P2 ;  /* 0xff8000001b1b7808 */ /* 0x000fe20001000000 */
[----:B------:R-:W-:Y:S01]  /*5a30*/  FFMA.FTZ R6, R28, UR4, -R13 ;  /* 0x000000041c067c23 */ /* 0x000fe2000801080d */
[----:B------:R-:W-:-:S02]  /*5a40*/  FSEL R8, R29, -INF , P1 ;  /* 0xff8000001d087808 */ /* 0x000fc40000800000 */
[----:B------:R-:W-:Y:S01]  /*5a50*/  ISETP.GT.AND P1, PT, R11, 0x20, PT ;  /* 0x000000200b00780c */ /* 0x000fe20003f24270 */
[--C-:B--2---:R-:W-:Y:S01]  /*5a60*/  FFMA.FTZ R22, R27, UR4, -R10.reuse ;  /* 0x000000041b167c23 */ /* 0x104fe2000801080a */
[----:B------:R-:W-:Y:S01]  /*5a70*/  FSEL R31, R31, -INF , P4 ;  /* 0xff8000001f1f7808 */ /* 0x000fe20002000000 */
[--C-:B------:R-:W-:Y:S01]  /*5a80*/  FFMA.FTZ R9, R8, UR4, -R13.reuse ;  /* 0x0000000408097c23 */ /* 0x100fe2000801080d */
[----:B------:R-:W-:Y:S01]  /*5a90*/  FSEL R32, R32, -INF , P1 ;  /* 0xff80000020207808 */ /* 0x000fe20000800000 */
[----:B------:R-:W0:Y:S01]  /*5aa0*/  MUFU.EX2 R12, R12 ;  /* 0x0000000c000c7308 */ /* 0x000e220000000800 */
[----:B------:R-:W-:Y:S01]  /*5ab0*/  ISETP.GT.AND P1, PT, R11, 0x21, PT ;  /* 0x000000210b00780c */ /* 0x000fe20003f24270 */
[----:B------:R-:W-:Y:S01]  /*5ac0*/  FFMA.FTZ R24, R31, UR4, -R10 ;  /* 0x000000041f187c23 */ /* 0x000fe2000801080a */
[----:B------:R-:W-:Y:S01]  /*5ad0*/  ISETP.GT.AND P2, PT, R19, 0x21, PT ;  /* 0x000000211300780c */ /* 0x000fe20003f44270 */
[----:B------:R-:W-:Y:S01]  /*5ae0*/  FFMA.FTZ R5, R32, UR4, -R13 ;  /* 0x0000000420057c23 */ /* 0x000fe2000801080d */
[----:B------:R-:W-:-:S02]  /*5af0*/  FSEL R8, R33, -INF , P1 ;  /* 0xff80000021087808 */ /* 0x000fc40000800000 */
[----:B------:R-:W-:Y:S01]  /*5b00*/  ISETP.GT.AND P1, PT, R11, 0x30, PT ;  /* 0x000000300b00780c */ /* 0x000fe20003f24270 */
[----:B------:R-:W-:Y:S01]  /*5b10*/  MUFU.EX2 R22, R22 ;  /* 0x0000001600167308 */ /* 0x000fe20000000800 */
[----:B------:R-:W-:Y:S01]  /*5b20*/  ISETP.GT.AND P4, PT, R19, 0x31, PT ;  /* 0x000000311300780c */ /* 0x000fe20003f84270 */
[--C-:B------:R-:W-:Y:S01]  /*5b30*/  FFMA.FTZ R8, R8, UR4, -R13.reuse ;  /* 0x0000000408087c23 */ /* 0x100fe2000801080d */
[----:B------:R-:W-:Y:S02]  /*5b40*/  FSEL R36, R36, -INF , P1 ;  /* 0xff80000024247808 */ /* 0x000fe40000800000 */
[----:B------:R-:W-:Y:S02]  /*5b50*/  ISETP.GT.AND P1, PT, R11, 0x31, PT ;  /* 0x000000310b00780c */ /* 0x000fe40003f24270 */
[----:B------:R-:W-:Y:S01]  /*5b60*/  FSEL R29, R35, -INF , P2 ;  /* 0xff800000231d7808 */ /* 0x000fe20001000000 */
[--C-:B------:R-:W-:Y:S01]  /*5b70*/  FFMA.FTZ R11, R36, UR4, -R13.reuse ;  /* 0x00000004240b7c23 */ /* 0x100fe2000801080d */
[----:B------:R-:W-:Y:S01]  /*5b80*/  FSEL R16, R37, -INF , P1 ;  /* 0xff80000025107808 */ /* 0x000fe20000800000 */
[----:B------:R-:W-:Y:S01]  /*5b90*/  MUFU.EX2 R6, R6 ;  /* 0x0000000600067308 */ /* 0x000fe20000000800 */
[----:B------:R-:W-:Y:S01]  /*5ba0*/  ISETP.GT.AND P1, PT, R19, RZ, PT ;  /* 0x000000ff1300720c */ /* 0x000fe20003f24270 */
[----:B------:R-:W-:Y:S01]  /*5bb0*/  FFMA.FTZ R29, R29, UR4, -R10 ;  /* 0x000000041d1d7c23 */ /* 0x000fe2000801080a */
[----:B------:R-:W-:Y:S01]  /*5bc0*/  FSEL R25, R39, -INF , P4 ;  /* 0xff80000027197808 */ /* 0x000fe20002000000 */
[----:B------:R-:W-:Y:S01]  /*5bd0*/  FFMA.FTZ R14, R16, UR4, -R13 ;  /* 0x00000004100e7c23 */ /* 0x000fe2000801080d */
[----:B------:R-:W-:-:S02]  /*5be0*/  FSEL R16, R41, -INF , P3 ;  /* 0xff80000029107808 */ /* 0x000fc40001800000 */
[----:B------:R-:W-:Y:S01]  /*5bf0*/  ISETP.GT.AND P3, PT, R19, 0x10, PT ;  /* 0x000000101300780c */ /* 0x000fe20003f64270 */
[--C-:B------:R-:W-:Y:S01]  /*5c00*/  FFMA.FTZ R25, R25, UR4, -R10.reuse ;  /* 0x0000000419197c23 */ /* 0x100fe2000801080a */
[----:B------:R-:W-:Y:S01]  /*5c10*/  FSEL R21, R26, -INF , P1 ;  /* 0xff8000001a157808 */ /* 0x000fe20000800000 */
[----:B------:R-:W-:Y:S01]  /*5c20*/  FFMA.FTZ R18, R16, UR4, -R13 ;  /* 0x0000000410127c23 */ /* 0x000fe2000801080d */
[----:B------:R-:W-:Y:S01]  /*5c30*/  IMAD R16, R227, 0x4, R225 ;  /* 0x00000004e3107824 */ /* 0x000fe200078e02e1 */
[----:B------:R-:W-:Y:S01]  /*5c40*/  FSEL R17, R30, -INF , P3 ;  /* 0xff8000001e117808 */ /* 0x000fe20001800000 */
[----:B------:R-:W-:Y:S01]  /*5c50*/  MUFU.EX2 R9, R9 ;  /* 0x0000000900097308 */ /* 0x000fe20000000800 */
[C---:B------:R-:W-:Y:S02]  /*5c60*/  ISETP.GT.AND P3, PT, R19.reuse, 0x30, PT ;  /* 0x000000301300780c */ /* 0x040fe40003f64270 */
[----:B------:R-:W1:Y:S01]  /*5c70*/  LDS R15, [R16+0x2c300] ;  /* 0x02c30000100f7984 */ /* 0x000e620000000800 */
[----:B------:R-:W-:Y:S01]  /*5c80*/  ISETP.GT.AND P1, PT, R19, 0x20, PT ;  /* 0x000000201300780c */ /* 0x000fe20003f24270 */
[----:B------:R-:W-:Y:S01]  /*5c90*/  FFMA.FTZ R19, R21, UR4, -R10 ;  /* 0x0000000415137c23 */ /* 0x000fe2000801080a */
[----:B------:R-:W-:Y:S01]  /*5ca0*/  FSEL R23, R38, -INF , P3 ;  /* 0xff80000026177808 */ /* 0x000fe20001800000 */
[----:B------:R-:W2:Y:S01]  /*5cb0*/  LDS R16, [R16+0x2c320] ;  /* 0x02c3200010107984 */ /* 0x000ea20000000800 */
[----:B------:R-:W-:Y:S01]  /*5cc0*/  FSEL R21, R34, -INF , P1 ;  /* 0xff80000022157808 */ /* 0x000fe20000800000 */
[----:B------:R-:W-:-:S02]  /*5cd0*/  WARPGROUP.DEPBAR.LE gsb0, 0x0 ;  /* 0x00008000000079c5 */ /* 0x000fc40000010000 */
[----:B------:R-:W-:Y:S01]  /*5ce0*/  FSEL R27, R42, -INF , P5 ;  /* 0xff8000002a1b7808 */ /* 0x000fe20002800000 */
[--C-:B------:R-:W-:Y:S01]  /*5cf0*/  FFMA.FTZ R30, R23, UR4, -R10.reuse ;  /* 0x00000004171e7c23 */ /* 0x100fe2000801080a */
[----:B------:R-:W-:Y:S01]  /*5d00*/  FSEL R43, R43, -INF , P6 ;  /* 0xff8000002b2b7808 */ /* 0x000fe20003000000 */
[--C-:B------:R-:W-:Y:S01]  /*5d10*/  FFMA.FTZ R17, R17, UR4, -R10.reuse ;  /* 0x0000000411117c23 */ /* 0x100fe2000801080a */
[----:B------:R-:W-:Y:S01]  /*5d20*/  LOP3.LUT R26, R20, 0x3fff, RZ, 0xc0, !PT ;  /* 0x00003fff141a7812 */ /* 0x000fe200078ec0ff */
[--C-:B------:R-:W-:Y:S01]  /*5d30*/  FFMA.FTZ R28, R21, UR4, -R10.reuse ;  /* 0x00000004151c7c23 */ /* 0x100fe2000801080a */
[--C-:B------:R-:W-:Y:S01]  /*5d40*/  FFMA.FTZ R23, R27, UR4, -R10.reuse ;  /* 0x000000041b177c23 */ /* 0x100fe2000801080a */
[----:B------:R-:W-:Y:S01]  /*5d50*/  FFMA.FTZ R20, R43, UR4, -R10 ;  /* 0x000000042b147c23 */ /* 0x000fe2000801080a */
[----:B------:R-:W3:Y:S01]  /*5d60*/  MUFU.EX2 R19, R19 ;  /* 0x0000001300137308 */ /* 0x000ee20000000800 */
[----:B------:R-:W-:-:S04]  /*5d70*/  LOP3.LUT R10, R26, 0x80000, RZ, 0xfc, !PT ;  /* 0x000800001a0a7812 */ /* 0x000fc800078efcff */
[C---:B------:R-:W-:Y:S01]  /*5d80*/  R2UR UR58, R10.reuse ;  /* 0x000000000a3a72ca */ /* 0x040fe200000e0000 */
[----:B------:R-:W-:Y:S02]  /*5d90*/  VIADD R31, R10, 0x180 ;  /* 0x000001800a1f7836 */ /* 0x000fe40000000000 */
[----:B------:R-:W-:Y:S03]  /*5da0*/  MUFU.EX2 R8, R8 ;  /* 0x0000000800087308 */ /* 0x000fe60000000800 */
[----:B------:R-:W-:-:S05]  /*5db0*/  R2UR UR6, R31 ;  /* 0x000000001f0672ca */ /* 0x000fca00000e0000 */
[----:B------:R4:W-:Y:S08]  /*5dc0*/  MUFU.EX2 R21, R17 ;  /* 0x0000001100157308 */ /* 0x0009f00000000800 */
[----:B------:R-:W5:Y:S01]  /*5dd0*/  MUFU.EX2 R24, R24 ;  /* 0x0000001800187308 */ /* 0x000f620000000800 */
[----:B----4-:R-:W-:Y:S02]  /*5de0*/  VIADD R17, R10, 0x80 ;  /* 0x000000800a117836 */ /* 0x010fe40000000000 */
[--C-:B-1----:R-:W-:Y:S01]  /*5df0*/  FADD.FTZ R44, R44, -R15.reuse ;  /* 0x8000000f2c2c7221 */ /* 0x102fe20000010000 */
[--C-:B------:R-:W-:Y:S01]  /*5e00*/  FADD.FTZ R27, R48, -R15.reuse ;  /* 0x8000000f301b7221 */ /* 0x100fe20000010000 */
[--C-:B--2---:R-:W-:Y:S01]  /*5e10*/  FADD.FTZ R46, R46, -R16.reuse ;  /* 0x800000102e2e7221 */ /* 0x104fe20000010000 */
[--C-:B------:R-:W-:Y:S01]  /*5e20*/  FADD.FTZ R47, R47, -R16.reuse ;  /* 0x800000102f2f7221 */ /* 0x100fe20000010000 */
[----:B------:R-:W-:Y:S01]  /*5e30*/  R2UR UR4, R17 ;  /* 0x00000000110472ca */ /* 0x000fe200000e0000 */
[----:B------:R-:W-:Y:S01]  /*5e40*/  VIADD R17, R10, 0x100 ;  /* 0x000001000a117836 */ /* 0x000fe20000000000 */
[----:B------:R-:W1:Y:S01]  /*5e50*/  MUFU.EX2 R5, R5 ;  /* 0x0000000500057308 */ /* 0x000e620000000800 */
[--C-:B------:R-:W-:Y:S01]  /*5e60*/  FADD.FTZ R50, R50, -R16.reuse ;  /* 0x8000001032327221 */ /* 0x100fe20000010000 */
[--C-:B------:R-:W-:Y:S01]  /*5e70*/  FADD.FTZ R51, R51, -R16.reuse ;  /* 0x8000001033337221 */ /* 0x100fe20000010000 */
[--C-:B------:R-:W-:Y:S01]  /*5e80*/  FADD.FTZ R33, R54, -R16.reuse ;  /* 0x8000001036217221 */ /* 0x100fe20000010000 */
[----:B------:R-:W-:Y:S01]  /*5e90*/  R2UR UR5, R17 ;  /* 0x00000000110572ca */ /* 0x000fe200000e0000 */
[--C-:B------:R-:W-:Y:S01]  /*5ea0*/  FADD.FTZ R32, R55, -R16.reuse ;  /* 0x8000001037207221 */ /* 0x100fe20000010000 */
[--C-:B------:R-:W-:Y:S01]  /*5eb0*/  FADD.FTZ R31, R218, -R16.reuse ;  /* 0x80000010da1f7221 */ /* 0x100fe20000010000 */
[--C-:B------:R-:W-:Y:S01]  /*5ec0*/  FADD.FTZ R219, R219, -R16.reuse ;  /* 0x80000010dbdb7221 */ /* 0x100fe20000010000 */
[----:B------:R-:W-:Y:S01]  /*5ed0*/  MUFU.EX2 R28, R28 ;  /* 0x0000001c001c7308 */ /* 0x000fe20000000800 */
[--C-:B------:R-:W-:Y:S01]  /*5ee0*/  FADD.FTZ R222, R222, -R16.reuse ;  /* 0x80000010dede7221 */ /* 0x100fe20000010000 */
[----:B------:R-:W-:Y:S01]  /*5ef0*/  FADD.FTZ R223, R223, -R16 ;  /* 0x80000010dfdf7221 */ /* 0x000fe20000010000 */
[--C-:B------:R-:W-:Y:S01]  /*5f00*/  FADD.FTZ R26, R49, -R15.reuse ;  /* 0x8000000f311a7221 */ /* 0x100fe20000010000 */
[--C-:B------:R-:W-:Y:S01]  /*5f10*/  FADD.FTZ R53, R53, -R15.reuse ;  /* 0x8000000f35357221 */ /* 0x100fe20000010000 */
[----:B0-----:R-:W-:Y:S01]  /*5f20*/  F2FP.F16.F32.PACK_AB R16, R12, R7 ;  /* 0x000000070c10723e */ /* 0x001fe200000000ff */
[--C-:B------:R-:W-:Y:S01]  /*5f30*/  FADD.FTZ R45, R45, -R15.reuse ;  /* 0x8000000f2d2d7221 */ /* 0x100fe20000010000 */
[----:B---3--:R-:W-:Y:S01]  /*5f40*/  F2FP.F16.F32.PACK_AB R17, R22, R19 ;  /* 0x000000131611723e */ /* 0x008fe200000000ff */
[----:B------:R-:W-:Y:S01]  /*5f50*/  BAR.SYNC.DEFER_BLOCKING 0x9, 0x100 ;  /* 0x0244000000007b1d */ /* 0x000fe20000010000 */
[--C-:B------:R-:W-:Y:S01]  /*5f60*/  FADD.FTZ R220, R220, -R15.reuse ;  /* 0x8000000fdcdc7221 */ /* 0x100fe20000010000 */
[----:B------:R-:W-:Y:S01]  /*5f70*/  FMUL.FTZ R44, R7, R44 ;  /* 0x0000002c072c7220 */ /* 0x000fe20000410000 */
[----:B------:R-:W-:Y:S01]  /*5f80*/  FMUL.FTZ R27, R6, R27 ;  /* 0x0000001b061b7220 */ /* 0x000fe20000410000 */
[C---:B------:R-:W-:Y:S01]  /*5f90*/  FMUL.FTZ R26, R9.reuse, R26 ;  /* 0x0000001a091a7220 */ /* 0x040fe20000410000 */
[----:B------:R-:W-:Y:S01]  /*5fa0*/  F2FP.F16.F32.PACK_AB R6, R9, R6 ;  /* 0x000000060906723e */ /* 0x000fe200000000ff */
[----:B------:R-:W0:Y:S01]  /*5fb0*/  MUFU.EX2 R29, R29 ;  /* 0x0000001d001d7308 */ /* 0x000e220000000800 */
[----:B-----5:R-:W-:Y:S01]  /*5fc0*/  F2FP.F16.F32.PACK_AB R7, R24, R21 ;  /* 0x000000151807723e */ /* 0x020fe200000000ff */
[----:B------:R-:W-:Y:S01]  /*5fd0*/  FMUL.FTZ R53, R8, R53 ;  /* 0x0000003508357220 */ /* 0x000fe20000410000 */
[----:B------:R-:W-:Y:S01]  /*5fe0*/  FMUL.FTZ R45, R12, R45 ;  /* 0x0000002d0c2d7220 */ /* 0x000fe20000410000 */
[----:B-1----:R-:W-:Y:S01]  /*5ff0*/  F2FP.F16.F32.PACK_AB R8, R8, R5 ;  /* 0x000000050808723e */ /* 0x002fe200000000ff */
[--C-:B------:R-:W-:Y:S01]  /*6000*/  FADD.FTZ R52, R52, -R15.reuse ;  /* 0x8000000f34347221 */ /* 0x100fe20000010000 */
[--C-:B------:R-:W-:Y:S01]  /*6010*/  FADD.FTZ R217, R217, -R15.reuse ;  /* 0x8000000fd9d97221 */ /* 0x100fe20000010000 */
[--C-:B------:R-:W-:Y:S01]  /*6020*/  FADD.FTZ R216, R216, -R15.reuse ;  /* 0x8000000fd8d87221 */ /* 0x100fe20000010000 */
[----:B------:R-:W1:Y:S01]  /*6030*/  MUFU.EX2 R11, R11 ;  /* 0x0000000b000b7308 */ /* 0x000e620000000800 */
[----:B------:R-:W-:Y:S01]  /*6040*/  FMUL.FTZ R52, R5, R52 ;  /* 0x0000003405347220 */ /* 0x000fe20000410000 */
[----:B------:R-:W-:Y:S01]  /*6050*/  SHF.R.U32.HI R5, RZ, 0x4, R4 ;  /* 0x00000004ff057819 */ /* 0x000fe20000011604 */
[----:B------:R-:W-:Y:S01]  /*6060*/  FADD.FTZ R15, R221, -R15 ;  /* 0x8000000fdd0f7221 */ /* 0x000fe20000010000 */
[----:B------:R-:W-:Y:S01]  /*6070*/  FMUL.FTZ R19, R19, R46 ;  /* 0x0000002e13137220 */ /* 0x000fe20000410000 */
[----:B------:R-:W-:Y:S01]  /*6080*/  FMUL.FTZ R22, R22, R47 ;  /* 0x0000002f16167220 */ /* 0x000fe20000410000 */
[----:B------:R-:W-:Y:S01]  /*6090*/  FMUL.FTZ R50, R21, R50 ;  /* 0x0000003215327220 */ /* 0x000fe20000410000 */
[----:B------:R-:W-:Y:S01]  /*60a0*/  FMUL.FTZ R51, R24, R51 ;  /* 0x0000003318337220 */ /* 0x000fe20000410000 */
[----:B------:R-:W2:Y:S01]  /*60b0*/  MUFU.EX2 R14, R14 ;  /* 0x0000000e000e7308 */ /* 0x000ea20000000800 */
[C---:B0-----:R-:W-:Y:S01]  /*60c0*/  F2FP.F16.F32.PACK_AB R9, R29.reuse, R28 ;  /* 0x0000001c1d09723e */ /* 0x041fe200000000ff */
[----:B------:R2:W-:Y:S01]  /*60d0*/  STSM.16.M88.2 [R0+0x2c500], R16 ;  /* 0x02c5001000007844 */ /* 0x0005e20000000100 */
[----:B------:R-:W-:Y:S01]  /*60e0*/  FMUL.FTZ R33, R28, R33 ;  /* 0x000000211c217220 */ /* 0x000fe20000410000 */
[----:B------:R-:W-:Y:S01]  /*60f0*/  FMUL.FTZ R32, R29, R32 ;  /* 0x000000201d207220 */ /* 0x000fe20000410000 */
[----:B------:R-:W-:Y:S01]  /*6100*/  LOP3.LUT R5, R5, 0x3fff, RZ, 0xc0, !PT ;  /* 0x00003fff05057812 */ /* 0x000fe200078ec0ff */
[----:B------:R0:W-:Y:S01]  /*6110*/  STSM.16.M88.2 [R0+0x2cd00], R6 ;  /* 0x02cd000600007844 */ /* 0x0001e20000000100 */
[----:B------:R-:W-:Y:S01]  /*6120*/  F2FP.F16.F32.PACK_AB R19, R22, R19 ;  /* 0x000000131613723e */ /* 0x000fe200000000ff */
[----:B------:R-:W3:Y:S01]  /*6130*/  MUFU.EX2 R13, R40 ;  /* 0x00000028000d7308 */ /* 0x000ee20000000800 */
[----:B-1----:R-:W-:Y:S01]  /*6140*/  FMUL.FTZ R216, R11, R216 ;  /* 0x000000d80bd87220 */ /* 0x002fe20000410000 */
[----:B------:R1:W-:Y:S01]  /*6150*/  STSM.16.M88.2 [R0+0x2d500], R8 ;  /* 0x02d5000800007844 */ /* 0x0003e20000000100 */
[----:B------:R-:W-:Y:S01]  /*6160*/  F2FP.F16.F32.PACK_AB R26, R26, R27 ;  /* 0x0000001b1a1a723e */ /* 0x000fe200000000ff */
[----:B------:R-:W-:Y:S01]  /*6170*/  UMOV UR18, UR4 ;  /* 0x0000000400127c82 */ /* 0x000fe20008000000 */
[----:B------:R-:W-:Y:S01]  /*6180*/  F2FP.F16.F32.PACK_AB R27, R51, R50 ;  /* 0x00000032331b723e */ /* 0x000fe200000000ff */
[----:B------:R-:W-:Y:S01]  /*6190*/  UMOV UR10, UR18 ;  /* 0x00000012000a7c82 */ /* 0x000fe20008000000 */
[----:B------:R-:W-:Y:S01]  /*61a0*/  F2FP.F16.F32.PACK_AB R52, R53, R52 ;  /* 0x000000343534723e */ /* 0x000fe200000000ff */
[----:B------:R-:W4:Y:S01]  /*61b0*/  MUFU.EX2 R18, R18 ;  /* 0x0000001200127308 */ /* 0x000f220000000800 */
[C---:B--2---:R-:W-:Y:S01]  /*61c0*/  F2FP.F16.F32.PACK_AB R16, R14.reuse, R11 ;  /* 0x0000000b0e10723e */ /* 0x044fe200000000ff */
[----:B------:R-:W-:Y:S01]  /*61d0*/  FMUL.FTZ R217, R14, R217 ;  /* 0x000000d90ed97220 */ /* 0x000fe20000410000 */
[----:B------:R-:W-:Y:S01]  /*61e0*/  F2FP.F16.F32.PACK_AB R53, R32, R33 ;  /* 0x000000212035723e */ /* 0x000fe200000000ff */
[C---:B0-----:R-:W-:Y:S01]  /*61f0*/  VIADD R6, R10.reuse, 0x200 ;  /* 0x000002000a067836 */ /* 0x041fe20000000000 */
[----:B------:R-:W-:Y:S01]  /*6200*/  R2UR UR56, R5 ;  /* 0x00000000053872ca */ /* 0x000fe200000e0000 */
[----:B------:R-:W-:Y:S01]  /*6210*/  UMOV UR14, UR5 ;  /* 0x00000005000e7c82 */ /* 0x000fe20008000000 */
[----:B------:R-:W-:Y:S01]  /*6220*/  VIADD R7, R10, 0x10 ;  /* 0x000000100a077836 */ /* 0x000fe20000000000 */
[----:B------:R-:W0:Y:S01]  /*6230*/  MUFU.EX2 R30, R30 ;  /* 0x0000001e001e7308 */ /* 0x000e220000000800 */
[----:B---3--:R-:W-:Y:S01]  /*6240*/  FMUL.FTZ R220, R13, R220 ;  /* 0x000000dc0ddc7220 */ /* 0x008fe20000410000 */
[----:B------:R-:W-:Y:S01]  /*6250*/  R2UR UR7, R6 ;  /* 0x00000000060772ca */ /* 0x000fe200000e0000 */
[----:B------:R-:W-:Y:S01]  /*6260*/  VIADD R6, R5, 0x80 ;  /* 0x0000008005067836 */ /* 0x000fe20000000000 */
[----:B------:R-:W-:Y:S01]  /*6270*/  R2UR UR46, R7 ;  /* 0x00000000072e72ca */ /* 0x000fe200000e0000 */
[----:B------:R-:W-:Y:S01]  /*6280*/  VIADD R7, R10, 0x110 ;  /* 0x000001100a077836 */ /* 0x000fe20000000000 */
[----:B------:R-:W-:Y:S01]  /*6290*/  MOV R11, UR59 ;  /* 0x0000003b000b7c02 */ /* 0x000fe20008000f00 */
[----:B-1----:R-:W-:Y:S01]  /*62a0*/  VIADD R8, R5, 0x180 ;  /* 0x0000018005087836 */ /* 0x002fe20000000000 */
[----:B------:R-:W1:Y:S01]  /*62b0*/  MUFU.EX2 R25, R25 ;  /* 0x0000001900197308 */ /* 0x000e620000000800 */
[C---:B----4-:R-:W-:Y:S01]  /*62c0*/  F2FP.F16.F32.PACK_AB R12, R18.reuse, R13 ;  /* 0x0000000d120c723e */ /* 0x050fe200000000ff */
[----:B------:R-:W-:Y:S01]  /*62d0*/  FMUL.FTZ R15, R18, R15 ;  /* 0x0000000f120f7220 */ /* 0x000fe20000410000 */
[----:B------:R-:W-:Y:S01]  /*62e0*/  F2FP.F16.F32.PACK_AB R18, R45, R44 ;  /* 0x0000002c2d12723e */ /* 0x000fe200000000ff */
[----:B------:R-:W-:Y:S01]  /*62f0*/  UMOV UR16, UR56 ;  /* 0x0000003800107c82 */ /* 0x000fe20008000000 */
[----:B------:R-:W-:Y:S01]  /*6300*/  UMOV UR12, UR56 ;  /* 0x00000038000c7c82 */ /* 0x000fe20008000000 */
[----:B------:R-:W-:Y:S01]  /*6310*/  R2UR UR44, R6 ;  /* 0x00000000062c72ca */ /* 0x000fe200000e0000 */
[----:B------:R-:W-:Y:S01]  /*6320*/  VIADD R6, R10, 0x90 ;  /* 0x000000900a067836 */ /* 0x000fe20000000000 */
[----:B------:R-:W2:Y:S01]  /*6330*/  MUFU.EX2 R23, R23 ;  /* 0x0000001700177308 */ /* 0x000ea20000000800 */
[----:B0-----:R-:W-:Y:S01]  /*6340*/  FMUL.FTZ R31, R30, R31 ;  /* 0x0000001f1e1f7220 */ /* 0x001fe20000410000 */
[----:B------:R-:W-:Y:S01]  /*6350*/  F2FP.F16.F32.PACK_AB R220, R15, R220 ;  /* 0x000000dc0fdc723e */ /* 0x000fe200000000ff */
[----:B------:R-:W-:Y:S01]  /*6360*/  VIADD R4, R4, 0xffff0000 ;  /* 0xffff000004047836 */ /* 0x000fe20000000000 */
[----:B------:R-:W-:Y:S01]  /*6370*/  R2UR UR4, R6 ;  /* 0x00000000060472ca */ /* 0x000fe200000e0000 */
[C---:B------:R-:W-:Y:S01]  /*6380*/  VIADD R6, R10.reuse, 0x190 ;  /* 0x000001900a067836 */ /* 0x040fe20000000000 */
[----:B------:R-:W-:Y:S01]  /*6390*/  R2UR UR54, R7 ;  /* 0x00000000073672ca */ /* 0x000fe200000e0000 */
[----:B------:R-:W-:Y:S01]  /*63a0*/  VIADD R7, R10, 0x20 ;  /* 0x000000200a077836 */ /* 0x000fe20000000000 */
[----:B------:R-:W0:Y:S01]  /*63b0*/  MUFU.EX2 R20, R20 ;  /* 0x0000001400147308 */ /* 0x000e220000000800 */
[C---:B-1----:R-:W-:Y:S01]  /*63c0*/  F2FP.F16.F32.PACK_AB R17, R25.reuse, R30 ;  /* 0x0000001e1911723e */ /* 0x042fe200000000ff */
[----:B------:R-:W-:Y:S01]  /*63d0*/  FMUL.FTZ R14, R25, R219 ;  /* 0x000000db190e7220 */ /* 0x000fe20000410000 */
[----:B------:R-:W-:Y:S01]  /*63e0*/  F2FP.F16.F32.PACK_AB R30, R217, R216 ;  /* 0x000000d8d91e723e */ /* 0x000fe200000000ff */
[----:B------:R-:W-:Y:S01]  /*63f0*/  UMOV UR52, UR44 ;  /* 0x0000002c00347c82 */ /* 0x000fe20008000000 */
[----:B------:R-:W-:Y:S01]  /*6400*/  R2UR UR50, R6 ;  /* 0x00000000063272ca */ /* 0x000fe200000e0000 */
[----:B------:R-:W-:Y:S01]  /*6410*/  STSM.16.M88.2 [R0+0x2dd00], R16 ;  /* 0x02dd001000007844 */ /* 0x000fe20000000100 */
[----:B------:R-:W-:Y:S01]  /*6420*/  F2FP.F16.F32.PACK_AB R31, R14, R31 ;  /* 0x0000001f0e1f723e */ /* 0x000fe200000000ff */
[----:B------:R-:W-:-:S02]  /*6430*/  VIADD R6, R10, 0x210 ;  /* 0x000002100a067836 */ /* 0x000fc40000000000 */
[----:B--2---:R-:W-:Y:S01]  /*6440*/  FMUL.FTZ R222, R23, R222 ;  /* 0x000000de17de7220 */ /* 0x004fe20000410000 */
[----:B------:R-:W-:Y:S01]  /*6450*/  MOV R9, UR58 ;  /* 0x0000003a00097c02 */ /* 0x000fe20008000f00 */
[----:B------:R-:W-:Y:S01]  /*6460*/  UMOV UR48, UR44 ;  /* 0x0000002c00307c82 */ /* 0x000fe20008000000 */
[----:B------:R-:W-:Y:S01]  /*6470*/  UMOV UR40, UR44 ;  /* 0x0000002c00287c82 */ /* 0x000fe20008000000 */
[----:B------:R-:W-:Y:S01]  /*6480*/  R2UR UR42, R6 ;  /* 0x00000000062a72ca */ /* 0x000fe200000e0000 */
[----:B------:R-:W-:Y:S01]  /*6490*/  VIADD R6, R5, 0x100 ;  /* 0x0000010005067836 */ /* 0x000fe20000000000 */
[----:B------:R-:W-:Y:S01]  /*64a0*/  R2UR UR26, R7 ;  /* 0x00000000071a72ca */ /* 0x000fe200000e0000 */
[----:B------:R-:W-:Y:S01]  /*64b0*/  VIADD R7, R10, 0x120 ;  /* 0x000001200a077836 */ /* 0x000fe20000000000 */
[C---:B0-----:R-:W-:Y:S01]  /*64c0*/  F2FP.F16.F32.PACK_AB R13, R20.reuse, R23 ;  /* 0x00000017140d723e */ /* 0x041fe200000000ff */
[----:B------:R-:W-:Y:S01]  /*64d0*/  FMUL.FTZ R223, R20, R223 ;  /* 0x000000df14df7220 */ /* 0x000fe20000410000 */
[----:B------:R-:W-:Y:S01]  /*64e0*/  R2UR UR24, R6 ;  /* 0x00000000061872ca */ /* 0x000fe200000e0000 */
[----:B------:R-:W-:Y:S01]  /*64f0*/  VIADD R6, R10, 0xa0 ;  /* 0x000000a00a067836 */ /* 0x000fe20000000000 */
[----:B------:R-:W-:Y:S01]  /*6500*/  R2UR UR34, R7 ;  /* 0x00000000072272ca */ /* 0x000fe200000e0000 */
[----:B------:R0:W-:Y:S01]  /*6510*/  STSM.16.M88.2 [R0+0x2e500], R12 ;  /* 0x02e5000c00007844 */ /* 0x0001e20000000100 */
[----:B------:R-:W-:Y:S01]  /*6520*/  F2FP.F16.F32.PACK_AB R221, R223, R222 ;  /* 0x000000dedfdd723e */ /* 0x000fe200000000ff */
[----:B------:R-:W-:Y:S01]  /*6530*/  VIADD R7, R225, 0x2ed00 ;  /* 0x0002ed00e1077836 */ /* 0x000fe20000000000 */
[----:B------:R-:W-:Y:S01]  /*6540*/  R2UR UR38, R6 ;  /* 0x00000000062672ca */ /* 0x000fe200000e0000 */
[----:B------:R1:W-:Y:S06]  /*6550*/  MEMBAR.ALL.CTA ;  /* 0x0000000000007992 */ /* 0x0003ec0000008000 */
[----:B-1----:R-:W1:Y:S01]  /*6560*/  FENCE.VIEW.ASYNC.S ;  /* 0x00000000000073c6 */ /* 0x002e620000000000 */
[C---:B------:R-:W-:Y:S01]  /*6570*/  VIADD R6, R10.reuse, 0x1a0 ;  /* 0x000001a00a067836 */ /* 0x040fe20000000000 */
[----:B------:R-:W-:Y:S01]  /*6580*/  MOV R21, UR55 ;  /* 0x0000003700157c02 */ /* 0x000fe20008000f00 */
[----:B------:R-:W-:Y:S01]  /*6590*/  VIADD R25, R10, 0xb0 ;  /* 0x000000b00a197836 */ /* 0x000fe20000000000 */
[----:B------:R-:W-:-:S02]  /*65a0*/  SHF.R.U32.HI R7, RZ, 0x4, R7 ;  /* 0x00000004ff077819 */ /* 0x000fc40000011607 */
        /* <DEDUP_REMOVED lines=8> */
[----:B------:R-:W-:Y:S01]  /*6630*/  MOV R22, UR54 ;  /* 0x0000003600167c02 */ /* 0x000fe20008000f00 */
[----:B0-----:R-:W-:Y:S01]  /*6640*/  VIADD R13, R10, 0x30 ;  /* 0x000000300a0d7836 */ /* 0x001fe20000000000 */
[----:B------:R-:W-:-:S02]  /*6650*/  SHF.R.U32.HI R4, RZ, 0x4, R4 ;  /* 0x00000004ff047819 */ /* 0x000fc40000011604 */
[----:B------:R-:W-:Y:S01]  /*6660*/  SHF.R.U32.HI R6, RZ, 0x4, R6 ;  /* 0x00000004ff067819 */ /* 0x000fe20000011606 */
[----:B-1----:R-:W-:Y:S06]  /*6670*/  BAR.SYNC.DEFER_BLOCKING 0x9, 0x100 ;  /* 0x0244000000007b1d */ /* 0x002fec0000010000 */
[----:B------:R0:W-:Y:S04]  /*6680*/  STSM.16.M88.2 [R0+0x2ed00], R18 ;  /* 0x02ed001200007844 */ /* 0x0001e80000000100 */
        /* <DEDUP_REMOVED lines=28> */
[----:B------:R-:W-:Y:S01]  /*6850*/  VIADD R25, R10, 0x130 ;  /* 0x000001300a197836 */ /* 0x000fe20000000000 */
[----:B------:R-:W-:Y:S01]  /*6860*/  UMOV UR12, UR14 ;  /* 0x0000000e000c7c82 */ /* 0x000fe20008000000 */
[----:B------:R-:W-:Y:S01]  /*6870*/  MOV R12, UR56 ;  /* 0x00000038000c7c02 */ /* 0x000fe20008000f00 */
[----:B------:R-:W-:Y:S01]  /*6880*/  UMOV UR56, UR12 ;  /* 0x0000000c00387c82 */ /* 0x000fe20008000000 */
[----:B------:R-:W-:Y:S01]  /*6890*/  MOV R15, UR58 ;  /* 0x0000003a000f7c02 */ /* 0x000fe20008000f00 */
[----:B------:R-:W-:Y:S01]  /*68a0*/  UMOV UR58, UR10 ;  /* 0x0000000a003a7c82 */ /* 0x000fe20008000000 */
[----:B------:R-:W-:Y:S01]  /*68b0*/  R2UR UR10, R25 ;  /* 0x00000000190a72ca */ /* 0x000fe200000e0000 */
[----:B------:R-:W-:Y:S01]  /*68c0*/  UMOV UR57, UR19 ;  /* 0x0000001300397c82 */ /* 0x000fe20008000000 */
[----:B------:R-:W-:Y:S01]  /*68d0*/  UMOV UR13, UR15 ;  /* 0x0000000f000d7c82 */ /* 0x000fe20008000000 */
[----:B------:R-:W-:Y:S01]  /*68e0*/  MOV R16, UR59 ;  /* 0x0000003b00107c02 */ /* 0x000fe20008000f00 */
[----:B------:R-:W-:Y:S01]  /*68f0*/  UMOV UR59, UR11 ;  /* 0x0000000b003b7c82 */ /* 0x000fe20008000000 */
[----:B------:R-:W-:Y:S01]  /*6900*/  MOV R14, UR57 ;  /* 0x00000039000e7c02 */ /* 0x000fe20008000f00 */
[----:B------:R-:W-:Y:S01]  /*6910*/  UMOV UR7, 0x40 ;  /* 0x0000004000077882 */ /* 0x000fe20000000000 */
[----:B------:R-:W-:Y:S01]  /*6920*/  MOV R17, UR56 ;  /* 0x0000003800117c02 */ /* 0x000fe20008000f00 */
[----:B------:R-:W-:Y:S01]  /*6930*/  UMOV UR57, UR13 ;  /* 0x0000000d00397c82 */ /* 0x000fe20008000000 */
[----:B------:R-:W-:Y:S01]  /*6940*/  UMOV UR11, 0x40 ;  /* 0x00000040000b7882 */ /* 0x000fe20000000000 */
[----:B------:R-:W-:Y:S01]  /*6950*/  UMOV UR15, 0x40 ;  /* 0x00000040000f7882 */ /* 0x000fe20000000000 */
[----:B0-----:R-:W-:Y:S01]  /*6960*/  MOV R19, UR59 ;  /* 0x0000003b00137c02 */ /* 0x001fe20008000f00 */
[----:B------:R-:W-:Y:S01]  /*6970*/  UMOV UR59, 0x8 ;  /* 0x00000008003b7882 */ /* 0x000fe20000000000 */
[----:B------:R-:W-:Y:S01]  /*6980*/  MOV R20, UR58 ;  /* 0x0000003a00147c02 */ /* 0x000fe20008000f00 */
[----:B------:R-:W-:Y:S01]  /*6990*/  IMAD.U32 R223, RZ, RZ, UR59 ;  /* 0x0000003bffdf7e24 */ /* 0x000fe2000f8e00ff */
[----:B------:R-:W-:Y:S01]  /*69a0*/  MOV R18, UR57 ;  /* 0x0000003900127c02 */ /* 0x000fe20008000f00 */
[----:B------:R-:W-:Y:S01]  /*69b0*/  UMOV UR57, 0x40000040 ;  /* 0x4000004000397882 */ /* 0x000fe20000000000 */
[----:B------:R-:W-:Y:S04]  /*69c0*/  HGMMA.64x16x16.F32 R136, gdesc[UR44].tnspA.tnspB, R136 ;  /* 0x602000002c8879f0 */ /* 0x000fe80008700888 */
[----:B------:R-:W-:Y:S01]  /*69d0*/  HGMMA.64x16x16.F32 R152, gdesc[UR16].tnspA.tnspB, R152 ;  /* 0x60200000109879f0 */ /* 0x000fe20008700898 */
[----:B------:R-:W-:Y:S01]  /*69e0*/  R2UR UR16, R8 ;  /* 0x00000000081072ca */ /* 0x000fe200000e0000 */
[----:B------:R-:W-:Y:S01]  /*69f0*/  UMOV UR17, 0x40000040 ;  /* 0x4000004000117882 */ /* 0x000fe20000000000 */
[----:B------:R-:W-:Y:S01]  /*6a00*/  R2UR UR18, R13 ;  /* 0x000000000d1272ca */ /* 0x000fe200000e0000 */
[----:B------:R-:W-:Y:S01]  /*6a10*/  UMOV UR19, 0x40 ;  /* 0x0000004000137882 */ /* 0x000fe20000000000 */
[----:B------:R-:W-:Y:S01]  /*6a20*/  HGMMA.64x16x16.F32 R168, gdesc[UR52].tnspA.tnspB, R168 ;  /* 0x6020000034a879f0 */ /* 0x000fe200087008a8 */
[----:B------:R-:W-:Y:S01]  /*6a30*/  LOP3.LUT R8, R7, 0x3fff, RZ, 0xc0, !PT ;  /* 0x00003fff07087812 */ /* 0x000fe200078ec0ff */
[----:B------:R-:W-:Y:S01]  /*6a40*/  VIADD R7, R10, 0x1b0 ;  /* 0x000001b00a077836 */ /* 0x000fe20000000000 */
[----:B------:R-:W-:Y:S01]  /*6a50*/  LOP3.LUT R13, R6, 0x3fff, RZ, 0xc0, !PT ;  /* 0x00003fff060d7812 */ /* 0x000fe200078ec0ff */
[----:B------:R-:W-:Y:S01]  /*6a60*/  HGMMA.64x16x16.F32 R184, gdesc[UR48].tnspA.tnspB, R184 ;  /* 0x6020000030b879f0 */ /* 0x000fe200087008b8 */
[----:B------:R-:W-:Y:S01]  /*6a70*/  VIADD R10, R10, 0x230 ;  /* 0x000002300a0a7836 */ /* 0x000fe20000000000 */
[----:B------:R-:W-:Y:S01]  /*6a80*/  UMOV UR52, UR8 ;  /* 0x0000000800347c82 */ /* 0x000fe20008000000 */
[----:B------:R-:W-:Y:S01]  /*6a90*/  R2UR UR12, R13 ;  /* 0x000000000d0c72ca */ /* 0x000fe200000e0000 */
[----:B------:R-:W-:Y:S01]  /*6aa0*/  UMOV UR53, UR9 ;  /* 0x0000000900357c82 */ /* 0x000fe20008000000 */
[----:B------:R-:W-:Y:S01]  /*6ab0*/  R2UR UR14, R7 ;  /* 0x00000000070e72ca */ /* 0x000fe200000e0000 */
[----:B------:R-:W-:Y:S01]  /*6ac0*/  HGMMA.64x16x16.F32 R200, gdesc[UR40].tnspA.tnspB, R200 ;  /* 0x6020000028c879f0 */ /* 0x000fe200087008c8 */
[----:B------:R-:W-:Y:S01]  /*6ad0*/  UMOV UR4, UR16 ;  /* 0x0000001000047c82 */ /* 0x000fe20008000000 */
        /* <DEDUP_REMOVED lines=9> */
[----:B------:R-:W-:Y:S01]  /*6b70*/  UMOV UR12, UR16 ;  /* 0x00000010000c7c82 */ /* 0x000fe20008000000 */
[----:B------:R-:W-:Y:S01]  /*6b80*/  UMOV UR55, 0x40 ;  /* 0x0000004000377882 */ /* 0x000fe20000000000 */
[C---:B------:R-:W-:Y:S01]  /*6b90*/  LOP3.LUT R6, R8.reuse, 0x400000, RZ, 0xfc, !PT ;  /* 0x0040000008067812 */ /* 0x040fe200078efcff */
[----:B------:R-:W-:Y:S01]  /*6ba0*/  VIADD R7, R13, 0x80 ;  /* 0x000000800d077836 */ /* 0x000fe20000000000 */
[----:B------:R-:W-:Y:S01]  /*6bb0*/  LOP3.LUT R8, R8, 0x80000, RZ, 0xfc, !PT ;  /* 0x0008000008087812 */ /* 0x000fe200078efcff */
[----:B------:R-:W-:Y:S01]  /*6bc0*/  HGMMA.64x16x16.F32 R136, gdesc[UR24].tnspA.tnspB, R136 ;  /* 0x60200000188879f0 */ /* 0x000fe20008700888 */
[----:B------:R-:W-:-:S03]  /*6bd0*/  UMOV UR25, 0x40000040 ;  /* 0x4000004000197882 */ /* 0x000fc60000000000 */
[----:B------:R-:W-:Y:S04]  /*6be0*/  HGMMA.64x16x16.F32 R152, gdesc[UR36].tnspA.tnspB, R152 ;  /* 0x60200000249879f0 */ /* 0x000fe80008700898 */
[----:B------:R-:W-:Y:S01]  /*6bf0*/  HGMMA.64x16x16.F32 R168, gdesc[UR32].tnspA.tnspB, R168 ;  /* 0x6020000020a879f0 */ /* 0x000fe200087008a8 */
[----:B------:R-:W-:-:S03]  /*6c00*/  UMOV UR33, UR25 ;  /* 0x0000001900217c82 */ /* 0x000fc60008000000 */
[----:B------:R-:W-:Y:S01]  /*6c10*/  HGMMA.64x16x16.F32 R184, gdesc[UR28].tnspA.tnspB, R184 ;  /* 0x602000001cb879f0 */ /* 0x000fe200087008b8 */
[----:B------:R-:W-:-:S03]  /*6c20*/  UMOV UR29, UR25 ;  /* 0x00000019001d7c82 */ /* 0x000fc60008000000 */
[----:B------:R-:W-:Y:S01]  /*6c30*/  HGMMA.64x16x16.F32 R200, gdesc[UR20].tnspA.tnspB, R200 ;  /* 0x6020000014c879f0 */ /* 0x000fe200087008c8 */
[----:B------:R-:W-:Y:S01]  /*6c40*/  R2UR UR20, R10 ;  /* 0x000000000a1472ca */ /* 0x000fe200000e0000 */
[C---:B------:R-:W-:Y:S01]  /*6c50*/  VIADD R10, R6.reuse, 0x80 ;  /* 0x00000080060a7836 */ /* 0x040fe20000000000 */
[----:B------:R-:W-:-:S11]  /*6c60*/  R2UR UR21, R6 ;  /* 0x00000000061572ca */ /* 0x000fd600000e0000 */
[----:B------:R-:W-:Y:S02]  /*6c70*/  UMOV UR54, UR20 ;  /* 0x0000001400367c82 */ /* 0x000fe40008000000 */
[----:B------:R-:W-:Y:S01]  /*6c80*/  UMOV UR58, UR21 ;  /* 0x00000015003a7c82 */ /* 0x000fe20008000000 */
[----:B------:R-:W-:Y:S01]  /*6c90*/  UMOV UR21, UR25 ;  /* 0x0000001900157c82 */ /* 0x000fe20008000000 */
[----:B------:R-:W-:Y:S01]  /*6ca0*/  IMAD.U32 R222, RZ, RZ, UR58 ;  /* 0x0000003affde7e24 */ /* 0x000fe2000f8e00ff */
[----:B------:R-:W-:Y:S01]  /*6cb0*/  HGMMA.64x16x16.F32 R136, gdesc[UR16].tnspA.tnspB, R136 ;  /* 0x60200000108879f0 */ /* 0x000fe20008700888 */
[----:B------:R-:W-:-:S03]  /*6cc0*/  UMOV UR17, 0x40000040 ;  /* 0x4000004000117882 */ /* 0x000fc60000000000 */
[----:B------:R-:W-:Y:S01]  /*6cd0*/  HGMMA.64x16x16.F32 R152, gdesc[UR4].tnspA.tnspB, R152 ;  /* 0x60200000049879f0 */ /* 0x000fe20008700898 */
[----:B------:R-:W-:Y:S01]  /*6ce0*/  R2UR UR4, R7 ;  /* 0x00000000070472ca */ /* 0x000fe200000e0000 */
[----:B------:R-:W-:Y:S01]  /*6cf0*/  VIADD R7, R13, 0x100 ;  /* 0x000001000d077836 */ /* 0x000fe20000000000 */
[----:B------:R-:W-:Y:S01]  /*6d00*/  R2UR UR5, R10 ;  /* 0x000000000a0572ca */ /* 0x000fe200000e0000 */
[----:B------:R-:W-:Y:S01]  /*6d10*/  VIADD R10, R6, 0x100 ;  /* 0x00000100060a7836 */ /* 0x000fe20000000000 */
[----:B------:R-:W-:Y:S01]  /*6d20*/  HGMMA.64x16x16.F32 R168, gdesc[UR8].tnspA.tnspB, R168 ;  /* 0x6020000008a879f0 */ /* 0x000fe200087008a8 */
[----:B------:R-:W-:Y:S01]  /*6d30*/  UMOV UR8, UR54 ;  /* 0x0000003600087c82 */ /* 0x000fe20008000000 */
[----:B------:R-:W-:Y:S02]  /*6d40*/  UMOV UR9, UR55 ;  /* 0x0000003700097c82 */ /* 0x000fe40008000000 */
[----:B------:R-:W-:Y:S01]  /*6d50*/  HGMMA.64x16x16.F32 R184, gdesc[UR12].tnspA.tnspB, R184 ;  /* 0x602000000cb879f0 */ /* 0x000fe200087008b8 */
[----:B------:R-:W-:-:S03]  /*6d60*/  UMOV UR13, UR17 ;  /* 0x00000011000d7c82 */ /* 0x000fc60008000000 */
[----:B------:R-:W-:Y:S01]  /*6d70*/  HGMMA.64x16x16.F32 R200, gdesc[UR52].tnspA.tnspB, R200, gsb0 ;  /* 0x6020000034c879f0 */ /* 0x000fe200080008c8 */
[----:B------:R0:W-:Y:S06]  /*6d80*/  MEMBAR.ALL.CTA ;  /* 0x0000000000007992 */ /* 0x0001ec0000008000 */
[----:B0-----:R-:W0:Y:S01]  /*6d90*/  FENCE.VIEW.ASYNC.S ;  /* 0x00000000000073c6 */ /* 0x001e220000000000 */
[----:B------:R-:W-:Y:S02]  /*6da0*/  R2UR UR52, R24 ;  /* 0x00000000183472ca */ /* 0x000fe400000e0000 */
[----:B------:R-:W-:-:S02]  /*6db0*/  R2UR UR53, R23 ;  /* 0x00000000173572ca */ /* 0x000fc400000e0000 */
[----:B------:R-:W-:Y:S02]  /*6dc0*/  R2UR UR54, R22 ;  /* 0x00000000163672ca */ /* 0x000fe400000e0000 */
[----:B------:R-:W-:-:S07]  /*6dd0*/  R2UR UR55, R21 ;  /* 0x00000000153772ca */ /* 0x000fce00000e0000 */
[----:B------:R-:W-:Y:S02]  /*6de0*/  UMOV UR44, UR52 ;  /* 0x00000034002c7c82 */ /* 0x000fe40008000000 */
[----:B------:R-:W-:Y:S01]  /*6df0*/  UMOV UR45, UR53 ;  /* 0x00000035002d7c82 */ /* 0x000fe20008000000 */
[----:B0-----:R-:W-:Y:S06]  /*6e00*/  BAR.SYNC.DEFER_BLOCKING 0x9, 0x100 ;  /* 0x0244000000007b1d */ /* 0x001fec0000010000 */
[----:B-1----:R-:W-:-:S06]  /*6e10*/  WARPGROUP.ARRIVE ;  /* 0x00000000000079c5 */ /* 0x002fcc0000000000 */
[----:B------:R-:W-:Y:S01]  /*6e20*/  HGMMA.64x64x16.F32 R24, gdesc[UR56].tnspA, RZ, !UPT ;  /* 0x20e00000381879f0 */ /* 0x000fe2000c7008ff */
[----:B------:R-:W-:Y:S01]  /*6e30*/  UMOV UR56, UR4 ;  /* 0x0000000400387c82 */ /* 0x000fe20008000000 */
[----:B------:R-:W-:Y:S01]  /*6e40*/  UMOV UR57, 0x40000040 ;  /* 0x4000004000397882 */ /* 0x000fe20000000000 */
[----:B------:R-:W-:Y:S01]  /*6e50*/  UMOV UR58, UR5 ;  /* 0x00000005003a7c82 */ /* 0x000fe20008000000 */
[----:B------:R-:W-:Y:S01]  /*6e60*/  UMOV UR59, 0x8 ;  /* 0x00000008003b7882 */ /* 0x000fe20000000000 */
[----:B--2---:R-:W-:Y:S01]  /*6e70*/  IMAD.U32 R220, RZ, RZ, UR58 ;  /* 0x0000003affdc7e24 */ /* 0x004fe2000f8e00ff */
[----:B------:R-:W-:Y:S01]  /*6e80*/  R2UR UR4, R7 ;  /* 0x00000000070472ca */ /* 0x000fe200000e0000 */
[----:B------:R-:W-:Y:S01]  /*6e90*/  IMAD.U32 R221, RZ, RZ, UR59 ;  /* 0x0000003bffdd7e24 */ /* 0x000fe2000f8e00ff */
[----:B------:R-:W-:Y:S01]  /*6ea0*/  R2UR UR5, R10 ;  /* 0x000000000a0572ca */ /* 0x000fe200000e0000 */
[----:B------:R-:W-:Y:S02]  /*6eb0*/  VIADD R7, R13, 0x180 ;  /* 0x000001800d077836 */ /* 0x000fe40000000000 */
[----:B------:R-:W-:-:S02]  /*6ec0*/  VIADD R10, R6, 0x180 ;  /* 0x00000180060a7836 */ /* 0x000fc40000000000 */
[----:B------:R-:W-:Y:S01]  /*6ed0*/  VIADD R6, R6, 0x200 ;  /* 0x0000020006067836 */ /* 0x000fe20000000000 */
[----:B------:R-:W-:Y:S01]  /*6ee0*/  HGMMA.64x64x16.F32 R24, gdesc[UR56].tnspA, R24 ;  /* 0x20e00000381879f0 */ /* 0x000fe20008700818 */
[----:B------:R-:W-:Y:S02]  /*6ef0*/  R2UR UR59, R19 ;  /* 0x00000000133b72ca */ /* 0x000fe400000e0000 */
[----:B------:R-:W-:Y:S02]  /*6f00*/  R2UR UR58, R20 ;  /* 0x00000000143a72ca */ /* 0x000fe400000e0000 */
[----:B------:R-:W-:Y:S02]  /*6f10*/  R2UR UR57, R18 ;  /* 0x00000000123972ca */ /* 0x000fe400000e0000 */
[----:B------:R-:W-:-:S07]  /*6f20*/  R2UR UR56, R17 ;  /* 0x00000000113872ca */ /* 0x000fce00000e0000 */
        /* <DEDUP_REMOVED lines=9> */
[----:B------:R-:W-:Y:S01]  /*6fc0*/  R2UR UR4, R7 ;  /* 0x00000000070472ca */ /* 0x000fe200000e0000 */
[----:B------:R-:W-:Y:S01]  /*6fd0*/  IMAD.U32 R219, RZ, RZ, UR59 ;  /* 0x0000003bffdb7e24 */ /* 0x000fe2000f8e00ff */
[----:B------:R-:W-:Y:S01]  /*6fe0*/  R2UR UR5, R10 ;  /* 0x000000000a0572ca */ /* 0x000fe200000e0000 */
[----:B------:R-:W-:Y:S01]  /*6ff0*/  VIADD R7, R13, 0x200 ;  /* 0x000002000d077836 */ /* 0x000fe20000000000 */
[----:B------:R-:W-:Y:S01]  /*7000*/  HGMMA.64x64x16.F32 R24, gdesc[UR56].tnspA, R24 ;  /* 0x20e00000381879f0 */ /* 0x000fe20008700818 */
[----:B------:R-:W-:-:S08]  /*7010*/  R2UR UR59, R16 ;  /* 0x00000000103b72ca */ /* 0x000fd000000e0000 */
        /* <DEDUP_REMOVED lines=9> */
[----:B------:R-:W-:Y:S01]  /*70b0*/  R2UR UR5, R7 ;  /* 0x00000000070572ca */ /* 0x000fe200000e0000 */
[----:B------:R-:W-:Y:S02]  /*70c0*/  IMAD.U32 R216, RZ, RZ, UR58 ;  /* 0x0000003affd87e24 */ /* 0x000fe4000f8e00ff */
[----:B------:R-:W-:Y:S01]  /*70d0*/  IMAD.U32 R217, RZ, RZ, UR59 ;  /* 0x0000003bffd97e24 */ /* 0x000fe2000f8e00ff */
[----:B------:R-:W-:Y:S01]  /*70e0*/  HGMMA.64x64x16.F32 R24, gdesc[UR56].tnspA, R24 ;  /* 0x20e00000381879f0 */ /* 0x000fe20008700818 */
[----:B------:R-:W-:Y:S01]  /*70f0*/  R2UR UR57, R14 ;  /* 0x000000000e3972ca */ /* 0x000fe200000e0000 */
[----:B------:R-:W-:Y:S01]  /*7100*/  UMOV UR58, UR4 ;  /* 0x00000004003a7c82 */ /* 0x000fe20008000000 */
[----:B------:R-:W-:Y:S01]  /*7110*/  R2UR UR56, R12 ;  /* 0x000000000c3872ca */ /* 0x000fe200000e0000 */
[----:B------:R-:W-:Y:S01]  /*7120*/  UMOV UR59, 0x8 ;  /* 0x00000008003b7882 */ /* 0x000fe20000000000 */
[----:B------:R-:W-:-:S02]  /*7130*/  IMAD.U32 R22, RZ, RZ, UR58 ;  /* 0x0000003aff167e24 */ /* 0x000fc4000f8e00ff */
[----:B------:R-:W-:-:S07]  /*7140*/  IMAD.U32 R23, RZ, RZ, UR59 ;  /* 0x0000003bff177e24 */ /* 0x000fce000f8e00ff */
[----:B------:R-:W-:Y:S01]  /*7150*/  UMOV UR53, UR57 ;  /* 0x0000003900357c82 */ /* 0x000fe20008000000 */
[----:B------:R-:W-:Y:S01]  /*7160*/  UMOV UR57, 0x40000040 ;  /* 0x4000004000397882 */ /* 0x000fe20000000000 */
[----:B------:R-:W-:Y:S01]  /*7170*/  UMOV UR52, UR56 ;  /* 0x0000003800347c82 */ /* 0x000fe20008000000 */
[----:B------:R-:W-:Y:S01]  /*7180*/  UMOV UR56, UR5 ;  /* 0x0000000500387c82 */ /* 0x000fe20008000000 */
[----:B------:R-:W-:Y:S01]  /*7190*/  UMOV UR5, UR17 ;  /* 0x0000001100057c82 */ /* 0x000fe20008000000 */
[----:B------:R-:W-:Y:S01]  /*71a0*/  HGMMA.64x64x16.F32 R24, gdesc[UR56].tnspA, R24, gsb0 ;  /* 0x20e00000381879f0 */ /* 0x000fe20008000818 */
[----:B------:R-:W-:Y:S01]  /*71b0*/  R2UR UR59, R11 ;  /* 0x000000000b3b72ca */ /* 0x000fe200000e0000 */
[----:B------:R-:W-:Y:S01]  /*71c0*/  WARPGROUP.ARRIVE ;  /* 0x00000000000079c5 */ /* 0x000fe20000000000 */
[----:B------:R-:W-:Y:S01]  /*71d0*/  R2UR UR58, R9 ;  /* 0x00000000093a72ca */ /* 0x000fe200000e0000 */
[----:B------:R-:W-:Y:S01]  /*71e0*/  UMOV UR57, 0x40000040 ;  /* 0x4000004000397882 */ /* 0x000fe20000000000 */
[----:B------:R-:W-:Y:S01]  /*71f0*/  R2UR UR56, R6 ;  /* 0x00000000063872ca */ /* 0x000fe200000e0000 */
[----:B------:R-:W-:-:S02]  /*7200*/  VIADD R6, R5, 0x480 ;  /* 0x0000048005067836 */ /* 0x000fc40000000000 */
[----:B------:R-:W-:-:S10]  /*7210*/  VIADD R9, R8, 0x210 ;  /* 0x0000021008097836 */ /* 0x000fd40000000000 */
[----:B------:R-:W-:Y:S01]  /*7220*/  HGMMA.64x16x16.F32 R144, gdesc[UR56].tnspA.tnspB, R144 ;  /* 0x60200000389079f0 */ /* 0x000fe20008700890 */
[----:B------:R-:W-:Y:S01]  /*7230*/  UMOV UR58, UR36 ;  /* 0x00000024003a7c82 */ /* 0x000fe20008000000 */
[----:B------:R-:W-:Y:S01]  /*7240*/  UMOV UR59, UR37 ;  /* 0x00000025003b7c82 */ /* 0x000fe20008000000 */
[----:B------:R-:W-:Y:S01]  /*7250*/  UMOV UR37, UR25 ;  /* 0x0000001900257c82 */ /* 0x000fe20008000000 */
[----:B------:R-:W-:Y:S01]  /*7260*/  HGMMA.64x16x16.F32 R160, gdesc[UR56].tnspA.tnspB, R160 ;  /* 0x6020000038a079f0 */ /* 0x000fe200087008a0 */
[----:B------:R-:W-:Y:S01]  /*7270*/  UMOV UR58, UR40 ;  /* 0x00000028003a7c82 */ /* 0x000fe20008000000 */
[----:B------:R-:W-:Y:S02]  /*7280*/  UMOV UR59, UR41 ;  /* 0x00000029003b7c82 */ /* 0x000fe40008000000 */
[----:B------:R-:W-:Y:S01]  /*7290*/  HGMMA.64x16x16.F32 R176, gdesc[UR56].tnspA.tnspB, R176 ;  /* 0x6020000038b079f0 */ /* 0x000fe200087008b0 */
[----:B------:R-:W-:Y:S01]  /*72a0*/  UMOV UR58, UR44 ;  /* 0x0000002c003a7c82 */ /* 0x000fe20008000000 */
[----:B------:R-:W-:Y:S01]  /*72b0*/  UMOV UR59, UR45 ;  /* 0x0000002d003b7c82 */ /* 0x000fe20008000000 */
[----:B------:R-:W-:Y:S01]  /*72c0*/  R2UR UR44, R6 ;  /* 0x00000000062c72ca */ /* 0x000fe200000e0000 */
[----:B------:R-:W-:Y:S01]  /*72d0*/  HGMMA.64x16x16.F32 R192, gdesc[UR56].tnspA.tnspB, R192 ;  /* 0x6020000038c079f0 */ /* 0x000fe200087008c0 */
[----:B------:R-:W-:Y:S01]  /*72e0*/  UMOV UR58, UR48 ;  /* 0x00000030003a7c82 */ /* 0x000fe20008000000 */
[----:B------:R-:W-:Y:S01]  /*72f0*/  UMOV UR59, UR49 ;  /* 0x00000031003b7c82 */ /* 0x000fe20008000000 */
[----:B------:R-:W-:Y:S01]  /*7300*/  UMOV UR45, 0x40000040 ;  /* 0x40000040002d7882 */ /* 0x000fe20000000000 */
[----:B------:R-:W-:Y:S01]  /*7310*/  HGMMA.64x16x16.F32 R208, gdesc[UR56].tnspA.tnspB, R208 ;  /* 0x6020000038d079f0 */ /* 0x000fe200087008d0 */
[----:B------:R-:W-:Y:S01]  /*7320*/  UMOV UR49, UR45 ;  /* 0x0000002d00317c82 */ /* 0x000fe20008000000 */
[----:B------:R-:W-:Y:S01]  /*7330*/  UMOV UR41, UR45 ;  /* 0x0000002d00297c82 */ /* 0x000fe20008000000 */
[C---:B------:R-:W-:Y:S01]  /*7340*/  VIADD R6, R5.reuse, 0x500 ;  /* 0x0000050005067836 */ /* 0x040fe20000000000 */
[----:B------:R-:W-:Y:S01]  /*7350*/  UMOV UR58, UR8 ;  /* 0x00000008003a7c82 */ /* 0x000fe20008000000 */
[----:B------:R-:W-:Y:S01]  /*7360*/  VIADD R5, R5, 0x580 ;  /* 0x0000058005057836 */ /* 0x000fe20000000000 */
[----:B------:R-:W-:Y:S01]  /*7370*/  UMOV UR59, UR9 ;  /* 0x00000009003b7c82 */ /* 0x000fe20008000000 */
[----:B------:R-:W-:Y:S01]  /*7380*/  UMOV UR9, UR17 ;  /* 0x0000001100097c82 */ /* 0x000fe20008000000 */
[----:B------:R-:W-:Y:S01]  /*7390*/  UMOV UR48, UR44 ;  /* 0x0000002c00307c82 */ /* 0x000fe20008000000 */
[----:B------:R-:W-:Y:S01]  /*73a0*/  UMOV UR40, UR44 ;  /* 0x0000002c00287c82 */ /* 0x000fe20008000000 */
[----:B------:R-:W-:Y:S01]  /*73b0*/  R2UR UR24, R6 ;  /* 0x00000000061872ca */ /* 0x000fe200000e0000 */
[----:B------:R-:W-:Y:S01]  /*73c0*/  VIADD R6, R8, 0x100 ;  /* 0x0000010008067836 */ /* 0x000fe20000000000 */
[----:B------:R-:W-:-:S02]  /*73d0*/  R2UR UR16, R5 ;  /* 0x00000000051072ca */ /* 0x000fc400000e0000 */
[----:B------:R-:W-:Y:S01]  /*73e0*/  LOP3.LUT R5, R4, 0x3fff, RZ, 0xc0, !PT ;  /* 0x00003fff04057812 */ /* 0x000fe200078ec0ff */
[----:B------:R-:W-:-:S04]  /*73f0*/  VIADD R4, R8, 0x80 ;  /* 0x0000008008047836 */ /* 0x000fc80000000000 */
[----:B------:R-:W-:Y:S02]  /*7400*/  IMAD R12, R2, 0x800, R5 ;  /* 0x00000800020c7824 */ /* 0x000fe400078e0205 */
[----:B------:R-:W-:Y:S02]  /*7410*/  VIADD R5, R8, 0x10 ;  /* 0x0000001008057836 */ /* 0x000fe40000000000 */
        /* <DEDUP_REMOVED lines=8> */
[----:B------:R-:W-:Y:S01]  /*74a0*/  HGMMA.64x16x16.F32 R144, gdesc[UR44].tnspA.tnspB, R144 ;  /* 0x602000002c9079f0 */ /* 0x000fe20008700890 */
[----:B------:R-:W-:Y:S01]  /*74b0*/  UMOV UR46, UR52 ;  /* 0x00000034002e7c82 */ /* 0x000fe20008000000 */
[----:B------:R-:W-:Y:S01]  /*74c0*/  UMOV UR47, UR53 ;  /* 0x00000035002f7c82 */ /* 0x000fe20008000000 */
[----:B------:R-:W-:Y:S01]  /*74d0*/  UMOV UR52, UR44 ;  /* 0x0000002c00347c82 */ /* 0x000fe20008000000 */
[----:B------:R-:W-:Y:S01]  /*74e0*/  UMOV UR53, UR45 ;  /* 0x0000002d00357c82 */ /* 0x000fe20008000000 */
[----:B------:R-:W-:Y:S01]  /*74f0*/  HGMMA.64x16x16.F32 R160, gdesc[UR44].tnspA.tnspB, R160 ;  /* 0x602000002ca079f0 */ /* 0x000fe200087008a0 */
[----:B------:R-:W-:Y:S01]  /*7500*/  R2UR UR46, R5 ;  /* 0x00000000052e72ca */ /* 0x000fe200000e0000 */
[C---:B------:R-:W-:Y:S01]  /*7510*/  VIADD R5, R8.reuse, 0x90 ;  /* 0x0000009008057836 */ /* 0x040fe20000000000 */
[----:B------:R-:W-:Y:S01]  /*7520*/  UMOV UR47, 0x40 ;  /* 0x00000040002f7882 */ /* 0x000fe20000000000 */
[----:B------:R-:W-:Y:S01]  /*7530*/  HGMMA.64x16x16.F32 R176, gdesc[UR52].tnspA.tnspB, R176 ;  /* 0x6020000034b079f0 */ /* 0x000fe200087008b0 */
[----:B------:R-:W-:Y:S01]  /*7540*/  R2UR UR54, R8 ;  /* 0x00000000083672ca */ /* 0x000fe200000e0000 */
[----:B------:R-:W-:Y:S01]  /*7550*/  UMOV UR55, 0x40 ;  /* 0x0000004000377882 */ /* 0x000fe20000000000 */
[----:B------:R-:W-:Y:S01]  /*7560*/  R2UR UR52, R12 ;  /* 0x000000000c3472ca */ /* 0x000fe200000e0000 */
[----:B------:R-:W-:Y:S01]  /*7570*/  HGMMA.64x16x16.F32 R192, gdesc[UR48].tnspA.tnspB, R192 ;  /* 0x6020000030c079f0 */ /* 0x000fe200087008c0 */
[----:B------:R-:W-:Y:S01]  /*7580*/  UMOV UR53, 0x40000040 ;  /* 0x4000004000357882 */ /* 0x000fe20000000000 */
[----:B------:R-:W-:Y:S01]  /*7590*/  UMOV UR45, 0x40000040 ;  /* 0x40000040002d7882 */ /* 0x000fe20000000000 */
[----:B------:R-:W-:Y:S01]  /*75a0*/  R2UR UR50, R9 ;  /* 0x00000000093272ca */ /* 0x000fe200000e0000 */
[----:B------:R-:W-:Y:S01]  /*75b0*/  HGMMA.64x16x16.F32 R208, gdesc[UR40].tnspA.tnspB, R208 ;  /* 0x6020000028d079f0 */ /* 0x000fe200087008d0 */
[----:B------:R-:W-:Y:S01]  /*75c0*/  UMOV UR49, UR45 ;  /* 0x0000002d00317c82 */ /* 0x000fe20008000000 */
[----:B------:R-:W-:Y:S01]  /*75d0*/  UMOV UR51, 0x40 ;  /* 0x0000004000337882 */ /* 0x000fe20000000000 */
[C---:B------:R-:W-:Y:S01]  /*75e0*/  VIADD R9, R8.reuse, 0x20 ;  /* 0x0000002008097836 */ /* 0x040fe20000000000 */
[----:B------:R-:W-:Y:S01]  /*75f0*/  UMOV UR43, 0x40 ;  /* 0x00000040002b7882 */ /* 0x000fe20000000000 */
[----:B------:R-:W-:Y:S03]  /*7600*/  HGMMA.64x16x16.F32 R144, gdesc[UR24].tnspA.tnspB, R144 ;  /* 0x60200000189079f0 */ /* 0x000fe60008700890 */
[----:B------:R-:W-:Y:S01]  /*7610*/  R2UR UR26, R9 ;  /* 0x00000000091a72ca */ /* 0x000fe200000e0000 */
[----:B------:R-:W-:Y:S01]  /*7620*/  VIADD R9, R8, 0xa0 ;  /* 0x000000a008097836 */ /* 0x000fe20000000000 */
[----:B------:R-:W-:Y:S01]  /*7630*/  R2UR UR24, R236 ;  /* 0x00000000ec1872ca */ /* 0x000fe200000e0000 */
[----:B------:R-:W-:Y:S01]  /*7640*/  UMOV UR27, 0x40 ;  /* 0x00000040001b7882 */ /* 0x000fe20000000000 */
[----:B------:R-:W-:Y:S01]  /*7650*/  HGMMA.64x16x16.F32 R160, gdesc[UR36].tnspA.tnspB, R160 ;  /* 0x6020000024a079f0 */ /* 0x000fe200087008a0 */
[----:B------:R-:W-:Y:S01]  /*7660*/  UMOV UR25, 0x40000040 ;  /* 0x4000004000197882 */ /* 0x000fe20000000000 */
[----:B------:R-:W-:Y:S01]  /*7670*/  R2UR UR42, R9 ;  /* 0x00000000092a72ca */ /* 0x000fe200000e0000 */
[C---:B------:R-:W-:Y:S01]  /*7680*/  VIADD R9, R8.reuse, 0x1a0 ;  /* 0x000001a008097836 */ /* 0x040fe20000000000 */
[----:B------:R-:W-:Y:S01]  /*7690*/  HGMMA.64x16x16.F32 R176, gdesc[UR32].tnspA.tnspB, R176 ;  /* 0x6020000020b079f0 */ /* 0x000fe200087008b0 */
[C---:B------:R-:W-:Y:S01]  /*76a0*/  VIADD R236, R8.reuse, 0x120 ;  /* 0x0000012008ec7836 */ /* 0x040fe20000000000 */
[----:B------:R-:W-:Y:S01]  /*76b0*/  UMOV UR41, UR25 ;  /* 0x0000001900297c82 */ /* 0x000fe20008000000 */
[----:B------:R-:W-:Y:S01]  /*76c0*/  UMOV UR37, UR25 ;  /* 0x0000001900257c82 */ /* 0x000fe20008000000 */
[----:B------:R-:W-:Y:S01]  /*76d0*/  HGMMA.64x16x16.F32 R192, gdesc[UR28].tnspA.tnspB, R192 ;  /* 0x602000001cc079f0 */ /* 0x000fe200087008c0 */
[----:B------:R-:W-:Y:S01]  /*76e0*/  R2UR UR34, R9 ;  /* 0x00000000092272ca */ /* 0x000fe200000e0000 */
[----:B------:R-:W-:Y:S01]  /*76f0*/  VIADD R9, R8, 0x220 ;  /* 0x0000022008097836 */ /* 0x000fe20000000000 */
[----:B------:R-:W-:Y:S01]  /*7700*/  R2UR UR38, R236 ;  /* 0x00000000ec2672ca */ /* 0x000fe200000e0000 */
[----:B------:R-:W-:Y:S01]  /*7710*/  HGMMA.64x16x16.F32 R208, gdesc[UR20].tnspA.tnspB, R208 ;  /* 0x6020000014d079f0 */ /* 0x000fe200087008d0 */
[----:B------:R-:W-:Y:S01]  /*7720*/  R2UR UR21, R4 ;  /* 0x00000000041572ca */ /* 0x000fe200000e0000 */
[----:B------:R-:W-:Y:S01]  /*7730*/  VIADD R4, R8, 0x180 ;  /* 0x0000018008047836 */ /* 0x000fe20000000000 */
[----:B------:R-:W-:Y:S01]  /*7740*/  R2UR UR20, R6 ;  /* 0x00000000061472ca */ /* 0x000fe200000e0000 */
[----:B------:R-:W-:Y:S01]  /*7750*/  UMOV UR40, UR24 ;  /* 0x0000001800287c82 */ /* 0x000fe20008000000 */
[----:B------:R-:W-:Y:S01]  /*7760*/  R2UR UR30, R9 ;  /* 0x00000000091e72ca */ /* 0x000fe200000e0000 */
        /* <DEDUP_REMOVED lines=9> */
[----:B------:R-:W-:Y:S01]  /*7800*/  UMOV UR23, 0x40 ;  /* 0x0000004000177882 */ /* 0x000fe20000000000 */
[----:B------:R-:W-:Y:S01]  /*7810*/  VIADD R236, R12, 0x180 ;  /* 0x000001800cec7836 */ /* 0x000fe20000000000 */
[----:B------:R-:W-:Y:S01]  /*7820*/  HGMMA.64x16x16.F32 R144, gdesc[UR16].tnspA.tnspB, R144 ;  /* 0x60200000109079f0 */ /* 0x000fe20008700890 */
[----:B------:R-:W-:Y:S01]  /*7830*/  UMOV UR18, UR58 ;  /* 0x0000003a00127c82 */ /* 0x000fe20008000000 */
[----:B------:R-:W-:-:S02]  /*7840*/  UMOV UR19, UR59 ;  /* 0x0000003b00137c82 */ /* 0x000fc40008000000 */
[----:B------:R-:W-:Y:S01]  /*7850*/  HGMMA.64x16x16.F32 R160, gdesc[UR4].tnspA.tnspB, R160 ;  /* 0x6020000004a079f0 */ /* 0x000fe200087008a0 */
[----:B------:R-:W-:Y:S01]  /*7860*/  R2UR UR4, R4 ;  /* 0x00000000040472ca */ /* 0x000fe200000e0000 */
[----:B------:R-:W-:Y:S01]  /*7870*/  VIADD R4, R8, 0x200 ;  /* 0x0000020008047836 */ /* 0x000fe20000000000 */
[----:B------:R-:W-:Y:S01]  /*7880*/  UMOV UR7, 0x40 ;  /* 0x0000004000077882 */ /* 0x000fe20000000000 */
[----:B------:R-:W-:Y:S01]  /*7890*/  HGMMA.64x16x16.F32 R176, gdesc[UR8].tnspA.tnspB, R176 ;  /* 0x6020000008b079f0 */ /* 0x000fe200087008b0 */
[----:B------:R-:W-:Y:S01]  /*78a0*/  UMOV UR8, UR52 ;  /* 0x0000003400087c82 */ /* 0x000fe20008000000 */
[----:B------:R-:W-:Y:S01]  /*78b0*/  UMOV UR9, UR53 ;  /* 0x0000003500097c82 */ /* 0x000fe20008000000 */
[----:B------:R-:W-:Y:S01]  /*78c0*/  UMOV UR10, UR21 ;  /* 0x00000015000a7c82 */ /* 0x000fe20008000000 */
[----:B------:R-:W-:Y:S01]  /*78d0*/  HGMMA.64x16x16.F32 R192, gdesc[UR12].tnspA.tnspB, R192 ;  /* 0x602000000cc079f0 */ /* 0x000fe200087008c0 */
[----:B------:R-:W-:Y:S01]  /*78e0*/  UMOV UR11, 0x40 ;  /* 0x00000040000b7882 */ /* 0x000fe20000000000 */
[----:B------:R-:W-:Y:S01]  /*78f0*/  IMAD.U32 R20, RZ, RZ, UR10 ;  /* 0x0000000aff147e24 */ /* 0x000fe2000f8e00ff */
[----:B------:R-:W-:Y:S01]  /*7900*/  UMOV UR15, 0x40 ;  /* 0x00000040000f7882 */ /* 0x000fe20000000000 */
[----:B------:R-:W-:Y:S01]  /*7910*/  HGMMA.64x16x16.F32 R208, gdesc[UR16].tnspA.tnspB, R208, gsb0 ;  /* 0x6020000010d079f0 */ /* 0x000fe200080008d0 */
[----:B------:R-:W-:Y:S01]  /*7920*/  IMAD.U32 R21, RZ, RZ, UR11 ;  /* 0x0000000bff157e24 */ /* 0x000fe2000f8e00ff */
[----:B------:R-:W-:Y:S01]  /*7930*/  UMOV UR19, 0x40 ;  /* 0x0000004000137882 */ /* 0x000fe20000000000 */
[----:B------:R-:W-:-:S02]  /*7940*/  WARPGROUP.DEPBAR.LE gsb0, 0x1 ;  /* 0x00008000000079c5 */ /* 0x000fc40000010100 */
[----:B------:R-:W-:-:S06]  /*7950*/  WARPGROUP.ARRIVE ;  /* 0x00000000000079c5 */ /* 0x000fcc0000000000 */
[----:B------:R-:W-:Y:S04]  /*7960*/  HGMMA.64x16x16.F32 R56, gdesc[UR52].tnspA.tnspB, R56 ;  /* 0x60200000343879f0 */ /* 0x000fe80008700838 */
[----:B------:R-:W-:Y:S01]  /*7970*/  HGMMA.64x16x16.F32 R64, gdesc[UR8].tnspA.tnspB, R64 ;  /* 0x60200000084079f0 */ /* 0x000fe20008700840 */
[----:B------:R-:W-:Y:S01]  /*7980*/  UMOV UR8, UR52 ;  /* 0x0000003400087c82 */ /* 0x000fe20008000000 */
[----:B------:R-:W-:Y:S01]  /*7990*/  UMOV UR9, UR53 ;  /* 0x0000003500097c82 */ /* 0x000fe20008000000 */
[----:B------:R-:W-:Y:S01]  /*79a0*/  UMOV UR10, UR20 ;  /* 0x00000014000a7c82 */ /* 0x000fe20008000000 */
[----:B------:R-:W-:Y:S01]  /*79b0*/  UMOV UR11, 0x40 ;  /* 0x00000040000b7882 */ /* 0x000fe20000000000 */
[----:B------:R-:W-:Y:S01]  /*79c0*/  IMAD.U32 R18, RZ, RZ, UR10 ;  /* 0x0000000aff127e24 */ /* 0x000fe2000f8e00ff */
[----:B------:R-:W-:Y:S01]  /*79d0*/  HGMMA.64x16x16.F32 R72, gdesc[UR8].tnspA.tnspB, R72 ;  /* 0x60200000084879f0 */ /* 0x000fe20008700848 */
[----:B------:R-:W-:Y:S01]  /*79e0*/  UMOV UR10, UR4 ;  /* 0x00000004000a7c82 */ /* 0x000fe20008000000 */
[----:B------:R-:W-:Y:S01]  /*79f0*/  R2UR UR4, R4 ;  /* 0x00000000040472ca */ /* 0x000fe200000e0000 */
[----:B------:R-:W-:Y:S01]  /*7a00*/  IMAD.U32 R19, RZ, RZ, UR11 ;  /* 0x0000000bff137e24 */ /* 0x000fe2000f8e00ff */
        /* <DEDUP_REMOVED lines=8> */
[----:B------:R-:W-:Y:S01]  /*7a90*/  UMOV UR11, 0x40 ;  /* 0x00000040000b7882 */ /* 0x000fe20000000000 */
[----:B------:R-:W-:Y:S01]  /*7aa0*/  VIADD R4, R12, 0x80 ;  /* 0x000000800c047836 */ /* 0x000fe20000000000 */
[----:B------:R-:W-:Y:S01]  /*7ab0*/  ULDC.64 UR52, c[0x0][0x208] ;  /* 0x0000820000347ab9 */ /* 0x000fe20000000a00 */
[----:B------:R-:W-:Y:S01]  /*7ac0*/  UMOV UR10, UR4 ;  /* 0x00000004000a7c82 */ /* 0x000fe20008000000 */
[----:B------:R-:W-:Y:S01]  /*7ad0*/  R2UR UR4, R5 ;  /* 0x00000000050472ca */ /* 0x000fe200000e0000 */
[----:B------:R-:W-:Y:S01]  /*7ae0*/  HGMMA.64x16x16.F32 R88, gdesc[UR8].tnspA.tnspB, R88 ;  /* 0x60200000085879f0 */ /* 0x000fe20008700858 */
[----:B------:R-:W-:Y:S01]  /*7af0*/  R2UR UR44, R4 ;  /* 0x00000000042c72ca */ /* 0x000fe200000e0000 */
[C---:B------:R-:W-:Y:S01]  /*7b00*/  VIADD R4, R8.reuse, 0x110 ;  /* 0x0000011008047836 */ /* 0x040fe20000000000 */
[----:B------:R-:W-:Y:S01]  /*7b10*/  UMOV UR9, UR45 ;  /* 0x0000002d00097c82 */ /* 0x000fe20008000000 */
[----:B------:R-:W-:-:S02]  /*7b20*/  VIADD R5, R8, 0x190 ;  /* 0x0000019008057836 */ /* 0x000fc40000000000 */
[----:B------:R-:W-:Y:S01]  /*7b30*/  IMAD.U32 R14, RZ, RZ, UR10 ;  /* 0x0000000aff0e7e24 */ /* 0x000fe2000f8e00ff */
[----:B------:R-:W-:Y:S01]  /*7b40*/  R2UR UR5, R4 ;  /* 0x00000000040572ca */ /* 0x000fe200000e0000 */
[----:B------:R-:W-:Y:S01]  /*7b50*/  IMAD.U32 R15, RZ, RZ, UR11 ;  /* 0x0000000bff0f7e24 */ /* 0x000fe2000f8e00ff */
[----:B------:R-:W-:Y:S01]  /*7b60*/  R2UR UR6, R5 ;  /* 0x00000000050672ca */ /* 0x000fe200000e0000 */
[----:B------:R-:W-:Y:S02]  /*7b70*/  UMOV UR11, 0x40 ;  /* 0x00000040000b7882 */ /* 0x000fe40000000000 */
[----:B------:R-:W-:Y:S01]  /*7b80*/  UMOV UR10, UR4 ;  /* 0x00000004000a7c82 */ /* 0x000fe20008000000 */
[----:B------:R-:W-:Y:S01]  /*7b90*/  IMAD.U32 R11, RZ, RZ, UR11 ;  /* 0x0000000bff0b7e24 */ /* 0x000fe2000f8e00ff */
[----:B------:R-:W-:Y:S01]  /*7ba0*/  UMOV UR8, UR44 ;  /* 0x0000002c00087c82 */ /* 0x000fe20008000000 */
[----:B------:R-:W-:Y:S01]  /*7bb0*/  IMAD.U32 R10, RZ, RZ, UR10 ;  /* 0x0000000aff0a7e24 */ /* 0x000fe2000f8e00ff */
[----:B------:R-:W-:Y:S01]  /*7bc0*/  UMOV UR48, UR44 ;  /* 0x0000002c00307c82 */ /* 0x000fe20008000000 */
[----:B------:R-:W-:Y:S01]  /*7bd0*/  R2UR UR4, R236 ;  /* 0x00000000ec0472ca */ /* 0x000fe200000e0000 */
[----:B------:R-:W-:-:S05]  /*7be0*/  VIADD R236, R8, 0x130 ;  /* 0x0000013008ec7836 */ /* 0x000fca0000000000 */
[----:B------:R-:W-:Y:S01]  /*7bf0*/  R2UR UR18, R236 ;  /* 0x00000000ec1272ca */ /* 0x000fe200000e0000 */
        /* <DEDUP_REMOVED lines=14> */
[C---:B------:R-:W-:Y:S01]  /*7ce0*/  VIADD R9, R8.reuse, 0xb0 ;  /* 0x000000b008097836 */ /* 0x040fe20000000000 */
[----:B------:R-:W-:Y:S01]  /*7cf0*/  HGMMA.64x16x16.F32 R80, gdesc[UR8].tnspA.tnspB, R80 ;  /* 0x60200000085079f0 */ /* 0x000fe20008700850 */
[----:B------:R-:W-:Y:S01]  /*7d00*/  UMOV UR5, 0x40000040 ;  /* 0x4000004000057882 */ /* 0x000fe20000000000 */
[----:B------:R-:W-:Y:S01]  /*7d10*/  UMOV UR20, UR4 ;  /* 0x0000000400147c82 */ /* 0x000fe20008000000 */
[----:B------:R-:W-:Y:S01]  /*7d20*/  UMOV UR16, UR4 ;  /* 0x0000000400107c82 */ /* 0x000fe20008000000 */
[----:B------:R-:W-:Y:S01]  /*7d30*/  UMOV UR12, UR4 ;  /* 0x00000004000c7c82 */ /* 0x000fe20008000000 */
[----:B------:R-:W-:Y:S01]  /*7d40*/  UMOV UR8, UR4 ;  /* 0x0000000400087c82 */ /* 0x000fe20008000000 */
[----:B------:R-:W-:Y:S01]  /*7d50*/  R2UR UR22, R9 ;  /* 0x00000000091672ca */ /* 0x000fe200000e0000 */
[C---:B------:R-:W-:Y:S01]  /*7d60*/  VIADD R9, R8.reuse, 0x1b0 ;  /* 0x000001b008097836 */ /* 0x040fe20000000000 */
[----:B------:R-:W-:Y:S01]  /*7d70*/  UMOV UR21, UR5 ;  /* 0x0000000500157c82 */ /* 0x000fe20008000000 */
[----:B------:R-:W-:Y:S01]  /*7d80*/  HGMMA.64x16x16.F32 R88, gdesc[UR48].tnspA.tnspB, R88 ;  /* 0x60200000305879f0 */ /* 0x000fe20008700858 */
[----:B------:R-:W-:Y:S01]  /*7d90*/  VIADD R8, R8, 0x230 ;  /* 0x0000023008087836 */ /* 0x000fe20000000000 */
[----:B------:R-:W-:Y:S01]  /*7da0*/  UMOV UR17, UR5 ;  /* 0x0000000500117c82 */ /* 0x000fe20008000000 */
[----:B------:R-:W-:Y:S01]  /*7db0*/  R2UR UR14, R9 ;  /* 0x00000000090e72ca */ /* 0x000fe200000e0000 */
[----:B------:R-:W-:Y:S01]  /*7dc0*/  UMOV UR13, UR5 ;  /* 0x00000005000d7c82 */ /* 0x000fe20008000000 */
[----:B------:R-:W-:Y:S01]  /*7dd0*/  UMOV UR9, UR5 ;  /* 0x0000000500097c82 */ /* 0x000fe20008000000 */
[----:B------:R-:W-:Y:S01]  /*7de0*/  IMAD.U32 R6, RZ, RZ, UR10 ;  /* 0x0000000aff067e24 */ /* 0x000fe2000f8e00ff */
[----:B------:R-:W-:Y:S01]  /*7df0*/  R2UR UR10, R8 ;  /* 0x00000000080a72ca */ /* 0x000fe200000e0000 */
[----:B------:R-:W-:Y:S01]  /*7e00*/  IMAD.U32 R7, RZ, RZ, UR11 ;  /* 0x0000000bff077e24 */ /* 0x000fe2000f8e00ff */
[----:B------:R-:W-:Y:S01]  /*7e10*/  UMOV UR11, 0x40 ;  /* 0x00000040000b7882 */ /* 0x000fe20000000000 */
[----:B------:R-:W-:Y:S04]  /*7e20*/  HGMMA.64x16x16.F32 R56, gdesc[UR24].tnspA.tnspB, R56 ;  /* 0x60200000183879f0 */ /* 0x000fe80008700838 */
[----:B------:R-:W-:Y:S04]  /*7e30*/  HGMMA.64x16x16.F32 R64, gdesc[UR40].tnspA.tnspB, R64 ;  /* 0x60200000284079f0 */ /* 0x000fe80008700840 */
[----:B------:R-:W-:Y:S04]  /*7e40*/  HGMMA.64x16x16.F32 R72, gdesc[UR36].tnspA.tnspB, R72 ;  /* 0x60200000244879f0 */ /* 0x000fe80008700848 */
[----:B------:R-:W-:Y:S04]  /*7e50*/  HGMMA.64x16x16.F32 R80, gdesc[UR32].tnspA.tnspB, R80 ;  /* 0x60200000205079f0 */ /* 0x000fe80008700850 */
[----:B------:R-:W-:Y:S04]  /*7e60*/  HGMMA.64x16x16.F32 R88, gdesc[UR28].tnspA.tnspB, R88 ;  /* 0x602000001c5879f0 */ /* 0x000fe80008700858 */
[----:B------:R-:W-:Y:S01]  /*7e70*/  HGMMA.64x16x16.F32 R56, gdesc[UR4].tnspA.tnspB, R56 ;  /* 0x60200000043879f0 */ /* 0x000fe20008700838 */
[----:B------:R-:W-:-:S03]  /*7e80*/  USHF.L.U32 UR4, UR60, 0xe, URZ ;  /* 0x0000000e3c047899 */ /* 0x000fc6000800063f */
[----:B------:R-:W-:Y:S03]  /*7e90*/  HGMMA.64x16x16.F32 R64, gdesc[UR20].tnspA.tnspB, R64 ;  /* 0x60200000144079f0 */ /* 0x000fe60008700840 */
[----:B------:R-:W-:Y:S01]  /*7ea0*/  IMAD.U32 R236, RZ, RZ, UR4 ;  /* 0x00000004ffec7e24 */ /* 0x000fe2000f8e00ff */
[----:B------:R-:W-:Y:S01]  /*7eb0*/  IADD3 R9, P1, R232, UR4, RZ ;  /* 0x00000004e8097c10 */ /* 0x000fe2000ff3e0ff */
[----:B------:R-:W-:Y:S01]  /*7ec0*/  ULDC.64 UR4, c[0x0][0x2c0] ;  /* 0x0000b00000047ab9 */ /* 0x000fe20000000a00 */
[----:B------:R-:W-:Y:S02]  /*7ed0*/  HGMMA.64x16x16.F32 R72, gdesc[UR16].tnspA.tnspB, R72 ;  /* 0x60200000104879f0 */ /* 0x000fe40008700848 */
[----:B------:R-:W-:Y:S02]  /*7ee0*/  LEA R8, P2, R9, UR4, 0x2 ;  /* 0x0000000409087c11 */ /* 0x000fe4000f8410ff */
[----:B------:R-:W-:-:S04]  /*7ef0*/  LEA.HI.X.SX32 R236, R236, R234, 0x1, P1 ;  /* 0x000000eaecec7211 */ /* 0x000fc800008f0eff */
[----:B------:R-:W-:Y:S01]  /*7f00*/  LEA.HI.X R9, R9, UR5, R236, 0x2, P2 ;  /* 0x0000000509097c11 */ /* 0x000fe200090f14ec */
[----:B------:R-:W-:Y:S04]  /*7f10*/  HGMMA.64x16x16.F32 R80, gdesc[UR12].tnspA.tnspB, R80 ;  /* 0x602000000c5079f0 */ /* 0x000fe80008700850 */
[----:B------:R0:W-:Y:S04]  /*7f20*/  REDG.E.ADD.F32x4.FTZ.RN.STRONG.GPU desc[UR52][R8.64], R24 ;  /* 0x00000018080079a6 */ /* 0x0001e8000c10f7b4 */
[----:B------:R0:W-:Y:S01]  /*7f30*/  REDG.E.ADD.F32x4.FTZ.RN.STRONG.GPU desc[UR52][R8.64+0x800], R28 ;  /* 0x0008001c080079a6 */ /* 0x0001e2000c10f7b4 */
[----:B------:R-:W-:Y:S03]  /*7f40*/  HGMMA.64x16x16.F32 R88, gdesc[UR8].tnspA.tnspB, R88, gsb0 ;  /* 0x60200000085879f0 */ /* 0x000fe60008000858 */
[----:B------:R0:W-:Y:S04]  /*7f50*/  REDG.E.ADD.F32x4.FTZ.RN.STRONG.GPU desc[UR52][R8.64+0x1000], R32 ;  /* 0x00100020080079a6 */ /* 0x0001e8000c10f7b4 */
[----:B------:R0:W-:Y:S01]  /*7f60*/  REDG.E.ADD.F32x4.FTZ.RN.STRONG.GPU desc[UR52][R8.64+0x1800], R36 ;  /* 0x00180024080079a6 */ /* 0x0001e2000c10f7b4 */
[----:B------:R-:W-:-:S03]  /*7f70*/  WARPGROUP.DEPBAR.LE gsb0, 0x1 ;  /* 0x00008000000079c5 */ /* 0x000fc60000010100 */
[----:B------:R0:W-:Y:S04]  /*7f80*/  REDG.E.ADD.F32x4.FTZ.RN.STRONG.GPU desc[UR52][R8.64+0x2000], R40 ;  /* 0x00200028080079a6 */ /* 0x0001e8000c10f7b4 */
[----:B------:R0:W-:Y:S04]  /*7f90*/  REDG.E.ADD.F32x4.FTZ.RN.STRONG.GPU desc[UR52][R8.64+0x2800], R44 ;  /* 0x0028002c080079a6 */ /* 0x0001e8000c10f7b4 */
[----:B------:R0:W-:Y:S04]  /*7fa0*/  REDG.E.ADD.F32x4.FTZ.RN.STRONG.GPU desc[UR52][R8.64+0x3000], R48 ;  /* 0x00300030080079a6 */ /* 0x0001e8000c10f7b4 */
[----:B------:R0:W-:Y:S01]  /*7fb0*/  REDG.E.ADD.F32x4.FTZ.RN.STRONG.GPU desc[UR52][R8.64+0x3800], R52 ;  /* 0x00380034080079a6 */ /* 0x0001e2000c10f7b4 */
[----:B------:R-:W-:Y:S05]  /*7fc0*/  @!P0 BRA `(.L_x_893) ;  /* 0x0000000000048947 */ /* 0x000fea0003800000 */
[----:B------:R-:W-:Y:S01]  /*7fd0*/  BPT.TRAP 0x1 ;  /* 0x000000040000795c */ /* 0x000fe20000300000 */
.L_x_893:
[----:B0-----:R-:W-:Y:S01]  /*7fe0*/  VIADD R24, R13, 0x500 ;  /* 0x000005000d187836 */ /* 0x001fe20000000000 */
        /* <DEDUP_REMOVED lines=37> */
[----:B------:R-:W-:Y:S01]  /*8240*/  UMOV UR45, 0x40000040 ;  /* 0x40000040002d7882 */ /* 0x000fe20000000000 */
[----:B------:R-:W-:Y:S02]  /*8250*/  WARPGROUP.DEPBAR.LE gsb0, 0x0 ;  /* 0x00008000000079c5 */ /* 0x000fe40000010000 */
[----:B------:R-:W-:Y:S01]  /*8260*/  WARPGROUP.ARRIVE ;  /* 0x00000000000079c5 */ /* 0x000fe20000000000 */
[----:B------:R-:W-:Y:S04]  /*8270*/  REDG.E.ADD.F32x4.FTZ.RN.STRONG.GPU desc[UR4][R8.64+0x4000], R24 ;  /* 0x00400018080079a6 */ /* 0x000fe8000c10f784 */
[----:B------:R-:W-:Y:S03]  /*8280*/  REDG.E.ADD.F32x4.FTZ.RN.STRONG.GPU desc[UR4][R8.64+0x4800], R28 ;  /* 0x0048001c080079a6 */ /* 0x000fe6000c10f784 */
[----:B------:R-:W-:Y:S01]  /*8290*/  HGMMA.64x16x16.F32 R96, gdesc[UR52].tnspA.tnspB, R96 ;  /* 0x60200000346079f0 */ /* 0x000fe20008700860 */
[----:B------:R-:W-:-:S02]  /*82a0*/  R2UR UR54, R20 ;  /* 0x00000000143672ca */ /* 0x000fc400000e0000 */
[----:B------:R-:W-:Y:S01]  /*82b0*/  R2UR UR55, R21 ;  /* 0x00000000153772ca */ /* 0x000fe200000e0000 */
[----:B------:R-:W-:Y:S04]  /*82c0*/  REDG.E.ADD.F32x4.FTZ.RN.STRONG.GPU desc[UR4][R8.64+0x5000], R32 ;  /* 0x00500020080079a6 */ /* 0x000fe8000c10f784 */
[----:B------:R-:W-:Y:S04]  /*82d0*/  REDG.E.ADD.F32x4.FTZ.RN.STRONG.GPU desc[UR4][R8.64+0x5800], R36 ;  /* 0x00580024080079a6 */ /* 0x000fe8000c10f784 */
[----:B------:R-:W-:Y:S04]  /*82e0*/  REDG.E.ADD.F32x4.FTZ.RN.STRONG.GPU desc[UR4][R8.64+0x6000], R40 ;  /* 0x00600028080079a6 */ /* 0x000fe8000c10f784 */
[----:B------:R-:W-:Y:S01]  /*82f0*/  HGMMA.64x16x16.F32 R104, gdesc[UR52].tnspA.tnspB, R104 ;  /* 0x60200000346879f0 */ /* 0x000fe20008700868 */
[----:B------:R-:W-:Y:S01]  /*8300*/  R2UR UR54, R18 ;  /* 0x00000000123672ca */ /* 0x000fe200000e0000 */
[----:B------:R-:W-:Y:S01]  /*8310*/  REDG.E.ADD.F32x4.FTZ.RN.STRONG.GPU desc[UR4][R8.64+0x6800], R44 ;  /* 0x0068002c080079a6 */ /* 0x000fe2000c10f784 */
[----:B------:R-:W-:-:S03]  /*8320*/  R2UR UR55, R19 ;  /* 0x00000000133772ca */ /* 0x000fc600000e0000 */
[----:B------:R-:W-:Y:S04]  /*8330*/  REDG.E.ADD.F32x4.FTZ.RN.STRONG.GPU desc[UR4][R8.64+0x7000], R48 ;  /* 0x00700030080079a6 */ /* 0x000fe8000c10f784 */
[----:B------:R0:W-:Y:S01]  /*8340*/  REDG.E.ADD.F32x4.FTZ.RN.STRONG.GPU desc[UR4][R8.64+0x7800], R52 ;  /* 0x00780034080079a6 */ /* 0x0001e2000c10f784 */
[----:B------:R-:W-:Y:S01]  /*8350*/  UMOV UR25, 0x40000040 ;  /* 0x4000004000197882 */ /* 0x000fe20000000000 */
[----:B------:R-:W-:Y:S01]  /*8360*/  UMOV UR5, 0x40000040 ;  /* 0x4000004000057882 */ /* 0x000fe20000000000 */
[----:B------:R-:W-:Y:S01]  /*8370*/  UMOV UR41, UR25 ;  /* 0x0000001900297c82 */ /* 0x000fe20008000000 */
[----:B------:R-:W-:Y:S01]  /*8380*/  UMOV UR37, UR25 ;  /* 0x0000001900257c82 */ /* 0x000fe20008000000 */
[----:B------:R-:W-:Y:S01]  /*8390*/  UMOV UR33, UR25 ;  /* 0x0000001900217c82 */ /* 0x000fe20008000000 */
[----:B------:R-:W-:Y:S01]  /*83a0*/  HGMMA.64x16x16.F32 R112, gdesc[UR52].tnspA.tnspB, R112 ;  /* 0x60200000347079f0 */ /* 0x000fe20008700870 */
[----:B------:R-:W-:Y:S01]  /*83b0*/  R2UR UR54, R16 ;  /* 0x00000000103672ca */ /* 0x000fe200000e0000 */
[----:B------:R-:W-:Y:S01]  /*83c0*/  UMOV UR21, UR5 ;  /* 0x0000000500157c82 */ /* 0x000fe20008000000 */
[----:B------:R-:W-:Y:S01]  /*83d0*/  R2UR UR55, R17 ;  /* 0x00000000113772ca */ /* 0x000fe200000e0000 */
[----:B------:R-:W-:Y:S01]  /*83e0*/  UMOV UR17, UR5 ;  /* 0x0000000500117c82 */ /* 0x000fe20008000000 */
[----:B------:R-:W-:Y:S01]  /*83f0*/  UMOV UR13, UR5 ;  /* 0x00000005000d7c82 */ /* 0x000fe20008000000 */
[----:B0-----:R-:W-:-:S10]  /*8400*/  VIADD R8, R12, 0x480 ;  /* 0x000004800c087836 */ /* 0x001fd40000000000 */
[----:B------:R-:W-:Y:S01]  /*8410*/  HGMMA.64x16x16.F32 R120, gdesc[UR52].tnspA.tnspB, R120 ;  /* 0x60200000347879f0 */ /* 0x000fe20008700878 */
[----:B------:R-:W-:Y:S02]  /*8420*/  R2UR UR54, R14 ;  /* 0x000000000e3672ca */ /* 0x000fe400000e0000 */
[----:B------:R-:W-:Y:S02]  /*8430*/  R2UR UR55, R15 ;  /* 0x000000000f3772ca */ /* 0x000fe400000e0000 */
[----:B------:R-:W-:-:S11]  /*8440*/  R2UR UR44, R8 ;  /* 0x00000000082c72ca */ /* 0x000fd600000e0000 */
[----:B------:R-:W-:Y:S04]  /*8450*/  HGMMA.64x16x16.F32 R128, gdesc[UR52].tnspA.tnspB, R128 ;  /* 0x60200000348079f0 */ /* 0x000fe80008700880 */
[----:B------:R-:W-:Y:S01]  /*8460*/  HGMMA.64x16x16.F32 R96, gdesc[UR44].tnspA.tnspB, R96 ;  /* 0x602000002c6079f0 */ /* 0x000fe20008700860 */
[----:B------:R-:W-:Y:S02]  /*8470*/  R2UR UR46, R10 ;  /* 0x000000000a2e72ca */ /* 0x000fe400000e0000 */
[----:B------:R-:W-:-:S13]  /*8480*/  R2UR UR47, R11 ;  /* 0x000000000b2f72ca */ /* 0x000fda00000e0000 */
[----:B------:R-:W-:Y:S01]  /*8490*/  HGMMA.64x16x16.F32 R104, gdesc[UR44].tnspA.tnspB, R104 ;  /* 0x602000002c6879f0 */ /* 0x000fe20008700868 */
[----:B------:R-:W-:Y:S01]  /*84a0*/  R2UR UR46, R4 ;  /* 0x00000000042e72ca */ /* 0x000fe200000e0000 */
[C---:B------:R-:W-:Y:S01]  /*84b0*/  VIADD R4, R12.reuse, 0x500 ;  /* 0x000005000c047836 */ /* 0x040fe20000000000 */
[----:B------:R-:W-:Y:S01]  /*84c0*/  R2UR UR47, R5 ;  /* 0x00000000052f72ca */ /* 0x000fe200000e0000 */
[----:B------:R-:W-:-:S03]  /*84d0*/  VIADD R12, R12, 0x580 ;  /* 0x000005800c0c7836 */ /* 0x000fc60000000000 */
[----:B------:R-:W-:Y:S02]  /*84e0*/  R2UR UR24, R4 ;  /* 0x00000000041872ca */ /* 0x000fe400000e0000 */
[----:B------:R-:W-:-:S07]  /*84f0*/  R2UR UR4, R12 ;  /* 0x000000000c0472ca */ /* 0x000fce00000e0000 */
[----:B------:R-:W-:Y:S01]  /*8500*/  HGMMA.64x16x16.F32 R112, gdesc[UR44].tnspA.tnspB, R112 ;  /* 0x602000002c7079f0 */ /* 0x000fe20008700870 */
[----:B------:R-:W-:Y:S02]  /*8510*/  R2UR UR46, R6 ;  /* 0x00000000062e72ca */ /* 0x000fe400000e0000 */
[----:B------:R-:W-:Y:S01]  /*8520*/  R2UR UR47, R7 ;  /* 0x00000000072f72ca */ /* 0x000fe200000e0000 */
[----:B------:R-:W-:Y:S01]  /*8530*/  UMOV UR40, UR24 ;  /* 0x0000001800287c82 */ /* 0x000fe20008000000 */
[----:B------:R-:W-:Y:S01]  /*8540*/  UMOV UR36, UR24 ;  /* 0x0000001800247c82 */ /* 0x000fe20008000000 */
[----:B------:R-:W-:Y:S01]  /*8550*/  UMOV UR32, UR24 ;  /* 0x0000001800207c82 */ /* 0x000fe20008000000 */
[----:B------:R-:W-:Y:S01]  /*8560*/  UMOV UR20, UR4 ;  /* 0x0000000400147c82 */ /* 0x000fe20008000000 */
[----:B------:R-:W-:Y:S01]  /*8570*/  UMOV UR16, UR4 ;  /* 0x0000000400107c82 */ /* 0x000fe20008000000 */
[----:B------:R-:W-:-:S07]  /*8580*/  UMOV UR12, UR4 ;  /* 0x00000004000c7c82 */ /* 0x000fce0008000000 */
        /* <DEDUP_REMOVED lines=19> */
[----:B------:R-:W-:Y:S05]  /*86c0*/  @!P0 BRA `(.L_x_894) ;  /* 0x0000000000048947 */ /* 0x000fea0003800000 */
[----:B------:R-:W-:Y:S01]  /*86d0*/  BPT.TRAP 0x1 ;  /* 0x000000040000795c */ /* 0x000fe20000300000 */
.L_x_894:
[----:B------:R-:W-:Y:S01]  /*86e0*/  UIADD3 UR60, UR60, 0x1, URZ ;  /* 0x000000013c3c7890 */ /* 0x000fe2000fffe03f */
[----:B------:R-:W-:Y:S01]  /*86f0*/  VIADD R2, R2, 0x1 ;  /* 0x0000000102027836 */ /* 0x000fe20000000000 */
[----:B------:R-:W-:Y:S01]  /*8700*/  LOP3.LUT R226, R226, 0x1, RZ, 0x3c, !PT ;  /* 0x00000001e2e27812 */ /* 0x000fe200078e3cff */
[----:B------:R-:W-:Y:S01]  /*8710*/  VIADD R224, R224, 0x31620 ;  /* 0x00031620e0e07836 */ /* 0x000fe20000000000 */
[----:B------:R-:W-:Y:S02]  /*8720*/  UISETP.GE.AND UP0, UPT, UR60, UR61, UPT ;  /* 0x0000003d3c00728c */ /* 0x000fe4000bf06270 */
[----:B------:R-:W-:Y:S02]  /*8730*/  ISETP.NE.AND P0, PT, R2, 0x2, PT ;  /* 0x000000020200780c */ /* 0x000fe40003f05270 */
[----:B------:R-:W-:Y:S02]  /*8740*/  PRMT R224, RZ, 0x654, R224 ;  /* 0x00000654ffe07816 */ /* 0x000fe400000000e0 */
[----:B------:R-:W-:-:S02]  /*8750*/  PLOP3.LUT P1, PT, PT, PT, UP0, 0x80, 0x0 ;  /* 0x000000000000781c */ /* 0x000fc40003f2f008 */
[----:B------:R-:W-:Y:S01]  /*8760*/  SEL R5, RZ, 0x1, P0 ;  /* 0x00000001ff057807 */ /* 0x000fe20000000000 */
[----:B------:R0:W-:Y:S01]  /*8770*/  SYNCS.ARRIVE.TRANS64.RED.A1T0 RZ, [R224+URZ], RZ ;  /* 0x000000ffe0ff79a7 */ /* 0x0001e2000810043f */
[----:B------:R-:W-:Y:S02]  /*8780*/  SEL R2, R2, RZ, P0 ;  /* 0x000000ff02027207 */ /* 0x000fe40000000000 */
[----:B------:R-:W-:-:S07]  /*8790*/  LOP3.LUT R228, R228, R5, RZ, 0x3c, !PT ;  /* 0x00000005e4e47212 */ /* 0x000fce00078e3cff */
[----:B0-----:R-:W-:Y:S05]  /*87a0*/  @!P1 BRA `(.L_x_895) ;  /* 0xffffff9400a09947 */ /* 0x001fea000383ffff */
        /* <DEDUP_REMOVED lines=82> */
.L_x_882:
        /* <DEDUP_REMOVED lines=16> */
[----:B------:R-:W-:Y:S01]  /*8dd0*/  F2FP.F16.F32.PACK_AB R160, R161, R160 ;  /* 0x000000a0a1a0723e */ /* 0x000fe200000000ff */
[----:B--2---:R-:W-:Y:S01]  /*8de0*/  ULEA UR5, UR5, UR4, 0x18 ;  /* 0x0000000405057291 */ /* 0x004fe2000f8ec03f */
[----:B------:R-:W-:Y:S02]  /*8df0*/  F2FP.F16.F32.PACK_AB R154, R157, R156 ;  /* 0x0000009c9d9a723e */ /* 0x000fe400000000ff */
[----:B------:R-:W-:-:S02]  /*8e00*/  F2FP.F16.F32.PACK_AB R155, R159, R158 ;  /* 0x0000009e9f9b723e */ /* 0x000fc400000000ff */
[----:B------:R-:W-:Y:S01]  /*8e10*/  F2FP.F16.F32.PACK_AB R161, R163, R162 ;  /* 0x000000a2a3a1723e */ /* 0x000fe200000000ff */
[----:B-1----:R-:W-:Y:S01]  /*8e20*/  VIADD R4, R4, 0xffffff80 ;  /* 0xffffff8004047836 */ /* 0x002fe20000000000 */
[----:B------:R-:W-:Y:S02]  /*8e30*/  F2FP.F16.F32.PACK_AB R168, R169, R168 ;  /* 0x000000a8a9a8723e */ /* 0x000fe400000000ff */
[----:B------:R-:W-:Y:S01]  /*8e40*/  F2FP.F16.F32.PACK_AB R162, R165, R164 ;  /* 0x000000a4a5a2723e */ /* 0x000fe200000000ff */
[----:B0-----:R-:W-:Y:S01]  /*8e50*/  IMAD.SHL.U32 R2, R4, 0x40, RZ ;  /* 0x0000004004027824 */ /* 0x001fe200078e00ff */
[----:B------:R-:W-:Y:S02]  /*8e60*/  SHF.R.S32.HI R11, RZ, 0x1f, R4 ;  /* 0x0000001fff0b7819 */ /* 0x000fe40000011404 */
[----:B------:R-:W-:Y:S02]  /*8e70*/  F2FP.F16.F32.PACK_AB R163, R167, R166 ;  /* 0x000000a6a7a3723e */ /* 0x000fe400000000ff */
[----:B------:R-:W-:-:S02]  /*8e80*/  LEA.HI R5, R11, R4, RZ, 0x5 ;  /* 0x000000040b057211 */ /* 0x000fc400078f28ff */
[----:B------:R-:W-:Y:S02]  /*8e90*/  LOP3.LUT R2, R2, 0x1c0, RZ, 0xc0, !PT ;  /* 0x000001c002027812 */ /* 0x000fe400078ec0ff */
[----:B------:R-:W-:Y:S02]  /*8ea0*/  SHF.R.S32.HI R0, RZ, 0x5, R5 ;  /* 0x00000005ff007819 */ /* 0x000fe40000011405 */
[CC--:B------:R-:W-:Y:S02]  /*8eb0*/  LEA.HI R9, R11.reuse, R4.reuse, RZ, 0x4 ;  /* 0x000000040b097211 */ /* 0x0c0fe400078f20ff */
[CC--:B------:R-:W-:Y:S01]  /*8ec0*/  LEA.HI R3, R11.reuse, R4.reuse, RZ, 0x3 ;  /* 0x000000040b037211 */ /* 0x0c0fe200078f18ff */
[----:B------:R-:W-:Y:S01]  /*8ed0*/  IMAD.SHL.U32 R7, R0, 0x10, RZ ;  /* 0x0000001000077824 */ /* 0x000fe200078e00ff */
[----:B------:R-:W-:Y:S02]  /*8ee0*/  SHF.R.S32.HI R8, RZ, 0x4, R9 ;  /* 0x00000004ff087819 */ /* 0x000fe40000011409 */
[----:B------:R-:W-:-:S02]  /*8ef0*/  LEA.HI R11, R11, R4, RZ, 0x7 ;  /* 0x000000040b0b7211 */ /* 0x000fc400078f38ff */
[----:B------:R-:W-:Y:S02]  /*8f00*/  LOP3.LUT R6, R2, 0x30, R7, 0xf8, !PT ;  /* 0x0000003002067812 */ /* 0x000fe400078ef807 */
[----:B------:R-:W-:Y:S02]  /*8f10*/  SHF.R.U32.HI R2, RZ, 0x3, R2 ;  /* 0x00000003ff027819 */ /* 0x000fe40000011602 */
[----:B------:R-:W-:Y:S02]  /*8f20*/  LOP3.LUT R3, R6, 0x8, R3, 0xf8, !PT ;  /* 0x0000000806037812 */ /* 0x000fe400078ef803 */
[----:B------:R-:W-:Y:S02]  /*8f30*/  LEA.HI R9, R9, R8, RZ, 0x1 ;  /* 0x0000000809097211 */ /* 0x000fe400078f08ff */
[----:B------:R-:W-:Y:S02]  /*8f40*/  LOP3.LUT R6, R3, R2, RZ, 0x3c, !PT ;  /* 0x0000000203067212 */ /* 0x000fe400078e3cff */
[----:B------:R-:W0:Y:S01]  /*8f50*/  LDC.64 R2, c[0x0][0x878] ;  /* 0x00021e00ff027b82 */ /* 0x000e220000000a00 */
[----:B------:R-:W-:-:S02]  /*8f60*/  LOP3.LUT R9, R9, 0x7ffffe, RZ, 0xc0, !PT ;  /* 0x007ffffe09097812 */ /* 0x000fc400078ec0ff */
[----:B------:R-:W-:Y:S02]  /*8f70*/  F2FP.F16.F32.PACK_AB R169, R171, R170 ;  /* 0x000000aaaba9723e */ /* 0x000fe400000000ff */
[----:B------:R-:W-:Y:S01]  /*8f80*/  F2FP.F16.F32.PACK_AB R176, R177, R176 ;  /* 0x000000b0b1b0723e */ /* 0x000fe200000000ff */
[----:B------:R-:W-:Y:S01]  /*8f90*/  IMAD.IADD R9, R8, 0x1, -R9 ;  /* 0x0000000108097824 */ /* 0x000fe200078e0a09 */
[----:B------:R-:W-:Y:S02]  /*8fa0*/  SHF.R.S32.HI R8, RZ, 0x7, R11 ;  /* 0x00000007ff087819 */ /* 0x000fe4000001140b */
[----:B------:R-:W-:Y:S02]  /*8fb0*/  F2FP.F16.F32.PACK_AB R170, R173, R172 ;  /* 0x000000acadaa723e */ /* 0x000fe400000000ff */
[----:B------:R-:W-:Y:S01]  /*8fc0*/  F2FP.F16.F32.PACK_AB R171, R175, R174 ;  /* 0x000000aeafab723e */ /* 0x000fe200000000ff */
[----:B------:R-:W-:Y:S01]  /*8fd0*/  IMAD R9, R8, 0xa, R9 ;  /* 0x0000000a08097824 */ /* 0x000fe200078e0209 */
[----:B------:R-:W-:-:S02]  /*8fe0*/  F2FP.F16.F32.PACK_AB R177, R179, R178 ;  /* 0x000000b2b3b1723e */ /* 0x000fc400000000ff */
[----:B------:R-:W-:Y:S01]  /*8ff0*/  F2FP.F16.F32.PACK_AB R184, R185, R184 ;  /* 0x000000b8b9b8723e */ /* 0x000fe200000000ff */
[----:B------:R-:W-:Y:S01]  /*9000*/  IMAD.U32 R6, R9, 0x200, R6 ;  /* 0x0000020009067824 */ /* 0x000fe200078e0006 */
[----:B------:R-:W-:Y:S01]  /*9010*/  F2FP.F16.F32.PACK_AB R178, R181, R180 ;  /* 0x000000b4b5b2723e */ /* 0x000fe200000000ff */
[----:B------:R-:W1:Y:S01]  /*9020*/  LDC.64 R8, c[0x0][0x870] ;  /* 0x00021c00ff087b82 */ /* 0x000e620000000a00 */
[----:B------:R-:W-:Y:S02]  /*9030*/  F2FP.F16.F32.PACK_AB R179, R183, R182 ;  /* 0x000000b6b7b3723e */ /* 0x000fe400000000ff */
[----:B------:R-:W-:Y:S02]  /*9040*/  LEA R10, R6, UR5, 0x1 ;  /* 0x00000005060a7c11 */ /* 0x000fe4000f8e08ff */
[----:B------:R-:W-:Y:S02]  /*9050*/  F2FP.F16.F32.PACK_AB R185, R187, R186 ;  /* 0x000000babbb9723e */ /* 0x000fe400000000ff */
[----:B0-----:R-:W-:Y:S01]  /*9060*/  ISETP.NE.U32.AND P1, PT, R2, RZ, PT ;  /* 0x000000ff0200720c */ /* 0x001fe20003f25070 */
        /* <DEDUP_REMOVED lines=14> */
[----:B------:R-:W-:Y:S01]  /*9150*/  ISETP.NE.AND.EX P1, PT, R3, RZ, PT, P1 ;  /* 0x000000ff0300720c */ /* 0x000fe20003f25310 */
[----:B------:R0:W-:Y:S01]  /*9160*/  STSM.16.MT88.4 [R10+0x10000], R176 ;  /* 0x010000b00a007844 */ /* 0x0001e20000004200 */
[----:B------:R-:W-:Y:S01]  /*9170*/  F2FP.F16.F32.PACK_AB R202, R205, R204 ;  /* 0x000000cccdca723e */ /* 0x000fe200000000ff */
[----:B------:R-:W2:Y:S01]  /*9180*/  LDC.64 R2, c[0x0][0x870] ;  /* 0x00021c00ff027b82 */ /* 0x000ea20000000a00 */
        /* <DEDUP_REMOVED lines=8> */
[----:B------:R-:W-:Y:S01]  /*9210*/  F2FP.F16.F32.PACK_AB R57, R59, R58 ;  /* 0x0000003a3b39723e */ /* 0x000fe200000000ff */
[----:B------:R-:W3:Y:S01]  /*9220*/  @P1 LDC.64 R6, c[0x0][0x878] ;  /* 0x00021e00ff061b82 */ /* 0x000ee20000000a00 */
[----:B------:R-:W-:Y:S01]  /*9230*/  F2FP.F16.F32.PACK_AB R96, R97, R96 ;  /* 0x000000606160723e */ /* 0x000fe200000000ff */
[----:B------:R0:W-:Y:S01]  /*9240*/  STSM.16.MT88.4 [R10+0x11000], R208 ;  /* 0x011000d00a007844 */ /* 0x0001e20000004200 */
        /* <DEDUP_REMOVED lines=46> */
[----:B-1----:R-:W-:-:S03]  /*9530*/  ISETP.NE.U32.AND P0, PT, R8, RZ, PT ;  /* 0x000000ff0800720c */ /* 0x002fc60003f05070 */
[----:B------:R0:W-:Y:S01]  /*9540*/  STSM.16.MT88.4 [R10+0x7000], R128 ;  /* 0x007000800a007844 */ /* 0x0001e20000004200 */
[----:B------:R-:W-:Y:S01]  /*9550*/  BAR.SYNC.DEFER_BLOCKING 0x1, 0x100 ;  /* 0x0044000000007b1d */ /* 0x000fe20000010000 */
[----:B------:R-:W-:Y:S01]  /*9560*/  ISETP.NE.AND.EX P0, PT, R9, RZ, PT, P0 ;  /* 0x000000ff0900720c */ /* 0x000fe20003f05300 */
[----:B--2---:R-:W-:-:S04]  /*9570*/  IMAD.WIDE R8, R231, 0x4, R2 ;  /* 0x00000004e7087825 */ /* 0x004fc800078e0202 */
[----:B---3--:R-:W-:-:S05]  /*9580*/  @P1 IMAD.WIDE R2, R231, 0x4, R6 ;  /* 0x00000004e7021825 */ /* 0x008fca00078e0206 */
[----:B------:R1:W2:Y:S04]  /*9590*/  @P1 LDG.E R7, desc[UR6][R2.64] ;  /* 0x0000000602071981 */ /* 0x0002a8000c1e1900 */
[----:B------:R-:W3:Y:S01]  /*95a0*/  @P0 LDG.E R6, desc[UR6][R8.64] ;  /* 0x0000000608060981 */ /* 0x000ee2000c1e1900 */
[----:B------:R-:W-:Y:S01]  /*95b0*/  LOP3.LUT R5, R5, 0xffffffe0, RZ, 0xc0, !PT ;  /* 0xffffffe005057812 */ /* 0x000fe200078ec0ff */
[----:B------:R-:W-:-:S04]  /*95c0*/  IMAD.SHL.U32 R11, R0, 0x40, RZ ;  /* 0x00000040000b7824 */ /* 0x000fc800078e00ff */
[----:B------:R-:W-:Y:S01]  /*95d0*/  IMAD.IADD R5, R4, 0x1, -R5 ;  /* 0x0000000104057824 */ /* 0x000fe200078e0a05 */
[----:B------:R-:W-:-:S03]  /*95e0*/  LOP3.LUT R11, R11, 0x1c0, RZ, 0xc0, !PT ;  /* 0x000001c00b0b7812 */ /* 0x000fc600078ec0ff */
[----:B------:R-:W-:Y:S01]  /*95f0*/  IMAD.SHL.U32 R28, R5, 0x8, RZ ;  /* 0x00000008051c7824 */ /* 0x000fe200078e00ff */
[----:B------:R-:W-:-:S04]  /*9600*/  SHF.R.S32.HI R12, RZ, 0x1f, R5 ;  /* 0x0000001fff0c7819 */ /* 0x000fc80000011405 */
[----:B------:R-:W-:Y:S02]  /*9610*/  LOP3.LUT R4, R11, 0x38, R28, 0xf8, !PT ;  /* 0x000000380b047812 */ /* 0x000fe400078ef81c */
[----:B------:R-:W-:Y:S02]  /*9620*/  SHF.R.U32.HI R11, RZ, 0x3, R11 ;  /* 0x00000003ff0b7819 */ /* 0x000fe4000001160b */
[----:B------:R-:W-:Y:S01]  /*9630*/  LEA.HI R12, R12, R5, RZ, 0x3 ;  /* 0x000000050c0c7211 */ /* 0x000fe200078f18ff */
[----:B------:R-:W-:Y:S01]  /*9640*/  ULDC UR4, c[0x0][0x808] ;  /* 0x0002020000047ab9 */ /* 0x000fe20000000800 */
[----:B------:R-:W-:Y:S02]  /*9650*/  LOP3.LUT R11, R4, R11, RZ, 0x3c, !PT ;  /* 0x0000000b040b7212 */ /* 0x000fe400078e3cff */
[----:B------:R-:W-:Y:S02]  /*9660*/  SHF.R.S32.HI R12, RZ, 0x3, R12 ;  /* 0x00000003ff0c7819 */ /* 0x000fe4000001140c */
[----:B-1----:R-:W-:-:S03]  /*9670*/  CS2R R2, SRZ ;  /* 0x0000000000027805 */ /* 0x002fc6000001ff00 */
[----:B------:R-:W-:Y:S01]  /*9680*/  IMAD R11, R12, 0x1400, R11 ;  /* 0x000014000c0b7824 */ /* 0x000fe200078e020b */
[----:B--2---:R-:W-:Y:S02]  /*9690*/  @P1 R2UR UR4, R7 ;  /* 0x00000000070412ca */ /* 0x004fe400000e0000 */
[----:B---3--:R-:W-:Y:S01]  /*96a0*/  @P0 SHF.R.S32.HI R5, RZ, 0x1f, R6 ;  /* 0x0000001fff050819 */ /* 0x008fe20000011406 */
[----:B0-----:R-:W-:-:S12]  /*96b0*/  @P1 BRA `(.L_x_897) ;  /* 0x00000000001c1947 */ /* 0x001fd80003800000 */
[----:B------:R-:W-:Y:S05]  /*96c0*/  @!P0 BRA `(.L_x_897) ;  /* 0x0000000000188947 */ /* 0x000fea0003800000 */
[----:B------:R-:W-:Y:S02]  /*96d0*/  ULDC.64 UR6, c[0x0][0x208] ;  /* 0x0000820000067ab9 */ /* 0x000fe40000000a00 */
[----:B------:R-:W2:Y:S04]  /*96e0*/  LDG.E R7, desc[UR6][R8.64] ;  /* 0x0000000608077981 */ /* 0x000ea8000c1e1900 */
[----:B------:R-:W3:Y:S01]  /*96f0*/  LDG.E R4, desc[UR6][R8.64+0x4] ;  /* 0x0000040608047981 */ /* 0x000ee2000c1e1900 */
[----:B--2---:R-:W-:Y:S02]  /*9700*/  R2UR UR6, R7 ;  /* 0x00000000070672ca */ /* 0x004fe400000e0000 */
[----:B---3--:R-:W-:-:S13]  /*9710*/  R2UR UR4, R4 ;  /* 0x00000000040472ca */ /* 0x008fda00000e0000 */
[----:B------:R-:W-:-:S12]  /*9720*/  UIADD3 UR4, -UR6, UR4, URZ ;  /* 0x0000000406047290 */ /* 0x000fd8000fffe13f */
.L_x_897:
[----:B------:R-:W2:Y:S01]  /*9730*/  LDL.LU R4, [R1] ;  /* 0x0000000001047983 */ /* 0x000ea20000300800 */
[----:B------:R-:W-:Y:S01]  /*9740*/  LEA R30, R11, UR5, 0x1 ;  /* 0x000000050b1e7c11 */ /* 0x000fe2000f8e08ff */
[----:B------:R-:W-:Y:S01]  /*9750*/  @P0 IMAD.MOV.U32 R2, RZ, RZ, R6 ;  /* 0x000000ffff020224 */ /* 0x000fe200078e0006 */
[----:B------:R-:W-:Y:S01]  /*9760*/  ULDC.64 UR6, c[0x0][0x850] ;  /* 0x0002140000067ab9 */ /* 0x000fe20000000a00 */
[----:B------:R-:W3:Y:S01]  /*9770*/  LDL R224, [R1+0x4] ;  /* 0x0000040001e07983 */ /* 0x000ee20000100800 */
[----:B------:R-:W-:Y:S01]  /*9780*/  @P0 IMAD.MOV.U32 R3, RZ, RZ, R5 ;  /* 0x000000ffff030224 */ /* 0x000fe200078e0005 */
[--C-:B------:R-:W-:Y:S01]  /*9790*/  SHF.R.S32.HI R29, RZ, 0x1f, R28.reuse ;  /* 0x0000001fff1d7819 */ /* 0x100fe2000001141c */
[C---:B------:R-:W-:Y:S01]  /*97a0*/  VIADD R31, R0.reuse, 0x8 ;  /* 0x00000008001f7836 */ /* 0x040fe20000000000 */
[----:B------:R0:W1:Y:S01]  /*97b0*/  LDS.128 R36, [R30+0xa400] ;  /* 0x00a400001e247984 */ /* 0x0000620000000c00 */
[C---:B------:R-:W-:Y:S01]  /*97c0*/  IADD3 R2, P1, R0.reuse, R2, RZ ;  /* 0x0000000200027210 */ /* 0x040fe20007f3e0ff */
[----:B------:R-:W-:Y:S01]  /*97d0*/  ULDC UR5, c[0x0][0x83c] ;  /* 0x00020f0000057ab9 */ /* 0x000fe20000000800 */
[----:B------:R-:W-:Y:S01]  /*97e0*/  SHF.R.S32.HI R48, RZ, 0x1f, R231 ;  /* 0x0000001fff307819 */ /* 0x000fe200000114e7 */
[----:B------:R0:W4:Y:S01]  /*97f0*/  LDS.128 R8, [R30+0x1400] ;  /* 0x001400001e087984 */ /* 0x0001220000000c00 */
[----:B------:R-:W-:Y:S01]  /*9800*/  LEA.HI.X.SX32 R3, R0, R3, 0x1, P1 ;  /* 0x0000000300037211 */ /* 0x000fe200008f0eff */
[----:B------:R-:W-:Y:S01]  /*9810*/  IMAD.WIDE.U32 R32, R237, UR6, R28 ;  /* 0x00000006ed207c25 */ /* 0x000fe2000f8e001c */
[----:B------:R-:W-:Y:S01]  /*9820*/  SEL R48, R48, RZ, !P0 ;  /* 0x000000ff30307207 */ /* 0x000fe20004000000 */
[----:B------:R0:W0:Y:S01]  /*9830*/  LDS.128 R12, [R30+0x1800] ;  /* 0x001800001e0c7984 */ /* 0x0000220000000c00 */
[----:B------:R-:W-:Y:S01]  /*9840*/  SEL R231, R231, RZ, !P0 ;  /* 0x000000ffe7e77207 */ /* 0x000fe20004000000 */
[----:B------:R-:W-:Y:S01]  /*9850*/  VIADD R40, R0, 0x20 ;  /* 0x0000002000287836 */ /* 0x000fe20000000000 */
[----:B------:R-:W-:Y:S01]  /*9860*/  BSSY B1, `(.L_x_898) ;  /* 0x000002c000017945 */ /* 0x000fe20003800000 */
[----:B------:R0:W0:Y:S04]  /*9870*/  LDS.128 R16, [R30+0x1c00] ;  /* 0x001c00001e107984 */ /* 0x0000280000000c00 */
[----:B------:R0:W0:Y:S04]  /*9880*/  LDS.128 R20, [R30+0x2000] ;  /* 0x002000001e147984 */ /* 0x0000280000000c00 */
[----:B------:R0:W0:Y:S01]  /*9890*/  LDS.128 R24, [R30+0x2400] ;  /* 0x002400001e187984 */ /* 0x0000220000000c00 */
[----:B--2---:R-:W-:-:S03]  /*98a0*/  R2UR UR8, R4 ;  /* 0x00000000040872ca */ /* 0x004fc600000e0000 */
[----:B------:R2:W0:Y:S01]  /*98b0*/  LDS.128 R4, [R30+0x1000] ;  /* 0x001000001e047984 */ /* 0x0004220000000c00 */
[----:B---3--:R-:W-:-:S04]  /*98c0*/  IMAD R34, R224, UR6, RZ ;  /* 0x00000006e0227c24 */ /* 0x008fc8000f8e02ff */
[----:B------:R-:W-:Y:S01]  /*98d0*/  IMAD R35, R237, UR7, R34 ;  /* 0x00000007ed237c24 */ /* 0x000fe2000f8e0222 */
[----:B------:R-:W-:Y:S01]  /*98e0*/  ULDC.64 UR6, c[0x0][0x858] ;  /* 0x0002160000067ab9 */ /* 0x000fe20000000a00 */
[----:B------:R-:W-:Y:S02]  /*98f0*/  VIADD R34, R0, 0x18 ;  /* 0x0000001800227836 */ /* 0x000fe40000000000 */
[----:B------:R-:W-:Y:S01]  /*9900*/  IMAD.IADD R33, R33, 0x1, R35 ;  /* 0x0000000121217824 */ /* 0x000fe200078e0223 */
[----:B------:R-:W-:Y:S02]  /*9910*/  UIMAD UR4, UR8, -0x50, UR4 ;  /* 0xffffffb0080478a4 */ /* 0x000fe4000f8e0204 */
[----:B------:R-:W-:Y:S02]  /*9920*/  IMAD.U32 R35, RZ, RZ, UR8 ;  /* 0x00000008ff237e24 */ /* 0x000fe4000f8e00ff */
[----:B------:R-:W-:Y:S01]  /*9930*/  IMAD.WIDE.U32 R32, R231, UR6, R32 ;  /* 0x00000006e7207c25 */ /* 0x000fe2000f8e0020 */
[----:B------:R-:W-:-:S03]  /*9940*/  UISETP.LT.AND UP0, UPT, UR4, 0x50, UPT ;  /* 0x000000500400788c */ /* 0x000fc6000bf01270 */
[----:B------:R-:W-:Y:S01]  /*9950*/  IMAD.WIDE R2, R35, 0x50, R2 ;  /* 0x0000005023027825 */ /* 0x000fe200078e0202 */
[----:B------:R-:W-:-:S06]  /*9960*/  USEL UR4, UR4, 0x50, UP0 ;  /* 0x0000005004047887 */ /* 0x000fcc0008000000 */
[C---:B------:R-:W-:Y:S02]  /*9970*/  ISETP.GE.AND P4, PT, R0.reuse, UR4, PT ;  /* 0x0000000400007c0c */ /* 0x040fe4000bf86270 */
[----:B------:R-:W-:Y:S01]  /*9980*/  ISETP.GE.AND P6, PT, R31, UR4, PT ;  /* 0x000000041f007c0c */ /* 0x000fe2000bfc6270 */
[----:B------:R-:W-:Y:S01]  /*9990*/  VIADD R31, R0, 0x10 ;  /* 0x00000010001f7836 */ /* 0x000fe20000000000 */
[----:B------:R-:W-:Y:S02]  /*99a0*/  ISETP.GE.OR P1, PT, R28, UR5, P4 ;  /* 0x000000051c007c0c */ /* 0x000fe4000a726670 */
[----:B------:R-:W-:Y:S02]  /*99b0*/  ISETP.GE.AND P2, PT, R34, UR4, PT ;  /* 0x0000000422007c0c */ /* 0x000fe4000bf46270 */
[----:B------:R-:W-:Y:S01]  /*99c0*/  ISETP.GE.AND P3, PT, R31, UR4, PT ;  /* 0x000000041f007c0c */ /* 0x000fe2000bf66270 */
[----:B------:R-:W-:Y:S01]  /*99d0*/  IMAD R31, R48, UR6, RZ ;  /* 0x00000006301f7c24 */ /* 0x000fe2000f8e02ff */
[----:B------:R-:W-:-:S02]  /*99e0*/  P2R R49, PR, RZ, 0x40 ;  /* 0x00000040ff317803 */ /* 0x000fc40000000000 */
[----:B------:R-:W-:Y:S01]  /*99f0*/  ISETP.GE.AND P5, PT, R40, UR4, PT ;  /* 0x0000000428007c0c */ /* 0x000fe2000bfa6270 */
[----:B------:R-:W-:Y:S01]  /*9a00*/  IMAD R31, R231, UR7, R31 ;  /* 0x00000007e71f7c24 */ /* 0x000fe2000f8e021f */
[----:B------:R-:W-:Y:S02]  /*9a10*/  P2R R50, PR, RZ, 0x8 ;  /* 0x00000008ff327803 */ /* 0x000fe40000000000 */
[----:B------:R-:W-:Y:S01]  /*9a20*/  P2R R51, PR, RZ, 0x4 ;  /* 0x00000004ff337803 */ /* 0x000fe20000000000 */
[----:B------:R-:W-:Y:S01]  /*9a30*/  IMAD.IADD R35, R33, 0x1, R31 ;  /* 0x0000000121237824 */ /* 0x000fe200078e021f */
[----:B------:R-:W-:Y:S01]  /*9a40*/  ISETP.GE.OR P0, PT, R28, UR5, P6 ;  /* 0x000000051c007c0c */ /* 0x000fe2000b706670 */
[----:B012-4-:R-:W-:-:S12]  /*9a50*/  @P1 BRA `(.L_x_899) ;  /* 0x0000000000301947 */ /* 0x017fd80003800000 */
[----:B------:R-:W0:Y:S01]  /*9a60*/  LDS.128 R40, [R30+0xa000] ;  /* 0x00a000001e287984 */ /* 0x000e220000000c00 */
        /* <DEDUP_REMOVED lines=10> */
[----:B0-----:R0:W-:Y:S02]  /*9b10*/  STG.E.128 desc[UR8][R46.64], R40 ;  /* 0x000000282e007986 */ /* 0x0011e4000c101d08 */
.L_x_899:
[----:B------:R-:W-:Y:S05]  /*9b20*/  BSYNC B1 ;  /* 0x0000000000017941 */ /* 0x000fea0003800000 */
.L_x_898:
[----:B------:R-:W-:Y:S04]  /*9b30*/  BSSY B1, `(.L_x_900) ;  /* 0x0000010000017945 */ /* 0x000fe80003800000 */
[----:B------:R-:W-:Y:S05]  /*9b40*/  @P0 BRA `(.L_x_901) ;  /* 0x0000000000380947 */ /* 0x000fea0003800000 */
[----:B------:R-:W-:Y:S01]  /*9b50*/  IADD3 R31, P0, R2, 0x8, RZ ;  /* 0x00000008021f7810 */ /* 0x000fe20007f1e0ff */
[----:B------:R-:W-:Y:S01]  /*9b60*/  ULDC.64 UR6, c[0x0][0x848] ;  /* 0x0002120000067ab9 */ /* 0x000fe20000000a00 */
[----:B0-----:R-:W-:Y:S01]  /*9b70*/  IMAD.MOV.U32 R41, RZ, RZ, R35 ;  /* 0x000000ffff297224 */ /* 0x001fe200078e0023 */
        /* <DEDUP_REMOVED lines=11> */
.L_x_901:
[----:B------:R-:W-:Y:S05]  /*9c30*/  BSYNC B1 ;  /* 0x0000000000017941 */ /* 0x000fea0003800000 */
.L_x_900:
[----:B-1----:R1:W2:Y:S01]  /*9c40*/  LDS.128 R36, [R30+0xa800] ;  /* 0x00a800001e247984 */ /* 0x0022a20000000c00 */
[C---:B------:R-:W-:Y:S01]  /*9c50*/  ISETP.GE.OR P1, PT, R28.reuse, UR5, P3 ;  /* 0x000000051c007c0c */ /* 0x040fe20009f26670 */
[----:B------:R-:W-:Y:S01]  /*9c60*/  BSSY B1, `(.L_x_902) ;  /* 0x0000011000017945 */ /* 0x000fe20003800000 */
[----:B------:R-:W-:-:S11]  /*9c70*/  ISETP.GE.OR P0, PT, R28, UR5, P2 ;  /* 0x000000051c007c0c */ /* 0x000fd60009706670 */
[----:B-1----:R-:W-:Y:S05]  /*9c80*/  @P1 BRA `(.L_x_903) ;  /* 0x0000000000381947 */ /* 0x002fea0003800000 */
        /* <DEDUP_REMOVED lines=14> */
.L_x_903:
[----:B------:R-:W-:Y:S05]  /*9d70*/  BSYNC B1 ;  /* 0x0000000000017941 */ /* 0x000fea0003800000 */
.L_x_902:
[----:B-12---:R1:W2:Y:S01]  /*9d80*/  LDS.128 R36, [R30+0xac00] ;  /* 0x00ac00001e247984 */ /* 0x0062a20000000c00 */
[----:B------:R-:W-:Y:S01]  /*9d90*/  BSSY B1, `(.L_x_904) ;  /* 0x0000011000017945 */ /* 0x000fe20003800000 */
[----:B------:R-:W-:-:S03]  /*9da0*/  VIADD R44, R0, 0x28 ;  /* 0x00000028002c7836 */ /* 0x000fc60000000000 */
        /* <DEDUP_REMOVED lines=15> */
.L_x_905:
[----:B------:R-:W-:Y:S05]  /*9ea0*/  BSYNC B1 ;  /* 0x0000000000017941 */ /* 0x000fea0003800000 */
.L_x_904:
[----:B--23--:R2:W3:Y:S01]  /*9eb0*/  LDS.128 R36, [R30+0xb000] ;  /* 0x00b000001e247984 */ /* 0x00c4e20000000c00 */
[----:B------:R-:W-:Y:S01]  /*9ec0*/  ISETP.GE.OR P0, PT, R28, UR5, P5 ;  /* 0x000000051c007c0c */ /* 0x000fe2000af06670 */
[----:B------:R-:W-:Y:S01]  /*9ed0*/  BSSY B1, `(.L_x_906) ;  /* 0x0000011000017945 */ /* 0x000fe20003800000 */
[----:B------:R-:W-:-:S11]  /*9ee0*/  ISETP.GE.AND P3, PT, R44, UR4, PT ;  /* 0x000000042c007c0c */ /* 0x000fd6000bf66270 */
        /* <DEDUP_REMOVED lines=14> */
[----:B---3--:R4:W-:Y:S02]  /*9fd0*/  STG.E.128 desc[UR8][R42.64], R36 ;  /* 0x000000242a007986 */ /* 0x0089e4000c101d08 */
.L_x_907:
[----:B------:R-:W-:Y:S05]  /*9fe0*/  BSYNC B1 ;  /* 0x0000000000017941 */ /* 0x000fea0003800000 */
.L_x_906:
[----:B---34-:R3:W4:Y:S01]  /*9ff0*/  LDS.128 R36, [R30+0xb400] ;  /* 0x00b400001e247984 */ /* 0x0187220000000c00 */
[----:B------:R-:W-:Y:S01]  /*a000*/  ISETP.GE.OR P0, PT, R28, UR5, P3 ;  /* 0x000000051c007c0c */ /* 0x000fe20009f06670 */
[----:B------:R-:W-:Y:S01]  /*a010*/  BSSY B1, `(.L_x_908) ;  /* 0x0000011000017945 */ /* 0x000fe20003800000 */
[----:B------:R-:W-:-:S11]  /*a020*/  VIADD R44, R0, 0x30 ;  /* 0x00000030002c7836 */ /* 0x000fd60000000000 */
        /* <DEDUP_REMOVED lines=14> */
[----:B----4-:R0:W-:Y:S02]  /*a110*/  STG.E.128 desc[UR8][R42.64], R36 ;  /* 0x000000242a007986 */ /* 0x0101e4000c101d08 */
.L_x_909:
[----:B------:R-:W-:Y:S05]  /*a120*/  BSYNC B1 ;  /* 0x0000000000017941 */ /* 0x000fea0003800000 */
.L_x_908:
[----:B0---4-:R0:W4:Y:S01]  /*a130*/  LDS.128 R36, [R30+0xb800] ;  /* 0x00b800001e247984 */ /* 0x0111220000000c00 */
[----:B------:R-:W-:Y:S01]  /*a140*/  ISETP.GE.AND P2, PT, R44, UR4, PT ;  /* 0x000000042c007c0c */ /* 0x000fe2000bf46270 */
[----:B------:R-:W-:Y:S01]  /*a150*/  BSSY B1, `(.L_x_910) ;  /* 0x0000012000017945 */ /* 0x000fe20003800000 */
[----:B------:R-:W-:Y:S02]  /*a160*/  VIADD R44, R0, 0x38 ;  /* 0x00000038002c7836 */ /* 0x000fe40000000000 */
[----:B------:R-:W-:-:S13]  /*a170*/  ISETP.GE.OR P0, PT, R28, UR5, P2 ;  /* 0x000000051c007c0c */ /* 0x000fda0009706670 */
[----:B0-----:R-:W-:Y:S05]  /*a180*/  @P0 BRA `(.L_x_911) ;  /* 0x0000000000380947 */ /* 0x001fea0003800000 */
        /* <DEDUP_REMOVED lines=14> */
.L_x_911:
[----:B------:R-:W-:Y:S05]  /*a270*/  BSYNC B1 ;  /* 0x0000000000017941 */ /* 0x000fea0003800000 */
.L_x_910:
        /* <DEDUP_REMOVED lines=20> */
.L_x_913:
[----:B------:R-:W-:Y:S05]  /*a3c0*/  BSYNC B1 ;  /* 0x0000000000017941 */ /* 0x000fea0003800000 */
.L_x_912:
        /* <DEDUP_REMOVED lines=20> */
.L_x_915:
[----:B------:R-:W-:Y:S05]  /*a510*/  BSYNC B1 ;  /* 0x0000000000017941 */ /* 0x000fea0003800000 */
.L_x_914:
[----:B0---4-:R0:W4:Y:S01]  /*a520*/  LDS.128 R36, [R30+0xc400] ;  /* 0x00c400001e247984 */ /* 0x0111220000000c00 */
[----:B------:R-:W-:Y:S01]  /*a530*/  ISETP.GE.AND P6, PT, R0, UR4, PT ;  /* 0x0000000400007c0c */ /* 0x000fe2000bfc6270 */
[----:B------:R-:W-:Y:S03]  /*a540*/  BSSY B1, `(.L_x_916) ;  /* 0x0000011000017945 */ /* 0x000fe60003800000 */
[----:B------:R-:W-:Y:S02]  /*a550*/  P2R R40, PR, RZ, 0x40 ;  /* 0x00000040ff287803 */ /* 0x000fe40000000000 */
[----:B------:R-:W-:-:S13]  /*a560*/  ISETP.GE.OR P6, PT, R28, UR5, P6 ;  /* 0x000000051c007c0c */ /* 0x000fda000b7c6670 */
[----:B0-----:R-:W-:Y:S05]  /*a570*/  @P6 BRA `(.L_x_917) ;  /* 0x0000000000346947 */ /* 0x001fea0003800000 */
[----:B------:R-:W-:Y:S01]  /*a580*/  IADD3 R31, P6, R2, 0x48, RZ ;  /* 0x00000048021f7810 */ /* 0x000fe20007fde0ff */
[----:B------:R-:W-:Y:S01]  /*a590*/  ULDC.64 UR4, c[0x0][0x848] ;  /* 0x0002120000047ab9 */ /* 0x000fe20000000a00 */
[----:B------:R-:W-:Y:S01]  /*a5a0*/  IMAD.MOV.U32 R33, RZ, RZ, R35 ;  /* 0x000000ffff217224 */ /* 0x000fe200078e0023 */
[----:B------:R-:W-:Y:S02]  /*a5b0*/  ULDC.64 UR6, c[0x0][0x208] ;  /* 0x0000820000067ab9 */ /* 0x000fe40000000a00 */
        /* <DEDUP_REMOVED lines=8> */
[----:B----4-:R0:W-:Y:S02]  /*a640*/  STG.E.128 desc[UR6][R34.64], R36 ;  /* 0x0000002422007986 */ /* 0x0101e4000c101d06 */
.L_x_917:
[----:B------:R-:W-:Y:S05]  /*a650*/  BSYNC B1 ;  /* 0x0000000000017941 */ /* 0x000fea0003800000 */
.L_x_916:
[----:B------:R-:W-:Y:S01]  /*a660*/  ULDC.64 UR4, c[0x0][0x820] ;  /* 0x0002080000047ab9 */ /* 0x000fe20000000a00 */
[----:B0-----:R-:W-:Y:S01]  /*a670*/  P2R R34, PR, RZ, 0x2 ;  /* 0x00000002ff227803 */ /* 0x001fe20000000000 */
[----:B------:R-:W-:Y:S01]  /*a680*/  IMAD R0, R224, UR4, RZ ;  /* 0x00000004e0007c24 */ /* 0x000fe2000f8e02ff */
[----:B------:R-:W-:Y:S01]  /*a690*/  P2R R35, PR, RZ, 0x1 ;  /* 0x00000001ff237803 */ /* 0x000fe20000000000 */
[----:B------:R-:W-:Y:S01]  /*a6a0*/  IMAD.WIDE.U32 R32, R237, UR4, R28 ;  /* 0x00000004ed207c25 */ /* 0x000fe2000f8e001c */
[----:B------:R-:W-:Y:S01]  /*a6b0*/  ISETP.NE.AND P1, PT, R50, RZ, PT ;  /* 0x000000ff3200720c */ /* 0x000fe20003f25270 */
[----:B------:R-:W-:Y:S01]  /*a6c0*/  ULDC UR6, c[0x0][0x80c] ;  /* 0x0002030000067ab9 */ /* 0x000fe20000000800 */
[----:B------:R-:W-:Y:S01]  /*a6d0*/  ISETP.NE.AND P0, PT, R51, RZ, PT ;  /* 0x000000ff3300720c */ /* 0x000fe20003f05270 */
[----:B------:R-:W-:Y:S01]  /*a6e0*/  IMAD R237, R237, UR5, R0 ;  /* 0x00000005eded7c24 */ /* 0x000fe2000f8e0200 */
[C---:B------:R-:W-:Y:S01]  /*a6f0*/  ISETP.GE.OR P1, PT, R28.reuse, UR6, P1 ;  /* 0x000000061c007c0c */ /* 0x040fe20008f26670 */
[----:B------:R-:W-:Y:S01]  /*a700*/  ULDC.64 UR4, c[0x0][0x828] ;  /* 0x00020a0000047ab9 */ /* 0x000fe20000000a00 */
[----:B------:R-:W-:Y:S01]  /*a710*/  ISETP.GE.OR P0, PT, R28, UR6, P0 ;  /* 0x000000061c007c0c */ /* 0x000fe20008706670 */
[----:B------:R-:W-:Y:S01]  /*a720*/  IMAD.IADD R33, R33, 0x1, R237 ;  /* 0x0000000121217824 */ /* 0x000fe200078e02ed */
[----:B------:R-:W-:Y:S01]  /*a730*/  ISETP.NE.AND P6, PT, R40, RZ, PT ;  /* 0x000000ff2800720c */ /* 0x000fe20003fc5270 */
[----:B------:R-:W-:Y:S01]  /*a740*/  IMAD R0, R48, UR4, RZ ;  /* 0x0000000430007c24 */ /* 0x000fe2000f8e02ff */
[----:B------:R-:W-:Y:S01]  /*a750*/  P2R R43, PR, RZ, 0x2 ;  /* 0x00000002ff2b7803 */ /* 0x000fe20000000000 */
[C---:B------:R-:W-:Y:S01]  /*a760*/  IMAD.WIDE.U32 R40, R231.reuse, UR4, R32 ;  /* 0x00000004e7287c25 */ /* 0x040fe2000f8e0020 */
[----:B------:R-:W-:Y:S01]  /*a770*/  P2R R44, PR, RZ, 0x1 ;  /* 0x00000001ff2c7803 */ /* 0x000fe20000000000 */
[----:B------:R-:W-:Y:S01]  /*a780*/  BSSY B1, `(.L_x_918) ;  /* 0x000001e000017945 */ /* 0x000fe20003800000 */
[----:B------:R-:W-:Y:S01]  /*a790*/  ISETP.NE.AND P1, PT, R34, RZ, PT ;  /* 0x000000ff2200720c */ /* 0x000fe20003f25270 */
[----:B----4-:R-:W-:Y:S01]  /*a7a0*/  IMAD R37, R231, UR5, R0 ;  /* 0x00000005e7257c24 */ /* 0x010fe2000f8e0200 */
[----:B------:R-:W-:-:S02]  /*a7b0*/  ISETP.NE.AND P0, PT, R35, RZ, PT ;  /* 0x000000ff2300720c */ /* 0x000fc40003f05270 */
[----:B------:R0:W4:Y:S01]  /*a7c0*/  LDS.128 R32, [R30] ;  /* 0x000000001e207984 */ /* 0x0001220000000c00 */
[C---:B------:R-:W-:Y:S01]  /*a7d0*/  ISETP.GE.OR P4, PT, R28.reuse, UR6, P4 ;  /* 0x000000061c007c0c */ /* 0x040fe2000a786670 */
[----:B------:R-:W-:Y:S01]  /*a7e0*/  IMAD.IADD R37, R41, 0x1, R37 ;  /* 0x0000000129257824 */ /* 0x000fe200078e0225 */
[----:B------:R-:W-:Y:S02]  /*a7f0*/  P2R R31, PR, RZ, 0x4 ;  /* 0x00000004ff1f7803 */ /* 0x000fe40000000000 */
[----:B------:R-:W-:Y:S02]  /*a800*/  ISETP.NE.AND P2, PT, R49, RZ, PT ;  /* 0x000000ff3100720c */ /* 0x000fe40003f45270 */
[C---:B------:R-:W-:Y:S02]  /*a810*/  ISETP.GE.OR P5, PT, R28.reuse, UR6, P5 ;  /* 0x000000061c007c0c */ /* 0x040fe4000afa6670 */
[C---:B------:R-:W-:Y:S02]  /*a820*/  ISETP.GE.OR P2, PT, R28.reuse, UR6, P2 ;  /* 0x000000061c007c0c */ /* 0x040fe40009746670 */
[----:B------:R-:W-:-:S02]  /*a830*/  ISETP.GE.OR P3, PT, R28, UR6, P3 ;  /* 0x000000061c007c0c */ /* 0x000fc40009f66670 */
[----:B------:R-:W-:Y:S02]  /*a840*/  P2R R42, PR, RZ, 0x4 ;  /* 0x00000004ff2a7803 */ /* 0x000fe40000000000 */
[----:B------:R-:W-:Y:S02]  /*a850*/  ISETP.NE.AND P2, PT, R31, RZ, PT ;  /* 0x000000ff1f00720c */ /* 0x000fe40003f45270 */
[C---:B------:R-:W-:Y:S02]  /*a860*/  ISETP.GE.OR P1, PT, R28.reuse, UR6, P1 ;  /* 0x000000061c007c0c */ /* 0x040fe40008f26670 */
[C---:B------:R-:W-:Y:S02]  /*a870*/  ISETP.GE.OR P2, PT, R28.reuse, UR6, P2 ;  /* 0x000000061c007c0c */ /* 0x040fe40009746670 */
[C---:B------:R-:W-:Y:S02]  /*a880*/  ISETP.GE.OR P0, PT, R28.reuse, UR6, P0 ;  /* 0x000000061c007c0c */ /* 0x040fe40008706670 */
[----:B------:R-:W-:Y:S01]  /*a890*/  ISETP.GE.OR P6, PT, R28, UR6, P6 ;  /* 0x000000061c007c0c */ /* 0x000fe2000b7c6670 */
[----:B0-----:R-:W-:-:S12]  /*a8a0*/  @P4 BRA `(.L_x_919) ;  /* 0x00000000002c4947 */ /* 0x001fd80003800000 */
        /* <DEDUP_REMOVED lines=10> */
[----:B----4-:R0:W-:Y:S02]  /*a950*/  STG.E.128 desc[UR8][R38.64], R32 ;  /* 0x0000002026007986 */ /* 0x0101e4000c101d08 */
.L_x_919:
[----:B------:R-:W-:Y:S05]  /*a960*/  BSYNC B1 ;  /* 0x0000000000017941 */ /* 0x000fea0003800000 */
.L_x_918:
[----:B0---4-:R0:W4:Y:S01]  /*a970*/  LDS.128 R32, [R30+0x400] ;  /* 0x000400001e207984 */ /* 0x0111220000000c00 */
[----:B------:R-:W-:Y:S01]  /*a980*/  ISETP.NE.AND P4, PT, R42, RZ, PT ;  /* 0x000000ff2a00720c */ /* 0x000fe20003f85270 */
[----:B------:R-:W-:-:S12]  /*a990*/  BSSY B1, `(.L_x_920) ;  /* 0x0000010000017945 */ /* 0x000fd80003800000 */
[----:B0-----:R-:W-:Y:S05]  /*a9a0*/  @P4 BRA `(.L_x_921) ;  /* 0x0000000000384947 */ /* 0x001fea0003800000 */
        /* <DEDUP_REMOVED lines=14> */
.L_x_921:
[----:B------:R-:W-:Y:S05]  /*aa90*/  BSYNC B1 ;  /* 0x0000000000017941 */ /* 0x000fea0003800000 */
.L_x_920:
        /* <DEDUP_REMOVED lines=18> */
.L_x_923:
[----:B------:R-:W-:Y:S05]  /*abc0*/  BSYNC B1 ;  /* 0x0000000000017941 */ /* 0x000fea0003800000 */
.L_x_922:
[----:B-123--:R-:W1:Y:S01]  /*abd0*/  LDS.128 R28, [R30+0xc00] ;  /* 0x000c00001e1c7984 */ /* 0x00ee620000000c00 */
[----:B------:R-:W-:Y:S01]  /*abe0*/  ISETP.NE.AND P4, PT, R44, RZ, PT ;  /* 0x000000ff2c00720c */ /* 0x000fe20003f85270 */
[----:B------:R-:W-:-:S12]  /*abf0*/  BSSY B1, `(.L_x_924) ;  /* 0x0000010000017945 */ /* 0x000fd80003800000 */
        /* <DEDUP_REMOVED lines=14> */
[----:B-1----:R2:W-:Y:S02]  /*ace0*/  STG.E.128 desc[UR8][R34.64], R28 ;  /* 0x0000001c22007986 */ /* 0x0025e4000c101d08 */
.L_x_925:
[----:B------:R-:W-:Y:S05]  /*acf0*/  BSYNC B1 ;  /* 0x0000000000017941 */ /* 0x000fea0003800000 */
.L_x_924:
[----:B------:R-:W-:Y:S04]  /*ad00*/  BSSY B1, `(.L_x_926) ;  /* 0x0000010000017945 */ /* 0x000fe80003800000 */
        /* <DEDUP_REMOVED lines=15> */
.L_x_927:
[----:B------:R-:W-:Y:S05]  /*ae00*/  BSYNC B1 ;  /* 0x0000000000017941 */ /* 0x000fea0003800000 */
.L_x_926:
[----:B------:R-:W-:Y:S04]  /*ae10*/  BSSY B1, `(.L_x_928) ;  /* 0x0000010000017945 */ /* 0x000fe80003800000 */
[----:B------:R-:W-:Y:S05]  /*ae20*/  @P3 BRA `(.L_x_929) ;  /* 0x0000000000383947 */ /* 0x000fea0003800000 */
[----:B---3--:R-:W-:Y:S01]  /*ae30*/  IADD3 R7, P3, R2, 0x28, RZ ;  /* 0x0000002802077810 */ /* 0x008fe20007f7e0ff */
        /* <DEDUP_REMOVED lines=13> */
.L_x_929:
[----:B------:R-:W-:Y:S05]  /*af10*/  BSYNC B1 ;  /* 0x0000000000017941 */ /* 0x000fea0003800000 */
.L_x_928:
        /* <DEDUP_REMOVED lines=16> */
.L_x_931:
[----:B------:R-:W-:Y:S05]  /*b020*/  BSYNC B1 ;  /* 0x0000000000017941 */ /* 0x000fea0003800000 */
.L_x_930:
        /* <DEDUP_REMOVED lines=16> */
.L_x_933:
[----:B------:R-:W-:Y:S05]  /*b130*/  BSYNC B1 ;  /* 0x0000000000017941 */ /* 0x000fea0003800000 */
.L_x_932:
        /* <DEDUP_REMOVED lines=16> */
.L_x_935:
[----:B------:R-:W-:Y:S05]  /*b240*/  BSYNC B1 ;  /* 0x0000000000017941 */ /* 0x000fea0003800000 */
.L_x_934:
[----:B------:R-:W-:Y:S05]  /*b250*/  @P6 BRA `(.L_x_878) ;  /* 0x0000004000b46947 */ /* 0x000fea0003800000 */
[----:B---3--:R-:W-:Y:S01]  /*b260*/  IADD3 R5, P0, R2, 0x48, RZ ;  /* 0x0000004802057810 */ /* 0x008fe20007f1e0ff */
        /* <DEDUP_REMOVED lines=14> */
.L_x_896:
[----:B------:R-:W1:Y:S01]  /*b350*/  LDC.64 R4, c[0x0][0x878] ;  /* 0x00021e00ff047b82 */ /* 0x000e620000000a00 */
[----:B------:R-:W-:-:S07]  /*b360*/  ULDC.64 UR4, c[0x0][0x208] ;  /* 0x0000820000047ab9 */ /* 0x000fce0000000a00 */
[----:B------:R-:W2:Y:S08]  /*b370*/  LDC.64 R6, c[0x0][0x870] ;  /* 0x00021c00ff067b82 */ /* 0x000eb00000000a00 */
[----:B0-----:R-:W0:Y:S01]  /*b380*/  LDC.64 R2, c[0x0][0x870] ;  /* 0x00021c00ff027b82 */ /* 0x001e220000000a00 */
[----:B-1----:R-:W-:-:S04]  /*b390*/  ISETP.NE.U32.AND P0, PT, R4, RZ, PT ;  /* 0x000000ff0400720c */ /* 0x002fc80003f05070 */
[----:B------:R-:W-:Y:S02]  /*b3a0*/  ISETP.NE.AND.EX P0, PT, R5, RZ, PT, P0 ;  /* 0x000000ff0500720c */ /* 0x000fe40003f05300 */
[----:B--2---:R-:W-:-:S04]  /*b3b0*/  ISETP.NE.U32.AND P1, PT, R6, RZ, PT ;  /* 0x000000ff0600720c */ /* 0x004fc80003f25070 */
[----:B------:R-:W-:Y:S01]  /*b3c0*/  ISETP.NE.AND.EX P1, PT, R7, RZ, PT, P1 ;  /* 0x000000ff0700720c */ /* 0x000fe20003f25310 */
[----:B0-----:R-:W-:-:S06]  /*b3d0*/  IMAD.WIDE R8, R231, 0x4, R2 ;  /* 0x00000004e7087825 */ /* 0x001fcc00078e0202 */
[----:B------:R-:W0:Y:S06]  /*b3e0*/  @P0 LDC.64 R4, c[0x0][0x878] ;  /* 0x00021e00ff040b82 */ /* 0x000e2c0000000a00 */
[----:B------:R-:W2:Y:S01]  /*b3f0*/  @P1 LDG.E R7, desc[UR4][R8.64] ;  /* 0x0000000408071981 */ /* 0x000ea2000c1e1900 */
[----:B0-----:R-:W-:-:S05]  /*b400*/  @P0 IMAD.WIDE R4, R231, 0x4, R4 ;  /* 0x00000004e7040825 */ /* 0x001fca00078e0204 */
[----:B------:R0:W3:Y:S01]  /*b410*/  @P0 LDG.E R0, desc[UR4][R4.64] ;  /* 0x0000000404000981 */ /* 0x0000e2000c1e1900 */
[----:B------:R-:W-:Y:S01]  /*b420*/  ULDC UR4, c[0x0][0x808] ;  /* 0x0002020000047ab9 */ /* 0x000fe20000000800 */
[----:B------:R-:W1:Y:S02]  /*b430*/  S2R R2, SR_TID.X ;  /* 0x0000000000027919 */ /* 0x000e640000002100 */
[----:B-1----:R-:W-:-:S05]  /*b440*/  VIADD R11, R2, 0xffffff80 ;  /* 0xffffff80020b7836 */ /* 0x002fca0000000000 */
[----:B------:R-:W-:-:S04]  /*b450*/  SHF.R.S32.HI R2, RZ, 0x1f, R11 ;  /* 0x0000001fff027819 */ /* 0x000fc8000001140b */
[----:B------:R-:W-:Y:S02]  /*b460*/  LEA.HI R10, R2, R11, RZ, 0x5 ;  /* 0x0000000b020a7211 */ /* 0x000fe400078f28ff */
[----:B------:R-:W-:Y:S02]  /*b470*/  CS2R R2, SRZ ;  /* 0x0000000000027805 */ /* 0x000fe4000001ff00 */
[----:B------:R-:W-:Y:S02]  /*b480*/  LOP3.LUT R6, R10, 0x1fffffe0, RZ, 0xc0, !PT ;  /* 0x1fffffe00a067812 */ /* 0x000fe400078ec0ff */
[----:B------:R-:W-:-:S03]  /*b490*/  SHF.R.S32.HI R15, RZ, 0x5, R10 ;  /* 0x00000005ff0f7819 */ /* 0x000fc6000001140a */
[----:B------:R-:W-:-:S04]  /*b4a0*/  IMAD.IADD R10, R11, 0x1, -R6 ;  /* 0x000000010b0a7824 */ /* 0x000fc800078e0a06 */
[----:B0-----:R-:W-:-:S05]  /*b4b0*/  IMAD.SHL.U32 R4, R10, 0x8, RZ ;  /* 0x000000080a047824 */ /* 0x001fca00078e00ff */
[----:B------:R-:W-:Y:S01]  /*b4c0*/  SHF.R.S32.HI R5, RZ, 0x1f, R4 ;  /* 0x0000001fff057819 */ /* 0x000fe20000011404 */
[--C-:B--2---:R-:W-:Y:S01]  /*b4d0*/  @P1 IMAD.MOV.U32 R2, RZ, RZ, R7.reuse ;  /* 0x000000ffff021224 */ /* 0x104fe200078e0007 */
[----:B------:R-:W-:-:S04]  /*b4e0*/  @P1 SHF.R.S32.HI R3, RZ, 0x1f, R7 ;  /* 0x0000001fff031819 */ /* 0x000fc80000011407 */
[----:B------:R-:W-:Y:S02]  /*b4f0*/  IADD3 R6, P2, R15, R2, RZ ;  /* 0x000000020f067210 */ /* 0x000fe40007f5e0ff */
        /* <DEDUP_REMOVED lines=9> */
.L_x_936:
[----:B------:R-:W2:Y:S01]  /*b590*/  LDL.LU R0, [R1] ;  /* 0x0000000001007983 */ /* 0x000ea20000300800 */
[----:B------:R-:W-:Y:S01]  /*b5a0*/  ULDC.64 UR6, c[0x0][0x820] ;  /* 0x0002080000067ab9 */ /* 0x000fe20000000a00 */
[----:B------:R-:W-:Y:S02]  /*b5b0*/  ULDC UR5, c[0x0][0x80c] ;  /* 0x0002030000057ab9 */ /* 0x000fe40000000800 */
[----:B------:R-:W3:Y:S01]  /*b5c0*/  LDL R23, [R1+0x4] ;  /* 0x0000040001177983 */ /* 0x000ee20000100800 */
[C---:B------:R-:W-:Y:S01]  /*b5d0*/  LEA.HI.X.SX32 R7, R15.reuse, R3, 0x1, P2 ;  /* 0x000000030f077211 */ /* 0x040fe200010f0eff */
[----:B------:R-:W-:Y:S01]  /*b5e0*/  VIADD R8, R15, 0x8 ;  /* 0x000000080f087836 */ /* 0x000fe20000000000 */
[----:B------:R-:W-:Y:S01]  /*b5f0*/  BSSY B1, `(.L_x_937) ;  /* 0x000002b000017945 */ /* 0x000fe20003800000 */
[----:B------:R-:W-:-:S04]  /*b600*/  IMAD.WIDE.U32 R2, R237, UR6, R4 ;  /* 0x00000006ed027c25 */ /* 0x000fc8000f8e0004 */
[----:B------:R-:W-:Y:S01]  /*b610*/  VIADD R10, R15, 0x20 ;  /* 0x000000200f0a7836 */ /* 0x000fe20000000000 */
[----:B--2---:R-:W-:Y:S01]  /*b620*/  R2UR UR8, R0 ;  /* 0x00000000000872ca */ /* 0x004fe200000e0000 */
[----:B---3--:R-:W-:-:S04]  /*b630*/  IMAD R0, R23, UR6, RZ ;  /* 0x0000000617007c24 */ /* 0x008fc8000f8e02ff */
[----:B------:R-:W-:Y:S01]  /*b640*/  IMAD R9, R237, UR7, R0 ;  /* 0x00000007ed097c24 */ /* 0x000fe2000f8e0200 */
[----:B------:R-:W-:Y:S01]  /*b650*/  ULDC.64 UR6, c[0x0][0x828] ;  /* 0x00020a0000067ab9 */ /* 0x000fe20000000a00 */
[----:B------:R-:W-:Y:S02]  /*b660*/  VIADD R0, R15, 0x10 ;  /* 0x000000100f007836 */ /* 0x000fe40000000000 */
[----:B------:R-:W-:-:S04]  /*b670*/  IMAD.IADD R3, R9, 0x1, R3 ;  /* 0x0000000109037824 */ /* 0x000fc800078e0203 */
[----:B------:R-:W-:Y:S02]  /*b680*/  UIMAD UR4, UR8, -0x50, UR4 ;  /* 0xffffffb0080478a4 */ /* 0x000fe4000f8e0204 */
[----:B------:R-:W-:-:S04]  /*b690*/  IMAD.U32 R13, RZ, RZ, UR8 ;  /* 0x00000008ff0d7e24 */ /* 0x000fc8000f8e00ff */
[C---:B------:R-:W-:Y:S02]  /*b6a0*/  ISETP.GE.AND P0, PT, R15.reuse, UR4, PT ;  /* 0x000000040f007c0c */ /* 0x040fe4000bf06270 */
[----:B------:R-:W-:Y:S02]  /*b6b0*/  ISETP.GE.AND P5, PT, R0, UR4, PT ;  /* 0x0000000400007c0c */ /* 0x000fe4000bfa6270 */
[----:B------:R-:W-:Y:S02]  /*b6c0*/  SHF.R.S32.HI R0, RZ, 0x1f, R231 ;  /* 0x0000001fff007819 */ /* 0x000fe400000114e7 */
[----:B------:R-:W-:Y:S02]  /*b6d0*/  ISETP.GE.OR P2, PT, R4, UR5, P0 ;  /* 0x0000000504007c0c */ /* 0x000fe40008746670 */
[----:B------:R-:W-:Y:S02]  /*b6e0*/  SEL R12, R0, RZ, !P1 ;  /* 0x000000ff000c7207 */ /* 0x000fe40004800000 */
[----:B------:R-:W-:Y:S01]  /*b6f0*/  ISETP.GE.AND P6, PT, R8, UR4, PT ;  /* 0x0000000408007c0c */ /* 0x000fe2000bfc6270 */
[----:B------:R-:W-:Y:S01]  /*b700*/  VIADD R8, R15, 0x18 ;  /* 0x000000180f087836 */ /* 0x000fe20000000000 */
[----:B------:R-:W-:Y:S01]  /*b710*/  SEL R231, R231, RZ, !P1 ;  /* 0x000000ffe7e77207 */ /* 0x000fe20004800000 */
[----:B------:R-:W-:Y:S01]  /*b720*/  IMAD R0, R12, UR6, RZ ;  /* 0x000000060c007c24 */ /* 0x000fe2000f8e02ff */
[----:B------:R-:W-:-:S02]  /*b730*/  ISETP.GE.AND P3, PT, R10, UR4, PT ;  /* 0x000000040a007c0c */ /* 0x000fc4000bf66270 */
[----:B------:R-:W-:Y:S01]  /*b740*/  ISETP.GE.AND P4, PT, R8, UR4, PT ;  /* 0x0000000408007c0c */ /* 0x000fe2000bf86270 */
[C---:B------:R-:W-:Y:S01]  /*b750*/  IMAD R9, R231.reuse, UR7, R0 ;  /* 0x00000007e7097c24 */ /* 0x040fe2000f8e0200 */
[----:B------:R-:W-:Y:S01]  /*b760*/  P2R R14, PR, RZ, 0x40 ;  /* 0x00000040ff0e7803 */ /* 0x000fe20000000000 */
[----:B------:R-:W-:Y:S01]  /*b770*/  IMAD.WIDE.U32 R10, R231, UR6, R2 ;  /* 0x00000006e70a7c25 */ /* 0x000fe2000f8e0002 */
[----:B------:R-:W-:Y:S02]  /*b780*/  P2R R16, PR, RZ, 0x20 ;  /* 0x00000020ff107803 */ /* 0x000fe40000000000 */
[----:B------:R-:W-:Y:S01]  /*b790*/  P2R R17, PR, RZ, 0x10 ;  /* 0x00000010ff117803 */ /* 0x000fe20000000000 */
[----:B------:R-:W-:Y:S01]  /*b7a0*/  IMAD.WIDE R2, R13, 0x50, R6 ;  /* 0x000000500d027825 */ /* 0x000fe200078e0206 */
        /* <DEDUP_REMOVED lines=15> */
.L_x_938:
[----:B------:R-:W-:Y:S05]  /*b8a0*/  BSYNC B1 ;  /* 0x0000000000017941 */ /* 0x000fea0003800000 */
.L_x_937:
        /* <DEDUP_REMOVED lines=13> */
[----:B0-----:R-:W-:Y:S01]  /*b980*/  LEA R20, P1, R6, UR6, 0x1 ;  /* 0x0000000606147c11 */ /* 0x001fe2000f8208ff */
[----:B------:R-:W-:-:S05]  /*b990*/  IMAD.IADD R7, R7, 0x1, R13 ;  /* 0x0000000107077824 */ /* 0x000fca00078e020d */
[----:B------:R-:W-:-:S05]  /*b9a0*/  LEA.HI.X R21, R6, UR7, R7, 0x1, P1 ;  /* 0x0000000706157c11 */ /* 0x000fca00088f0c07 */
[----:B------:R1:W-:Y:S02]  /*b9b0*/  STG.E.128 desc[UR8][R20.64], RZ ;  /* 0x000000ff14007986 */ /* 0x0003e4000c101d08 */
.L_x_940:
[----:B------:R-:W-:Y:S05]  /*b9c0*/  BSYNC B1 ;  /* 0x0000000000017941 */ /* 0x000fea0003800000 */
.L_x_939:
        /* <DEDUP_REMOVED lines=13> */
[----:B01----:R-:W-:Y:S01]  /*baa0*/  LEA R20, P2, R6, UR6, 0x1 ;  /* 0x0000000606147c11 */ /* 0x003fe2000f8408ff */
[----:B------:R-:W-:-:S05]  /*bab0*/  IMAD.IADD R7, R7, 0x1, R13 ;  /* 0x0000000107077824 */ /* 0x000fca00078e020d */
[----:B------:R-:W-:-:S05]  /*bac0*/  LEA.HI.X R21, R6, UR7, R7, 0x1, P2 ;  /* 0x0000000706157c11 */ /* 0x000fca00090f0c07 */
[----:B------:R2:W-:Y:S02]  /*bad0*/  STG.E.128 desc[UR8][R20.64], RZ ;  /* 0x000000ff14007986 */ /* 0x0005e4000c101d08 */
.L_x_942:
[----:B------:R-:W-:Y:S05]  /*bae0*/  BSYNC B1 ;  /* 0x0000000000017941 */ /* 0x000fea0003800000 */
.L_x_941:
        /* <DEDUP_REMOVED lines=14> */
[----:B012---:R-:W-:Y:S01]  /*bbd0*/  LEA R20, P1, R6, UR6, 0x1 ;  /* 0x0000000606147c11 */ /* 0x007fe2000f8208ff */
[----:B------:R-:W-:-:S05]  /*bbe0*/  IMAD.IADD R7, R7, 0x1, R13 ;  /* 0x0000000107077824 */ /* 0x000fca00078e020d */
[----:B------:R-:W-:-:S05]  /*bbf0*/  LEA.HI.X R21, R6, UR7, R7, 0x1, P1 ;  /* 0x0000000706157c11 */ /* 0x000fca00088f0c07 */
[----:B------:R3:W-:Y:S02]  /*bc00*/  STG.E.128 desc[UR8][R20.64], RZ ;  /* 0x000000ff14007986 */ /* 0x0007e4000c101d08 */
.L_x_944:
[----:B------:R-:W-:Y:S05]  /*bc10*/  BSYNC B1 ;  /* 0x0000000000017941 */ /* 0x000fea0003800000 */
.L_x_943:
[----:B------:R-:W-:Y:S01]  /*bc20*/  BSSY B1, `(.L_x_945) ;  /* 0x0000011000017945 */ /* 0x000fe20003800000 */
[----:B------:R-:W-:-:S03]  /*bc30*/  ISETP.GE.AND P1, PT, R19, UR4, PT ;  /* 0x0000000413007c0c */ /* 0x000fc6000bf26270 */
        /* <DEDUP_REMOVED lines=11> */
[----:B0123--:R-:W-:Y:S01]  /*bcf0*/  LEA R20, P2, R6, UR6, 0x1 ;  /* 0x0000000606147c11 */ /* 0x00ffe2000f8408ff */
[----:B------:R-:W-:-:S05]  /*bd00*/  IMAD.IADD R7, R7, 0x1, R13 ;  /* 0x0000000107077824 */ /* 0x000fca00078e020d */
[----:B------:R-:W-:-:S05]  /*bd10*/  LEA.HI.X R21, R6, UR7, R7, 0x1, P2 ;  /* 0x0000000706157c11 */ /* 0x000fca00090f0c07 */
[----:B------:R4:W-:Y:S02]  /*bd20*/  STG.E.128 desc[UR8][R20.64], RZ ;  /* 0x000000ff14007986 */ /* 0x0009e4000c101d08 */
.L_x_946:
[----:B------:R-:W-:Y:S05]  /*bd30*/  BSYNC B1 ;  /* 0x0000000000017941 */ /* 0x000fea0003800000 */
.L_x_945:
[----:B------:R-:W-:Y:S01]  /*bd40*/  ISETP.GE.OR P2, PT, R4, UR5, P1 ;  /* 0x0000000504007c0c */ /* 0x000fe20008f46670 */
[----:B------:R-:W-:Y:S01]  /*bd50*/  BSSY B1, `(.L_x_947) ;  /* 0x0000011000017945 */ /* 0x000fe20003800000 */
[----:B------:R-:W-:-:S11]  /*bd60*/  VIADD R19, R15, 0x30 ;  /* 0x000000300f137836 */ /* 0x000fd60000000000 */
        /* <DEDUP_REMOVED lines=15> */
.L_x_948:
[----:B------:R-:W-:Y:S05]  /*be60*/  BSYNC B1 ;  /* 0x0000000000017941 */ /* 0x000fea0003800000 */
.L_x_947:
[----:B------:R-:W-:Y:S01]  /*be70*/  ISETP.GE.AND P2, PT, R19, UR4, PT ;  /* 0x0000000413007c0c */ /* 0x000fe2000bf46270 */
[----:B------:R-:W-:Y:S01]  /*be80*/  BSSY B1, `(.L_x_949) ;  /* 0x0000014000017945 */ /* 0x000fe20003800000 */
[C---:B------:R-:W-:Y:S02]  /*be90*/  VIADD R19, R15.reuse, 0x38 ;  /* 0x000000380f137836 */ /* 0x040fe40000000000 */
        /* <DEDUP_REMOVED lines=18> */
.L_x_950:
[----:B------:R-:W-:Y:S05]  /*bfc0*/  BSYNC B1 ;  /* 0x0000000000017941 */ /* 0x000fea0003800000 */
.L_x_949:
[----:B------:R-:W-:Y:S01]  /*bfd0*/  ISETP.GE.AND P3, PT, R19, UR4, PT ;  /* 0x0000000413007c0c */ /* 0x000fe2000bf66270 */
        /* <DEDUP_REMOVED lines=17> */
.L_x_952:
[----:B------:R-:W-:Y:S05]  /*c0f0*/  BSYNC B1 ;  /* 0x0000000000017941 */ /* 0x000fea0003800000 */
.L_x_951:
        /* <DEDUP_REMOVED lines=18> */
.L_x_954:
[----:B------:R-:W-:Y:S05]  /*c220*/  BSYNC B1 ;  /* 0x0000000000017941 */ /* 0x000fea0003800000 */
.L_x_953:
        /* <DEDUP_REMOVED lines=18> */
.L_x_956:
[----:B------:R-:W-:Y:S05]  /*c350*/  BSYNC B1 ;  /* 0x0000000000017941 */ /* 0x000fea0003800000 */
.L_x_955:
[----:B------:R-:W-:Y:S01]  /*c360*/  ULDC.64 UR4, c[0x0][0x850] ;  /* 0x0002140000047ab9 */ /* 0x000fe20000000a00 */
[----:B------:R-:W-:Y:S01]  /*c370*/  ULDC UR6, c[0x0][0x83c] ;  /* 0x00020f0000067ab9 */ /* 0x000fe20000000800 */
[----:B------:R-:W-:Y:S01]  /*c380*/  IMAD R0, R23, UR4, RZ ;  /* 0x0000000417007c24 */ /* 0x000fe2000f8e02ff */
[----:B0-----:R-:W-:Y:S01]  /*c390*/  P2R R8, PR, RZ, 0x8 ;  /* 0x00000008ff087803 */ /* 0x001fe20000000000 */
[C---:B------:R-:W-:Y:S01]  /*c3a0*/  IMAD.WIDE.U32 R6, R237.reuse, UR4, R4 ;  /* 0x00000004ed067c25 */ /* 0x040fe2000f8e0004 */
[----:B------:R-:W-:Y:S01]  /*c3b0*/  P2R R9, PR, RZ, 0x10 ;  /* 0x00000010ff097803 */ /* 0x000fe20000000000 */
[----:B------:R-:W-:Y:S01]  /*c3c0*/  BSSY B1, `(.L_x_957) ;  /* 0x0000029000017945 */ /* 0x000fe20003800000 */
[----:B------:R-:W-:Y:S01]  /*c3d0*/  ISETP.GE.OR P0, PT, R4, UR6, P0 ;  /* 0x0000000604007c0c */ /* 0x000fe20008706670 */
[----:B------:R-:W-:Y:S01]  /*c3e0*/  IMAD R237, R237, UR5, R0 ;  /* 0x00000005eded7c24 */ /* 0x000fe2000f8e0200 */
[----:B------:R-:W-:Y:S01]  /*c3f0*/  ISETP.NE.AND P3, PT, R14, RZ, PT ;  /* 0x000000ff0e00720c */ /* 0x000fe20003f65270 */
[----:B------:R-:W-:Y:S01]  /*c400*/  ULDC.64 UR4, c[0x0][0x858] ;  /* 0x0002160000047ab9 */ /* 0x000fe20000000a00 */
[----:B------:R-:W-:Y:S01]  /*c410*/  ISETP.NE.AND P4, PT, R16, RZ, PT ;  /* 0x000000ff1000720c */ /* 0x000fe20003f85270 */
[----:B------:R-:W-:Y:S01]  /*c420*/  IMAD.IADD R7, R237, 0x1, R7 ;  /* 0x00000001ed077824 */ /* 0x000fe200078e0207 */
[----:B------:R-:W-:Y:S01]  /*c430*/  P2R R10, PR, RZ, 0x20 ;  /* 0x00000020ff0a7803 */ /* 0x000fe20000000000 */
[----:B------:R-:W-:Y:S01]  /*c440*/  IMAD R0, R12, UR4, RZ ;  /* 0x000000040c007c24 */ /* 0x000fe2000f8e02ff */
[----:B------:R-:W-:-:S02]  /*c450*/  ISETP.NE.AND P5, PT, R17, RZ, PT ;  /* 0x000000ff1100720c */ /* 0x000fc40003fa5270 */
[C---:B------:R-:W-:Y:S01]  /*c460*/  ISETP.GE.OR P3, PT, R4.reuse, UR6, P3 ;  /* 0x0000000604007c0c */ /* 0x040fe20009f66670 */
[----:B------:R-:W-:Y:S01]  /*c470*/  IMAD R5, R231, UR5, R0 ;  /* 0x00000005e7057c24 */ /* 0x000fe2000f8e0200 */
[C---:B------:R-:W-:Y:S02]  /*c480*/  ISETP.GE.OR P4, PT, R4.reuse, UR6, P4 ;  /* 0x0000000604007c0c */ /* 0x040fe4000a786670 */
[----:B------:R-:W-:Y:S02]  /*c490*/  ISETP.GE.OR P5, PT, R4, UR6, P5 ;  /* 0x0000000604007c0c */ /* 0x000fe4000afa6670 */
[----:B------:R-:W-:Y:S02]  /*c4a0*/  P2R R13, PR, RZ, 0x8 ;  /* 0x00000008ff0d7803 */ /* 0x000fe40000000000 */
[----:B------:R-:W-:Y:S02]  /*c4b0*/  P2R R14, PR, RZ, 0x10 ;  /* 0x00000010ff0e7803 */ /* 0x000fe40000000000 */
[----:B------:R-:W-:-:S02]  /*c4c0*/  ISETP.NE.AND P3, PT, R8, RZ, PT ;  /* 0x000000ff0800720c */ /* 0x000fc40003f65270 */
[----:B------:R-:W-:Y:S01]  /*c4d0*/  ISETP.NE.AND P4, PT, R9, RZ, PT ;  /* 0x000000ff0900720c */ /* 0x000fe20003f85270 */
[----:B------:R-:W-:Y:S01]  /*c4e0*/  IMAD.WIDE.U32 R8, R231, UR4, R6 ;  /* 0x00000004e7087c25 */ /* 0x000fe2000f8e0006 */
[----:B------:R-:W-:Y:S02]  /*c4f0*/  P2R R15, PR, RZ, 0x20 ;  /* 0x00000020ff0f7803 */ /* 0x000fe40000000000 */
[----:B------:R-:W-:Y:S01]  /*c500*/  ISETP.NE.AND P6, PT, R18, RZ, PT ;  /* 0x000000ff1200720c */ /* 0x000fe20003fc5270 */
[----:B------:R-:W-:Y:S01]  /*c510*/  IMAD.IADD R7, R9, 0x1, R5 ;  /* 0x0000000109077824 */ /* 0x000fe200078e0205 */
[----:B------:R-:W-:Y:S02]  /*c520*/  ISETP.NE.AND P5, PT, R10, RZ, PT ;  /* 0x000000ff0a00720c */ /* 0x000fe40003fa5270 */
[C---:B------:R-:W-:Y:S02]  /*c530*/  ISETP.GE.OR P6, PT, R4.reuse, UR6, P6 ;  /* 0x0000000604007c0c */ /* 0x040fe4000b7c6670 */
        /* <DEDUP_REMOVED lines=17> */
.L_x_958:
[----:B------:R-:W-:Y:S05]  /*c650*/  BSYNC B1 ;  /* 0x0000000000017941 */ /* 0x000fea0003800000 */
.L_x_957:
        /* <DEDUP_REMOVED lines=17> */
.L_x_960:
[----:B------:R-:W-:Y:S05]  /*c770*/  BSYNC B1 ;  /* 0x0000000000017941 */ /* 0x000fea0003800000 */
.L_x_959:
        /* <DEDUP_REMOVED lines=17> */
.L_x_962:
[----:B------:R-:W-:Y:S05]  /*c890*/  BSYNC B1 ;  /* 0x0000000000017941 */ /* 0x000fea0003800000 */
.L_x_961:
        /* <DEDUP_REMOVED lines=17> */
.L_x_964:
[----:B------:R-:W-:Y:S05]  /*c9b0*/  BSYNC B1 ;  /* 0x0000000000017941 */ /* 0x000fea0003800000 */
.L_x_963:
        /* <DEDUP_REMOVED lines=16> */
.L_x_966:
[----:B------:R-:W-:Y:S05]  /*cac0*/  BSYNC B1 ;  /* 0x0000000000017941 */ /* 0x000fea0003800000 */
.L_x_965:
        /* <DEDUP_REMOVED lines=16> */
.L_x_968:
[----:B------:R-:W-:Y:S05]  /*cbd0*/  BSYNC B1 ;  /* 0x0000000000017941 */ /* 0x000fea0003800000 */
.L_x_967:
        /* <DEDUP_REMOVED lines=16> */
.L_x_970:
[----:B------:R-:W-:Y:S05]  /*cce0*/  BSYNC B1 ;  /* 0x0000000000017941 */ /* 0x000fea0003800000 */
.L_x_969:
        /* <DEDUP_REMOVED lines=16> */
.L_x_972:
[----:B------:R-:W-:Y:S05]  /*cdf0*/  BSYNC B1 ;  /* 0x0000000000017941 */ /* 0x000fea0003800000 */
.L_x_971:
        /* <DEDUP_REMOVED lines=16> */
.L_x_974:
[----:B------:R-:W-:Y:S05]  /*cf00*/  BSYNC B1 ;  /* 0x0000000000017941 */ /* 0x000fea0003800000 */
.L_x_973:
        /* <DEDUP_REMOVED lines=16> */
.L_x_871:
[----:B------:R-:W-:-:S08]  /*d010*/  NOP ;  /* 0x0000000000007918 */ /* 0x000fd00000000000 */
[----:B------:R-:W0:-:S00]  /*d020*/  USETMAXREG.DEALLOC.CTAPOOL 0x18 ;  /* 0x00000018000079c8 */ /* 0x000e0000080e0500 */
[----:B0-----:R-:W-:-:S06]  /*d030*/  LOP3.LUT R0, R0, 0x3, RZ, 0xc0, !PT ;  /* 0x0000000300007812 */ /* 0x001fcc00078ec0ff */
[----:B------:R-:W0:Y:S02]  /*d040*/  SHFL.IDX PT, R0, R0, RZ, 0x1f ;  /* 0x00001fff00007589 */ /* 0x000e2400000e0000 */
[----:B0-----:R-:W-:-:S13]  /*d050*/  ISETP.NE.AND P0, PT, R0, RZ, PT ;  /* 0x000000ff0000720c */ /* 0x001fda0003f05270 */
[----:B------:R-:W-:Y:S05]  /*d060*/  @P0 BRA `(.L_x_878) ;  /* 0x0000002400300947 */ /* 0x000fea0003800000 */
[----:B------:R-:W0:Y:S01]  /*d070*/  S2UR UR6, SR_CTAID.X ;  /* 0x00000000000679c3 */ /* 0x000e220000002500 */
[----:B------:R-:W-:Y:S02]  /*d080*/  ULDC UR9, c[0x0][0x8d0] ;  /* 0x0002340000097ab9 */ /* 0x000fe40000000800 */
[----:B------:R-:W-:-:S11]  /*d090*/  UISETP.NE.AND UP0, UPT, UR9, 0x1, UPT ;  /* 0x000000010900788c */ /* 0x000fd6000bf05270 */
[----:B------:R-:W-:Y:S01]  /*d0a0*/  @UP0 ULDC UR4, c[0x0][0x8d4] ;  /* 0x0002350000040ab9 */ /* 0x000fe20000000800 */
[----:B------:R-:W-:Y:S01]  /*d0b0*/  @UP0 ULDC UR7, c[0x0][0x8d8] ;  /* 0x0002360000070ab9 */ /* 0x000fe20000000800 */
[----:B0-----:R-:W-:Y:S02]  /*d0c0*/  UIMAD.WIDE.U32 UR4, UR6, UR4, URZ ;  /* 0x00000004060472a5 */ /* 0x001fe4000f8e003f */
[----:B------:R-:W-:Y:S02]  /*d0d0*/  UMOV UR8, UR6 ;  /* 0x0000000600087c82 */ /* 0x000fe40008000000 */
[----:B------:R-:W-:-:S03]  /*d0e0*/  @UP0 USHF.R.U32.HI UR8, URZ, UR7, UR5 ;  /* 0x000000073f080299 */ /* 0x000fc60008011605 */
[----:B------:R-:W-:Y:S02]  /*d0f0*/  ULDC UR4, c[0x0][0x8e8] ;  /* 0x00023a0000047ab9 */ /* 0x000fe40000000800 */
[----:B------:R-:W-:Y:S02]  /*d100*/  UISETP.GE.AND UP0, UPT, UR8, UR4, UPT ;  /* 0x000000040800728c */ /* 0x000fe4000bf06270 */
[----:B------:R-:W-:-:S04]  /*d110*/  UIADD3 UR4, -UR8, URZ, URZ ;  /* 0x0000003f08047290 */ /* 0x000fc8000fffe13f */
[----:B------:R-:W-:Y:S01]  /*d120*/  PLOP3.LUT P0, PT, PT, PT, UP0, 0x80, 0x0 ;  /* 0x000000000000781c */ /* 0x000fe20003f0f008 */
[----:B------:R-:W-:-:S12]  /*d130*/  UIMAD UR9, UR9, UR4, UR6 ;  /* 0x00000004090972a4 */ /* 0x000fd8000f8e0206 */
        /* <DEDUP_REMOVED lines=9> */
.L_x_975:
[----:B------:R-:W-:Y:S01]  /*d1d0*/  ULDC UR5, c[0x0][0x8c4] ;  /* 0x0002310000057ab9 */ /* 0x000fe20000000800 */
[----:B------:R-:W-:Y:S01]  /*d1e0*/  UMOV UR4, UR9 ;  /* 0x0000000900047c82 */ /* 0x000fe20008000000 */
[----:B------:R-:W-:-:S11]  /*d1f0*/  UISETP.NE.AND UP0, UPT, UR5, 0x1, UPT ;  /* 0x000000010500788c */ /* 0x000fd6000bf05270 */
[----:B------:R-:W-:Y:S02]  /*d200*/  @UP0 ULDC.64 UR10, c[0x0][0x8c8] ;  /* 0x00023200000a0ab9 */ /* 0x000fe40000000a00 */
[----:B------:R-:W-:-:S04]  /*d210*/  UIMAD.WIDE.U32 UR6, UR9, UR10, URZ ;  /* 0x0000000a090672a5 */ /* 0x000fc8000f8e003f */
[----:B------:R-:W-:-:S04]  /*d220*/  @UP0 USHF.R.U32.HI UR4, URZ, UR11, UR7 ;  /* 0x0000000b3f040299 */ /* 0x000fc80008011607 */
[----:B------:R-:W-:-:S12]  /*d230*/  UIMAD UR5, UR4, UR5, URZ ;  /* 0x00000005040572a4 */ /* 0x000fd8000f8e023f */
.L_x_976:
        /* <DEDUP_REMOVED lines=9> */
[----:B------:R-:W-:-:S03]  /*d2d0*/  @UP0 USHF.R.U32.HI UR21, URZ, UR8, UR7 ;  /* 0x000000083f150299 */ /* 0x000fc60008011607 */
[----:B------:R-:W-:Y:S01]  /*d2e0*/  ULDC.64 UR6, c[0x0][0x8f8] ;  /* 0x00023e0000067ab9 */ /* 0x000fe20000000a00 */
[----:B------:R-:W-:Y:S01]  /*d2f0*/  UIADD3 UR20, -UR21, URZ, URZ ;  /* 0x0000003f15147290 */ /* 0x000fe2000fffe13f */
[----:B------:R-:W-:-:S03]  /*d300*/  ISETP.NE.U32.AND P0, PT, RZ, UR6, PT ;  /* 0x00000006ff007c0c */ /* 0x000fc6000bf05070 */
[----:B------:R-:W-:Y:S01]  /*d310*/  UIMAD UR20, UR10, UR20, UR5 ;  /* 0x000000140a1472a4 */ /* 0x000fe2000f8e0205 */
[----:B------:R-:W-:-:S13]  /*d320*/  ISETP.NE.AND.EX P0, PT, RZ, UR7, PT, P0 ;  /* 0x00000007ff007c0c */ /* 0x000fda000bf05300 */
        /* <DEDUP_REMOVED lines=9> */
.L_x_977:
[----:B------:R-:W-:Y:S02]  /*d3c0*/  ULDC.64 UR6, c[0x0][0x8f0] ;  /* 0x00023c0000067ab9 */ /* 0x000fe40000000a00 */
[----:B------:R-:W-:-:S04]  /*d3d0*/  ISETP.NE.U32.AND P0, PT, RZ, UR6, PT ;  /* 0x00000006ff007c0c */ /* 0x000fc8000bf05070 */
[----:B------:R-:W-:-:S13]  /*d3e0*/  ISETP.NE.AND.EX P0, PT, RZ, UR7, PT, P0 ;  /* 0x00000007ff007c0c */ /* 0x000fda000bf05300 */
[----:B------:R-:W-:Y:S05]  /*d3f0*/  @!P0 BRA `(.L_x_979) ;  /* 0x00000000002c8947 */ /* 0x000fea0003800000 */
[----:B------:R-:W-:Y:S01]  /*d400*/  ULDC.64 UR6, c[0x0][0x8f0] ;  /* 0x00023c0000067ab9 */ /* 0x000fe20000000a00 */
[----:B------:R-:W-:Y:S01]  /*d410*/  ULDC.64 UR8, c[0x0][0x208] ;  /* 0x0000820000087ab9 */ /* 0x000fe20000000a00 */
[----:B------:R-:W-:-:S06]  /*d420*/  UIMAD.WIDE UR6, UR21, 0x4, UR6 ;  /* 0x00000004150678a5 */ /* 0x000fcc000f8e0206 */
[----:B------:R-:W-:Y:S02]  /*d430*/  IMAD.U32 R2, RZ, RZ, UR6 ;  /* 0x00000006ff027e24 */ /* 0x000fe4000f8e00ff */
[----:B------:R-:W-:-:S05]  /*d440*/  IMAD.U32 R3, RZ, RZ, UR7 ;  /* 0x00000007ff037e24 */ /* 0x000fca000f8e00ff */
[----:B------:R-:W2:Y:S04]  /*d450*/  LDG.E R0, desc[UR8][R2.64] ;  /* 0x0000000802007981 */ /* 0x000ea8000c1e1900 */
[----:B------:R-:W3:Y:S01]  /*d460*/  LDG.E R4, desc[UR8][R2.64+0x4] ;  /* 0x0000040802047981 */ /* 0x000ee2000c1e1900 */
[----:B--2---:R-:W-:Y:S02]  /*d470*/  R2UR UR5, R0 ;  /* 0x00000000000572ca */ /* 0x004fe400000e0000 */
[----:B---3--:R-:W-:-:S13]  /*d480*/  R2UR UR6, R4 ;  /* 0x00000000040672ca */ /* 0x008fda00000e0000 */
[----:B------:R-:W-:Y:S01]  /*d490*/  UIADD3 UR5, -UR5, UR6, URZ ;  /* 0x0000000605057290 */ /* 0x000fe2000fffe13f */
[----:B------:R-:W-:Y:S11]  /*d4a0*/  BRA `(.L_x_978) ;  /* 0x0000000000047947 */ /* 0x000ff60003800000 */
.L_x_979:
[----:B------:R-:W-:-:S05]  /*d4b0*/  ULDC UR5, c[0x0][0x8ec] ;  /* 0x00023b0000057ab9 */ /* 0x000fca0000000800 */
.L_x_978:
[----:B------:R-:W-:Y:S01]  /*d4c0*/  UIADD3 UR5, UR5, 0x4f, URZ ;  /* 0x0000004f05057890 */ /* 0x000fe2000fffe03f */
[----:B------:R-:W-:Y:S02]  /*d4d0*/  IMAD.MOV.U32 R4, RZ, RZ, 0x1 ;  /* 0x00000001ff047424 */ /* 0x000fe400078e00ff */
[----:B------:R-:W-:Y:S01]  /*d4e0*/  IMAD.MOV.U32 R8, RZ, RZ, RZ ;  /* 0x000000ffff087224 */ /* 0x000fe200078e00ff */
[----:B------:R-:W-:Y:S01]  /*d4f0*/  UIMAD.WIDE UR6, UR5, 0x66666667, URZ ;  /* 0x66666667050678a5 */ /* 0x000fe2000f8e023f */
[----:B------:R-:W-:-:S03]  /*d500*/  IMAD.MOV.U32 R9, RZ, RZ, 0x1 ;  /* 0x00000001ff097424 */ /* 0x000fc600078e00ff */
[----:B------:R-:W-:-:S04]  /*d510*/  USHF.R.U32.HI UR5, URZ, 0x1f, UR7 ;  /* 0x0000001f3f057899 */ /* 0x000fc80008011607 */
[----:B------:R-:W-:-:S04]  /*d520*/  ULEA.HI.SX32 UR5, UR7, UR5, 0x1b ;  /* 0x0000000507057291 */ /* 0x000fc8000f8fda3f */
[----:B------:R-:W-:-:S04]  /*d530*/  UISETP.GE.AND UP0, UPT, UR4, UR5, UPT ;  /* 0x000000050400728c */ /* 0x000fc8000bf06270 */
[----:B------:R-:W-:-:S06]  /*d540*/  USEL UR21, UR21, 0xffffffff, !UP0 ;  /* 0xffffffff15157887 */ /* 0x000fcc000c000000 */
        /* <DEDUP_REMOVED lines=16> */
[----:B------:R-:W-:Y:S01]  /*d650*/  UISETP.NE.AND.EX UP2, UPT, UR11, URZ, UPT, UP2 ;  /* 0x0000003f0b00728c */ /* 0x000fe2000bf45320 */
[----:B------:R-:W-:-:S04]  /*d660*/  ULDC.64 UR12, c[0x0][0x778] ;  /* 0x0001de00000c7ab9 */ /* 0x000fc80000000a00 */
[----:B------:R-:W2:Y:S01]  /*d670*/  @P1 LDG.E R7, desc[UR16][R2.64] ;  /* 0x0000001002071981 */ /* 0x000ea2000c1e1900 */
[----:B------:R-:W-:Y:S01]  /*d680*/  PLOP3.LUT P2, PT, PT, PT, UP0, 0x80, 0x0 ;  /* 0x000000000000781c */ /* 0x000fe20003f4f008 */
[----:B------:R-:W-:Y:S01]  /*d690*/  UIMAD.WIDE UR12, UR21, 0x4, UR12 ;  /* 0x00000004150c78a5 */ /* 0x000fe2000f8e020c */
[----:B------:R-:W-:Y:S01]  /*d6a0*/  PLOP3.LUT P3, PT, PT, PT, UP2, 0x80, 0x0 ;  /* 0x000000000000781c */ /* 0x000fe20003f6f028 */
[----:B------:R0:W3:Y:S02]  /*d6b0*/  @P1 LDG.E R0, desc[UR16][R2.64] ;  /* 0x0000001002001981 */ /* 0x0000e4000c1e1900 */
[----:B------:R-:W-:Y:S02]  /*d6c0*/  @UP2 ULDC.64 UR6, c[0x0][0x780] ;  /* 0x0001e00000062ab9 */ /* 0x000fe40000000a00 */
[----:B------:R-:W-:Y:S01]  /*d6d0*/  @UP2 UIMAD.WIDE UR6, UR21, 0x4, UR6 ;  /* 0x00000004150628a5 */ /* 0x000fe2000f8e0206 */
[----:B0-----:R-:W-:Y:S02]  /*d6e0*/  IMAD.U32 R2, RZ, RZ, UR12 ;  /* 0x0000000cff027e24 */ /* 0x001fe4000f8e00ff */
[----:B------:R-:W-:-:S05]  /*d6f0*/  IMAD.U32 R3, RZ, RZ, UR13 ;  /* 0x0000000dff037e24 */ /* 0x000fca000f8e00ff */
[----:B------:R0:W4:Y:S02]  /*d700*/  @P2 LDG.E R5, desc[UR16][R2.64] ;  /* 0x0000001002052981 */ /* 0x000124000c1e1900 */
[----:B0-----:R-:W-:Y:S02]  /*d710*/  IMAD.U32 R2, RZ, RZ, UR6 ;  /* 0x00000006ff027e24 */ /* 0x001fe4000f8e00ff */
[----:B------:R-:W-:-:S05]  /*d720*/  IMAD.U32 R3, RZ, RZ, UR7 ;  /* 0x00000007ff037e24 */ /* 0x000fca000f8e00ff */
[----:B------:R-:W5:Y:S01]  /*d730*/  @P3 LDG.E R6, desc[UR16][R2.64] ;  /* 0x0000001002063981 */ /* 0x000f62000c1e1900 */
[----:B------:R-:W-:Y:S01]  /*d740*/  ULDC.64 UR16, c[0x0][0x788] ;  /* 0x0001e20000107ab9 */ /* 0x000fe20000000a00 */
[----:B------:R-:W-:Y:S01]  /*d750*/  UMOV UR54, URZ ;  /* 0x0000003f00367c82 */ /* 0x000fe20008000000 */
[----:B------:R-:W-:Y:S01]  /*d760*/  ISETP.NE.U32.AND P0, PT, RZ, UR16, PT ;  /* 0x00000010ff007c0c */ /* 0x000fe2000bf05070 */
[----:B------:R-:W-:-:S03]  /*d770*/  UMOV UR11, URZ ;  /* 0x0000003f000b7c82 */ /* 0x000fc60008000000 */
[----:B------:R-:W-:Y:S02]  /*d780*/  ISETP.NE.AND.EX P0, PT, RZ, UR17, PT, P0 ;  /* 0x00000011ff007c0c */ /* 0x000fe4000bf05300 */
[----:B--2---:R-:W-:Y:S02]  /*d790*/  @P1 R2UR UR5, R7 ;  /* 0x00000000070512ca */ /* 0x004fe400000e0000 */
[----:B---3--:R-:W-:-:S11]  /*d7a0*/  @P1 R2UR UR54, R0 ;  /* 0x00000000003612ca */ /* 0x008fd600000e0000 */
[----:B------:R-:W-:-:S04]  /*d7b0*/  @UP1 ULEA UR5, UR21, UR5, 0x6 ;  /* 0x0000000515051291 */ /* 0x000fc8000f8e303f */
[----:B------:R-:W-:-:S04]  /*d7c0*/  @UP1 USHF.R.S32.HI UR6, URZ, 0x1f, UR5 ;  /* 0x0000001f3f061899 */ /* 0x000fc80008011405 */
[----:B------:R-:W-:Y:S01]  /*d7d0*/  @UP1 ULEA.HI UR6, UR6, UR5, URZ, 0x6 ;  /* 0x0000000506061291 */ /* 0x000fe2000f8f303f */
[----:B----4-:R-:W-:Y:S02]  /*d7e0*/  @P2 R2UR UR11, R5 ;  /* 0x00000000050b22ca */ /* 0x010fe400000e0000 */
[----:B------:R-:W-:Y:S01]  /*d7f0*/  ULDC UR5, c[0x0][0x280] ;  /* 0x0000a00000057ab9 */ /* 0x000fe20000000800 */
[----:B------:R-:W-:-:S04]  /*d800*/  @UP1 ULOP3.LUT UR7, UR6, 0xffffffc0, URZ, 0xc0, !UPT ;  /* 0xffffffc006071892 */ /* 0x000fc8000f8ec03f */
[----:B------:R-:W-:Y:S01]  /*d810*/  @UP1 USHF.R.S32.HI UR10, URZ, 0x1f, UR7 ;  /* 0x0000001f3f0a1899 */ /* 0x000fe20008011407 */
[----:B-----5:R-:W-:Y:S01]  /*d820*/  @P3 R2UR UR5, R6 ;  /* 0x00000000060532ca */ /* 0x020fe200000e0000 */
        /* <DEDUP_REMOVED lines=10> */
.L_x_981:
        /* <DEDUP_REMOVED lines=14> */
.L_x_982:
        /* <DEDUP_REMOVED lines=9> */
.L_x_983:
[----:B------:R-:W-:Y:S01]  /*da40*/  UIMAD UR7, UR4, 0x50, UR5 ;  /* 0x00000050040778a4 */ /* 0x000fe2000f8e0205 */
[----:B------:R-:W-:Y:S01]  /*da50*/  IMAD.MOV.U32 R8, RZ, RZ, RZ ;  /* 0x000000ffff087224 */ /* 0x000fe200078e00ff */
[----:B------:R-:W-:Y:S01]  /*da60*/  ULDC UR8, c[0x0][0x74c] ;  /* 0x0001d30000087ab9 */ /* 0x000fe20000000800 */
[----:B------:R-:W-:Y:S01]  /*da70*/  UIADD3 UR5, UR5, 0x3f, URZ ;  /* 0x0000003f05057890 */ /* 0x000fe2000fffe03f */
[----:B------:R-:W-:Y:S01]  /*da80*/  IMAD.MOV.U32 R9, RZ, RZ, 0x1 ;  /* 0x00000001ff097424 */ /* 0x000fe200078e00ff */
[----:B------:R-:W-:Y:S02]  /*da90*/  UIADD3 UR7, UR7, -UR8, -UR6 ;  /* 0x8000000807077290 */ /* 0x000fe4000fffe806 */
[----:B------:R-:W-:Y:S02]  /*daa0*/  USHF.R.S32.HI UR6, URZ, 0x1f, UR5 ;  /* 0x0000001f3f067899 */ /* 0x000fe40008011405 */
[----:B------:R-:W-:Y:S02]  /*dab0*/  USHF.R.S32.HI UR8, URZ, 0x1f, UR7 ;  /* 0x0000001f3f087899 */ /* 0x000fe40008011407 */
[----:B------:R-:W-:-:S02]  /*dac0*/  ULEA.HI UR6, UR6, UR5, URZ, 0x6 ;  /* 0x0000000506067291 */ /* 0x000fc4000f8f303f */
[----:B------:R-:W-:Y:S02]  /*dad0*/  ULEA.HI UR8, UR8, UR7, URZ, 0x6 ;  /* 0x0000000708087291 */ /* 0x000fe4000f8f303f */
[----:B------:R-:W-:Y:S02]  /*dae0*/  USHF.R.S32.HI UR55, URZ, 0x6, UR6 ;  /* 0x000000063f377899 */ /* 0x000fe40008011406 */
[----:B------:R-:W-:-:S06]  /*daf0*/  USHF.R.S32.HI UR8, URZ, 0x6, UR8 ;  /* 0x000000063f087899 */ /* 0x000fcc0008011408 */
[----:B------:R-:W-:-:S04]  /*db00*/  VIMNMX R0, RZ, UR8, !PT ;  /* 0x00000008ff007c48 */ /* 0x000fc8000ffe0100 */
[----:B------:R-:W-:-:S13]  /*db10*/  ISETP.LT.AND P0, PT, R0, UR55, PT ;  /* 0x0000003700007c0c */ /* 0x000fda000bf01270 */
[----:B------:R-:W-:Y:S05]  /*db20*/  @!P0 BRA `(.L_x_980) ;  /* 0x0000001400f88947 */ /* 0x000fea0003800000 */
[----:B------:R-:W-:Y:S01]  /*db30*/  ULDC UR5, c[0x0][0x2e8] ;  /* 0x0000ba0000057ab9 */ /* 0x000fe20000000800 */
[----:B------:R-:W-:Y:S01]  /*db40*/  ELECT P0, URZ, PT ;  /* 0x00000000003f782f */ /* 0x000fe20003800000 */
[----:B------:R-:W-:Y:S01]  /*db50*/  IMAD.MOV.U32 R8, RZ, RZ, RZ ;  /* 0x000000ffff087224 */ /* 0x000fe200078e00ff */
[----:B------:R-:W-:Y:S01]  /*db60*/  UISETP.NE.AND UP2, UPT, UR5, 0x1, UPT ;  /* 0x000000010500788c */ /* 0x000fe2000bf45270 */
[----:B------:R-:W-:Y:S01]  /*db70*/  IMAD.MOV.U32 R9, RZ, RZ, 0x1 ;  /* 0x00000001ff097424 */ /* 0x000fe200078e00ff */
[----:B------:R-:W-:Y:S02]  /*db80*/  UISETP.NE.U32.AND UP1, UPT, UR14, URZ, UPT ;  /* 0x0000003f0e00728c */ /* 0x000fe4000bf25070 */
[----:B------:R-:W-:Y:S02]  /*db90*/  USHF.R.S32.HI UR47, URZ, 0x1f, UR21 ;  /* 0x0000001f3f2f7899 */ /* 0x000fe40008011415 */
[----:B------:R-:W-:Y:S02]  /*dba0*/  UISETP.NE.AND.EX UP1, UPT, UR15, URZ, UPT, UP1 ;  /* 0x0000003f0f00728c */ /* 0x000fe4000bf25310 */
[----:B------:R-:W-:Y:S01]  /*dbb0*/  UIMAD UR11, UR4, 0x50, UR11 ;  /* 0x00000050040b78a4 */ /* 0x000fe2000f8e020b */
        /* <DEDUP_REMOVED lines=10> */
[----:B------:R-:W-:-:S04]  /*dc60*/  MOV R6, 0x400 ;  /* 0x0000040000067802 */ /* 0x000fc80000000f00 */
[----:B0-----:R-:W-:Y:S01]  /*dc70*/  LEA R6, R3, R6, 0x18 ;  /* 0x0000000603067211 */ /* 0x001fe200078ec0ff */
[----:B------:R-:W-:-:S05]  /*dc80*/  IMAD.MOV.U32 R3, RZ, RZ, 0x1 ;  /* 0x00000001ff037424 */ /* 0x000fca00078e00ff */
[----:B------:R-:W-:-:S04]  /*dc90*/  SHF.L.U32 R3, R3, 0x1f, RZ ;  /* 0x0000001f03037819 */ /* 0x000fc800000006ff */
[----:B------:R-:W0:Y:S02]  /*dca0*/  SYNCS.PHASECHK.TRANS64.TRYWAIT P0, [R6+URZ+0x31620], R3 ;  /* 0x03162003060075a7 */ /* 0x000e24000800017f */
[----:B0-----:R-:W-:Y:S05]  /*dcb0*/  @!P0 BRA `(.L_x_984) ;  /* 0x0000001800608947 */ /* 0x001fea0003800000 */
.L_x_999:
[----:B------:R-:W-:Y:S01]  /*dcc0*/  ISETP.NE.AND P0, PT, R11, RZ, PT ;  /* 0x000000ff0b00720c */ /* 0x000fe20003f05270 */
[----:B------:R-:W-:Y:S02]  /*dcd0*/  IMAD.U32 R14, RZ, RZ, UR20 ;  /* 0x00000014ff0e7e24 */ /* 0x000fe4000f8e00ff */
[----:B------:R-:W-:-:S03]  /*dce0*/  IMAD.MOV.U32 R4, RZ, RZ, 0x1 ;  /* 0x00000001ff047424 */ /* 0x000fc600078e00ff */
[----:B------:R-:W-:-:S07]  /*dcf0*/  SHF.R.S32.HI R14, RZ, 0x1f, R14 ;  /* 0x0000001fff0e7819 */ /* 0x000fce000001140e */
[----:B------:R-:W-:Y:S05]  /*dd00*/  @P0 BRA `(.L_x_985) ;  /* 0x0000000000140947 */ /* 0x000fea0003800000 */
[----:B------:R-:W-:Y:S01]  /*dd10*/  LOP3.LUT P1, RZ, R21, 0x1f, RZ, 0xc0, !PT ;  /* 0x0000001f15ff7812 */ /* 0x000fe2000782c0ff */
[----:B0-----:R-:W-:-:S04]  /*dd20*/  IMAD.MOV.U32 R3, RZ, RZ, 0x8100 ;  /* 0x00008100ff037424 */ /* 0x001fc800078e00ff */
[----:B------:R1:W-:Y:S08]  /*dd30*/  SYNCS.ARRIVE.TRANS64 RZ, [R6+URZ+0x31610], R3 ;  /* 0x0316100306ff79a7 */ /* 0x0003f0000800003f */
[----:B------:R-:W-:Y:S05]  /*dd40*/  @!P1 BRA `(.L_x_985) ;  /* 0x0000000000049947 */ /* 0x000fea0003800000 */
[----:B------:R-:W-:Y:S01]  /*dd50*/  BPT.TRAP 0x1 ;  /* 0x000000040000795c */ /* 0x000fe20000300000 */
.L_x_985:
        /* <DEDUP_REMOVED lines=9> */
[----:B------:R-:W-:Y:S01]  /*ddf0*/  IMAD.U32 R10, RZ, RZ, UR55 ;  /* 0x00000037ff0a7e24 */ /* 0x000fe2000f8e00ff */
[----:B------:R-:W-:Y:S01]  /*de00*/  UMOV UR57, 0x14f00000 ;  /* 0x14f0000000397882 */ /* 0x000fe20000000000 */
[----:B------:R-:W-:Y:S01]  /*de10*/  UMOV UR18, URZ ;  /* 0x0000003f00127c82 */ /* 0x000fe20008000000 */
[----:B------:R-:W-:Y:S01]  /*de20*/  UIMAD UR23, UR21, UR23, UR10 ;  /* 0x00000017151772a4 */ /* 0x000fe2000f8e020a */
[----:B01----:R-:W-:Y:S01]  /*de30*/  IMAD.MOV.U32 R3, RZ, RZ, 0x14000 ;  /* 0x00014000ff037424 */ /* 0x003fe200078e00ff */
[----:B------:R-:W-:Y:S01]  /*de40*/  UIMAD UR9, UR9, UR14, URZ ;  /* 0x0000000e090972a4 */ /* 0x000fe2000f8e023f */
[----:B------:R-:W-:Y:S01]  /*de50*/  VIADD R10, R10, 0xffffffff ;  /* 0xffffffff0a0a7836 */ /* 0x000fe20000000000 */
[----:B------:R-:W-:Y:S01]  /*de60*/  USHF.L.U32 UR46, UR46, 0x6, URZ ;  /* 0x000000062e2e7899 */ /* 0x000fe2000800063f */
[----:B------:R-:W-:Y:S01]  /*de70*/  IMAD.MOV.U32 R8, RZ, RZ, 0x1 ;  /* 0x00000001ff087424 */ /* 0x000fe200078e00ff */
[----:B------:R-:W-:Y:S01]  /*de80*/  UIMAD UR15, UR20, UR15, UR9 ;  /* 0x0000000f140f72a4 */ /* 0x000fe2000f8e0209 */
[----:B------:R-:W-:Y:S01]  /*de90*/  IMAD.MOV.U32 R9, RZ, RZ, 0x1 ;  /* 0x00000001ff097424 */ /* 0x000fe200078e00ff */
[----:B------:R-:W-:-:S02]  /*dea0*/  UIADD3 UR16, UR8, 0x14100, URZ ;  /* 0x0001410008107890 */ /* 0x000fc4000fffe03f */
        /* <DEDUP_REMOVED lines=133> */
.L_x_991:
[----:B------:R-:W-:-:S04]  /*e700*/  SHF.L.U32 R5, R9, 0x1f, RZ ;  /* 0x0000001f09057819 */ /* 0x000fc800000006ff */
[----:B------:R-:W0:Y:S02]  /*e710*/  SYNCS.PHASECHK.TRANS64.TRYWAIT P1, [R6+URZ+0x31638], R5 ;  /* 0x03163805060075a7 */ /* 0x000e24000802017f */
[----:B0-----:R-:W-:Y:S05]  /*e720*/  @!P1 BRA `(.L_x_987) ;  /* 0x0000000c00d89947 */ /* 0x001fea0003800000 */
.L_x_1000:
[----:B------:R-:W-:Y:S05]  /*e730*/  @P0 BRA `(.L_x_988) ;  /* 0x0000000000140947 */ /* 0x000fea0003800000 */
[----:B------:R-:W-:Y:S01]  /*e740*/  ISETP.NE.AND P1, PT, R15, RZ, PT ;  /* 0x000000ff0f00720c */ /* 0x000fe20003f25270 */
[----:B0-----:R-:W-:-:S04]  /*e750*/  IMAD.MOV.U32 R5, RZ, RZ, 0x8100 ;  /* 0x00008100ff057424 */ /* 0x001fc800078e00ff */
[----:B------:R1:W-:Y:S08]  /*e760*/  SYNCS.ARRIVE.TRANS64 RZ, [R6+URZ+0x31630], R5 ;  /* 0x0316300506ff79a7 */ /* 0x0003f0000800003f */
[----:B------:R-:W-:Y:S05]  /*e770*/  @!P1 BRA `(.L_x_988) ;  /* 0x0000000000049947 */ /* 0x000fea0003800000 */
[----:B------:R-:W-:Y:S01]  /*e780*/  BPT.TRAP 0x1 ;  /* 0x000000040000795c */ /* 0x000fe20000300000 */
.L_x_988:
        /* <DEDUP_REMOVED lines=47> */
.L_x_1002:
[----:B------:R-:W-:Y:S01]  /*ea80*/  LOP3.LUT R9, R9, 0x1, RZ, 0x3c, !PT ;  /* 0x0000000109097812 */ /* 0x000fe200078e3cff */
[----:B------:R-:W-:Y:S06]  /*ea90*/  @P2 BRA `(.L_x_990) ;  /* 0x0000000000142947 */ /* 0x000fec0003800000 */
[----:B------:R-:W-:Y:S01]  /*eaa0*/  ISETP.NE.AND P1, PT, R15, RZ, PT ;  /* 0x000000ff0f00720c */ /* 0x000fe20003f25270 */
[----:B0-----:R-:W-:-:S04]  /*eab0*/  IMAD.MOV.U32 R2, RZ, RZ, 0x8100 ;  /* 0x00008100ff027424 */ /* 0x001fc800078e00ff */
[----:B------:R1:W-:Y:S08]  /*eac0*/  SYNCS.ARRIVE.TRANS64 RZ, [R20+URZ+0x31610], R2 ;  /* 0x0316100214ff79a7 */ /* 0x0003f0000800003f */
[----:B------:R-:W-:Y:S05]  /*ead0*/  @!P1 BRA `(.L_x_990) ;  /* 0x0000000000049947 */ /* 0x000fea0003800000 */
[----:B------:R-:W-:Y:S01]  /*eae0*/  BPT.TRAP 0x1 ;  /* 0x000000040000795c */ /* 0x000fe20000300000 */
.L_x_990:
        /* <DEDUP_REMOVED lines=53> */
.L_x_986:
[----:B------:R-:W-:Y:S01]  /*ee40*/  SHF.L.U32 R15, R9, 0x1f, RZ ;  /* 0x0000001f090f7819 */ /* 0x000fe200000006ff */
[----:B------:R-:W0:Y:S01]  /*ee50*/  LDC.64 R12, c[0x0][0x730] ;  /* 0x0001cc00ff0c7b82 */ /* 0x000e220000000a00 */
[----:B------:R-:W-:Y:S02]  /*ee60*/  IMAD.U32 R16, RZ, RZ, UR38 ;  /* 0x00000026ff107e24 */ /* 0x000fe4000f8e00ff */
[----:B------:R-:W-:Y:S02]  /*ee70*/  IMAD.U32 R2, RZ, RZ, UR38 ;  /* 0x00000026ff027e24 */ /* 0x000fe4000f8e00ff */
[----:B------:R-:W-:Y:S02]  /*ee80*/  IMAD.U32 R3, RZ, RZ, UR39 ;  /* 0x00000027ff037e24 */ /* 0x000fe4000f8e00ff */
[----:B------:R-:W-:Y:S01]  /*ee90*/  IMAD.MOV.U32 R2, RZ, RZ, R16 ;  /* 0x000000ffff027224 */ /* 0x000fe200078e0010 */
        /* <DEDUP_REMOVED lines=11> */
.L_x_1003:
[----:B------:R-:W-:Y:S01]  /*ef50*/  IMAD.IADD R10, R11, 0x1, R3 ;  /* 0x000000010b0a7824 */ /* 0x000fe200078e0203 */
[----:B------:R-:W-:Y:S06]  /*ef60*/  @P0 BRA `(.L_x_993) ;  /* 0x0000000000140947 */ /* 0x000fec0003800000 */
[----:B------:R-:W-:Y:S01]  /*ef70*/  LOP3.LUT P0, RZ, R21, 0x1f, RZ, 0xc0, !PT ;  /* 0x0000001f15ff7812 */ /* 0x000fe2000780c0ff */
[----:B------:R-:W-:-:S04]  /*ef80*/  IMAD.MOV.U32 R11, RZ, RZ, 0x8100 ;  /* 0x00008100ff0b7424 */ /* 0x000fc800078e00ff */
[----:B------:R1:W-:Y:S08]  /*ef90*/  SYNCS.ARRIVE.TRANS64 RZ, [R6+URZ+0x31630], R11 ;  /* 0x0316300b06ff79a7 */ /* 0x0003f0000800003f */
[----:B------:R-:W-:Y:S05]  /*efa0*/  @!P0 BRA `(.L_x_993) ;  /* 0x0000000000048947 */ /* 0x000fea0003800000 */
[----:B------:R-:W-:Y:S01]  /*efb0*/  BPT.TRAP 0x1 ;  /* 0x000000040000795c */ /* 0x000fe20000300000 */
.L_x_993:
        /* <DEDUP_REMOVED lines=52> */
[----:B--2---:R-:W-:Y:S01]  /*f300*/  NOP ;  /* 0x0000000000007918 */ /* 0x004fe20000000000 */
.L_x_980:
[----:B------:R-:W-:Y:S05]  /*f310*/  WARPSYNC.ALL ;  /* 0x0000000000007948 */ /* 0x000fea0003800000 */
[----:B------:R-:W-:-:S13]  /*f320*/  ELECT P0, URZ, PT ;  /* 0x00000000003f782f */ /* 0x000fda0003800000 */
[----:B------:R-:W-:Y:S05]  /*f330*/  @!P0 BRA `(.L_x_878) ;  /* 0x00000000007c8947 */ /* 0x000fea0003800000 */
[----:B------:R-:W2:Y:S02]  /*f340*/  LDL R0, [R1+0x8] ;  /* 0x0000080001007983 */ /* 0x000ea40000100800 */
[----:B--2---:R-:W-:-:S13]  /*f350*/  R2UR UR4, R0 ;  /* 0x00000000000472ca */ /* 0x004fda00000e0000 */
[----:B------:R-:W-:-:S06]  /*f360*/  ULOP3.LUT UR4, UR4, 0x2, URZ, 0xfc, !UPT ;  /* 0x0000000204047892 */ /* 0x000fcc000f8efc3f */
[----:B------:R-:W-:-:S05]  /*f370*/  IMAD.U32 R0, RZ, RZ, UR4 ;  /* 0x00000004ff007e24 */ /* 0x000fca000f8e00ff */
[----:B------:R-:W-:-:S13]  /*f380*/  ISETP.NE.AND P1, PT, R0, 0x3, PT ;  /* 0x000000030000780c */ /* 0x000fda0003f25270 */
[----:B------:R-:W-:Y:S05]  /*f390*/  @!P1 BRA `(.L_x_994) ;  /* 0x0000000000049947 */ /* 0x000fea0003800000 */
[----:B------:R-:W-:Y:S01]  /*f3a0*/  BPT.TRAP 0x1 ;  /* 0x000000040000795c */ /* 0x000fe20000300000 */
.L_x_994:
[----:B------:R-:W2:Y:S01]  /*f3b0*/  S2R R3, SR_CgaCtaId ;  /* 0x0000000000037919 */ /* 0x000ea20000008800 */
[----:B------:R-:W-:-:S04]  /*f3c0*/  MOV R0, 0x400 ;  /* 0x0000040000007802 */ /* 0x000fc80000000f00 */
[----:B--2---:R-:W-:Y:S02]  /*f3d0*/  LEA R2, R3, R0, 0x18 ;  /* 0x0000000003027211 */ /* 0x004fe400078ec0ff */
[----:B------:R-:W-:-:S03]  /*f3e0*/  SHF.L.U32 R0, R4, 0x1f, RZ ;  /* 0x0000001f04007819 */ /* 0x000fc600000006ff */
[----:B------:R-:W-:-:S04]  /*f3f0*/  VIADD R3, R2, 0x31620 ;  /* 0x0003162002037836 */ /* 0x000fc80000000000 */
[----:B------:R-:W-:-:S04]  /*f400*/  IMAD R5, R8, 0x8, R3 ;  /* 0x0000000808057824 */ /* 0x000fc800078e0203 */
[----:B------:R-:W2:Y:S02]  /*f410*/  SYNCS.PHASECHK.TRANS64.TRYWAIT P0, [R5+URZ], R0 ;  /* 0x00000000050075a7 */ /* 0x000ea4000800017f */
[----:B--2---:R-:W-:Y:S05]  /*f420*/  @!P0 BRA `(.L_x_995) ;  /* 0x0000000000d88947 */ /* 0x004fea0003800000 */
.L_x_1004:
[----:B------:R-:W-:-:S05]  /*f430*/  VIADD R8, R8, 0x1 ;  /* 0x0000000108087836 */ /* 0x000fca0000000000 */
[----:B------:R-:W-:-:S04]  /*f440*/  ISETP.NE.AND P0, PT, R8, 0x2, PT ;  /* 0x000000020800780c */ /* 0x000fc80003f05270 */
[----:B--2---:R-:W-:Y:S02]  /*f450*/  SEL R5, RZ, 0x1, P0 ;  /* 0x00000001ff057807 */ /* 0x004fe40000000000 */
[----:B------:R-:W-:Y:S02]  /*f460*/  SEL R8, R8, RZ, P0 ;  /* 0x000000ff08087207 */ /* 0x000fe40000000000 */
[----:B------:R-:W-:-:S03]  /*f470*/  LOP3.LUT R0, R4, R5, RZ, 0x3c, !PT ;  /* 0x0000000504007212 */ /* 0x000fc600078e3cff */
[----:B------:R-:W-:Y:S01]  /*f480*/  IMAD R3, R8, 0x8, R3 ;  /* 0x0000000808037824 */ /* 0x000fe200078e0203 */
[----:B------:R-:W-:-:S04]  /*f490*/  SHF.L.U32 R0, R0, 0x1f, RZ ;  /* 0x0000001f00007819 */ /* 0x000fc800000006ff */
[----:B------:R-:W2:Y:S02]  /*f4a0*/  SYNCS.PHASECHK.TRANS64.TRYWAIT P0, [R3+URZ], R0 ;  /* 0x00000000030075a7 */ /* 0x000ea4000800017f */
[----:B--2---:R-:W-:Y:S05]  /*f4b0*/  @!P0 BRA `(.L_x_996) ;  /* 0x0000000000c88947 */ /* 0x004fea0003800000 */
.L_x_1005:
[----:B------:R-:W-:Y:S05]  /*f4c0*/  @!P1 BRA `(.L_x_997) ;  /* 0x0000000000049947 */ /* 0x000fea0003800000 */
[----:B------:R-:W-:Y:S01]  /*f4d0*/  BPT.TRAP 0x1 ;  /* 0x000000040000795c */ /* 0x000fe20000300000 */
.L_x_997:
[----:B------:R-:W-:-:S07]  /*f4e0*/  SHF.L.U32 R9, R9, 0x1f, RZ ;  /* 0x0000001f09097819 */ /* 0x000fce00000006ff */
.L_x_998:
[----:B---3--:R3:W4:Y:S02]  /*f4f0*/  SYNCS.PHASECHK.TRANS64.TRYWAIT P0, [R2+URZ+0x31638], R9 ;  /* 0x03163809020075a7 */ /* 0x008724000800017f */
[----:B----4-:R-:W-:Y:S05]  /*f500*/  @!P0 NANOSLEEP.SYNCS 0x989680 ;  /* 0x009896800000895d */ /* 0x010fea0003900000 */
[----:B------:R-:W4:Y:S02]  /*f510*/  @!P0 SYNCS.PHASECHK.TRANS64 P0, [R2+URZ+0x31638], R9 ;  /* 0x03163809020085a7 */ /* 0x000f24000800007f */
[----:B----4-:R-:W-:Y:S05]  /*f520*/  @!P0 BRA `(.L_x_998) ;  /* 0xfffffffc00f08947 */ /* 0x010fea000383ffff */
.L_x_878:
[----:B------:R-:W-:Y:S05]  /*f530*/  BSYNC B0 ;  /* 0x0000000000007941 */ /* 0x000fea0003800000 */
.L_x_870:
[----:B------:R-:W-:Y:S05]  /*f540*/  EXIT ;  /* 0x000000000000794d */ /* 0x000fea0003800000 */
.L_x_884:
[----:B0-----:R0:W1:Y:S02]  /*f550*/  SYNCS.PHASECHK.TRANS64.TRYWAIT P0, [R225+URZ+0x31600], R10 ;  /* 0x0316000ae10075a7 */ /* 0x001064000800017f */
[----:B-1----:R-:W-:Y:S05]  /*f560*/  @!P0 NANOSLEEP.SYNCS 0x989680 ;  /* 0x009896800000895d */ /* 0x002fea0003900000 */
[----:B------:R-:W1:Y:S02]  /*f570*/  @!P0 SYNCS.PHASECHK.TRANS64 P0, [R225+URZ+0x31600], R10 ;  /* 0x0316000ae10085a7 */ /* 0x000e64000800007f */
[----:B-1----:R-:W-:Y:S05]  /*f580*/  @!P0 BRA `(.L_x_884) ;  /* 0xfffffffc00f08947 */ /* 0x002fea000383ffff */
[----:B------:R-:W-:Y:S05]  /*f590*/  BRA `(.L_x_883) ;  /* 0xffffff20002c7947 */ /* 0x000fea000383ffff */
.L_x_888:
[----:B-1----:R1:W2:Y:S02]  /*f5a0*/  SYNCS.PHASECHK.TRANS64.TRYWAIT P1, [R224+URZ+0x31610], R7 ;  /* 0x03161007e00075a7 */ /* 0x0022a4000802017f */
[----:B--2---:R-:W-:Y:S05]  /*f5b0*/  @!P1 NANOSLEEP.SYNCS 0x989680 ;  /* 0x009896800000995d */ /* 0x004fea0003900000 */
[----:B------:R-:W2:Y:S02]  /*f5c0*/  @!P1 SYNCS.PHASECHK.TRANS64 P1, [R224+URZ+0x31610], R7 ;  /* 0x03161007e00095a7 */ /* 0x000ea4000802007f */
[----:B--2---:R-:W-:Y:S05]  /*f5d0*/  @!P1 BRA `(.L_x_888) ;  /* 0xfffffffc00f09947 */ /* 0x004fea000383ffff */
[----:B------:R-:W-:Y:S05]  /*f5e0*/  BRA `(.L_x_887) ;  /* 0xffffff2800647947 */ /* 0x000fea000383ffff */
.L_x_892:
[----:B---3--:R3:W4:Y:S02]  /*f5f0*/  SYNCS.PHASECHK.TRANS64.TRYWAIT P1, [R225+URZ+0x31630], R8 ;  /* 0x03163008e10075a7 */ /* 0x008724000802017f */
[----:B----4-:R-:W-:Y:S05]  /*f600*/  @!P1 NANOSLEEP.SYNCS 0x989680 ;  /* 0x009896800000995d */ /* 0x010fea0003900000 */
[----:B------:R-:W4:Y:S02]  /*f610*/  @!P1 SYNCS.PHASECHK.TRANS64 P1, [R225+URZ+0x31630], R8 ;  /* 0x03163008e10095a7 */ /* 0x000f24000802007f */
[----:B----4-:R-:W-:Y:S05]  /*f620*/  @!P1 BRA `(.L_x_892) ;  /* 0xfffffffc00f09947 */ /* 0x010fea000383ffff */
[----:B------:R-:W-:Y:S05]  /*f630*/  BRA `(.L_x_891) ;  /* 0xffffff4400647947 */ /* 0x000fea000383ffff */
.L_x_984:
[----:B0-----:R0:W1:Y:S02]  /*f640*/  SYNCS.PHASECHK.TRANS64.TRYWAIT P0, [R6+URZ+0x31620], R3 ;  /* 0x03162003060075a7 */ /* 0x001064000800017f */
[----:B-1----:R-:W-:Y:S05]  /*f650*/  @!P0 NANOSLEEP.SYNCS 0x989680 ;  /* 0x009896800000895d */ /* 0x002fea0003900000 */
[----:B------:R-:W1:Y:S02]  /*f660*/  @!P0 SYNCS.PHASECHK.TRANS64 P0, [R6+URZ+0x31620], R3 ;  /* 0x03162003060085a7 */ /* 0x000e64000800007f */
[----:B-1----:R-:W-:Y:S05]  /*f670*/  @!P0 BRA `(.L_x_984) ;  /* 0xfffffffc00f08947 */ /* 0x002fea000383ffff */
[----:B------:R-:W-:Y:S05]  /*f680*/  BRA `(.L_x_999) ;  /* 0xffffffe4008c7947 */ /* 0x000fea000383ffff */
.L_x_987:
[----:B0-----:R0:W1:Y:S02]  /*f690*/  SYNCS.PHASECHK.TRANS64.TRYWAIT P1, [R6+URZ+0x31638], R5 ;  /* 0x03163805060075a7 */ /* 0x001064000802017f */
[----:B-1----:R-:W-:Y:S05]  /*f6a0*/  @!P1 NANOSLEEP.SYNCS 0x989680 ;  /* 0x009896800000995d */ /* 0x002fea0003900000 */
[----:B------:R-:W1:Y:S02]  /*f6b0*/  @!P1 SYNCS.PHASECHK.TRANS64 P1, [R6+URZ+0x31638], R5 ;  /* 0x03163805060095a7 */ /* 0x000e64000802007f */
[----:B-1----:R-:W-:Y:S05]  /*f6c0*/  @!P1 BRA `(.L_x_987) ;  /* 0xfffffffc00f09947 */ /* 0x002fea000383ffff */
[----:B------:R-:W-:Y:S05]  /*f6d0*/  BRA `(.L_x_1000) ;  /* 0xfffffff000147947 */ /* 0x000fea000383ffff */
.L_x_989:
[----:B------:R-:W-:-:S07]  /*f6e0*/  SHF.L.U32 R2, R4, 0x1f, RZ ;  /* 0x0000001f04027819 */ /* 0x000fce00000006ff */
.L_x_1001:
[----:B0-----:R0:W1:Y:S02]  /*f6f0*/  SYNCS.PHASECHK.TRANS64.TRYWAIT P1, [R20+URZ+0x31620], R2 ;  /* 0x03162002140075a7 */ /* 0x001064000802017f */
[----:B-1----:R-:W-:Y:S05]  /*f700*/  @!P1 NANOSLEEP.SYNCS 0x989680 ;  /* 0x009896800000995d */ /* 0x002fea0003900000 */
[----:B------:R-:W1:Y:S02]  /*f710*/  @!P1 SYNCS.PHASECHK.TRANS64 P1, [R20+URZ+0x31620], R2 ;  /* 0x03162002140095a7 */ /* 0x000e64000802007f */
[----:B-1----:R-:W-:Y:S05]  /*f720*/  @!P1 BRA `(.L_x_1001) ;  /* 0xfffffffc00f09947 */ /* 0x002fea000383ffff */
[----:B------:R-:W-:Y:S05]  /*f730*/  BRA `(.L_x_1002) ;  /* 0xfffffff000d07947 */ /* 0x000fea000383ffff */
.L_x_992:
[----:B0-----:R0:W1:Y:S02]  /*f740*/  SYNCS.PHASECHK.TRANS64.TRYWAIT P1, [R6+URZ+0x31638], R15 ;  /* 0x0316380f060075a7 */ /* 0x001064000802017f */
[----:B-1----:R-:W-:Y:S05]  /*f750*/  @!P1 NANOSLEEP.SYNCS 0x989680 ;  /* 0x009896800000995d */ /* 0x002fea0003900000 */
[----:B------:R-:W1:Y:S02]  /*f760*/  @!P1 SYNCS.PHASECHK.TRANS64 P1, [R6+URZ+0x31638], R15 ;  /* 0x0316380f060095a7 */ /* 0x000e64000802007f */
[----:B-1----:R-:W-:Y:S05]  /*f770*/  @!P1 BRA `(.L_x_992) ;  /* 0xfffffffc00f09947 */ /* 0x002fea000383ffff */
[----:B------:R-:W-:Y:S05]  /*f780*/  BRA `(.L_x_1003) ;  /* 0xfffffff400f07947 */ /* 0x000fea000383ffff */
.L_x_995:
[----:B--2---:R2:W3:Y:S02]  /*f790*/  SYNCS.PHASECHK.TRANS64.TRYWAIT P0, [R5+URZ], R0 ;  /* 0x00000000050075a7 */ /* 0x0044e4000800017f */
[----:B---3--:R-:W-:Y:S05]  /*f7a0*/  @!P0 NANOSLEEP.SYNCS 0x989680 ;  /* 0x009896800000895d */ /* 0x008fea0003900000 */
[----:B------:R-:W3:Y:S02]  /*f7b0*/  @!P0 SYNCS.PHASECHK.TRANS64 P0, [R5+URZ], R0 ;  /* 0x00000000050085a7 */ /* 0x000ee4000800007f */
[----:B---3--:R-:W-:Y:S05]  /*f7c0*/  @!P0 BRA `(.L_x_995) ;  /* 0xfffffffc00f08947 */ /* 0x008fea000383ffff */
[----:B------:R-:W-:Y:S05]  /*f7d0*/  BRA `(.L_x_1004) ;  /* 0xfffffffc00147947 */ /* 0x000fea000383ffff */
.L_x_996:
[----:B--2---:R2:W3:Y:S02]  /*f7e0*/  SYNCS.PHASECHK.TRANS64.TRYWAIT P0, [R3+URZ], R0 ;  /* 0x00000000030075a7 */ /* 0x0044e4000800017f */
[----:B---3--:R-:W-:Y:S05]  /*f7f0*/  @!P0 NANOSLEEP.SYNCS 0x989680 ;  /* 0x009896800000895d */ /* 0x008fea0003900000 */
[----:B------:R-:W3:Y:S02]  /*f800*/  @!P0 SYNCS.PHASECHK.TRANS64 P0, [R3+URZ], R0 ;  /* 0x00000000030085a7 */ /* 0x000ee4000800007f */
[----:B---3--:R-:W-:Y:S05]  /*f810*/  @!P0 BRA `(.L_x_996) ;  /* 0xfffffffc00f08947 */ /* 0x008fea000383ffff */
[----:B------:R-:W-:Y:S05]  /*f820*/  BRA `(.L_x_1005) ;  /* 0xfffffffc00247947 */ /* 0x000fea000383ffff */
.L_x_1006:
        /* <DEDUP_REMOVED lines=13> */
.L_x_1156:


//--------------------- .text._ZN7cutlass13device_kernelIN5flash32FlashAttnBwdPostprocessConvertdQIN4cute5tupleIJNS3_1CILi80EEENS5_ILi256EEEEEENS_6half_tEfNS_4arch4Sm90ELi256ENS3_8TiledMMAINS3_8MMA_AtomIJNS3_4SM904GMMA25MMA_64x16x16_F32F16F16_SSILNSF_5MajorE1ELSH_1ELNSF_7ScaleInE1ELSI_1EEEEEENS3_6LayoutINS4_IJNS5_ILi2EEENS5_ILi1EEESN_EEENS4_IJSN_NS5_ILi0EEESP_EEEEENS4_IJNS3_10UnderscoreESS_SS_EEEEELb1EEEEEvNT_6ParamsE --------------------------
	.section	.text._ZN7cutlass13device_kernelIN5flash32FlashAttnBwdPostprocessConvertdQIN4cute5tupleIJNS3_1CILi80EEENS5_ILi256EEEEEENS_6half_tEfNS_4arch4Sm90ELi256ENS3_8TiledMMAINS3_8MMA_AtomIJNS3_4SM904GMMA25MMA_64x16x16_F32F16F16_SSILNSF_5MajorE1ELSH_1ELNSF_7ScaleInE1ELSI_1EEEEEENS3_6LayoutINS4_IJNS5_ILi2EEENS5_ILi1EEESN_EEENS4_IJSN_NS5_ILi0EEESP_EEEEENS4_IJNS3_10UnderscoreESS_SS_EEEEELb1EEEEEvNT_6ParamsE,"ax",@progbits
	.align	128
.text._ZN7cutlass13device_kernelIN5flash32FlashAttnBwdPostprocessConvertdQIN4cute5tupleIJNS3_1CILi80EEENS5_ILi256EEEEEENS_6half_tEfNS_4arch4Sm90ELi256ENS3_8TiledMMAINS3_8MMA_AtomIJNS3_4SM904GMMA25MMA_64x16x16_F32F16F16_SSILNSF_5MajorE1ELSH_1ELNSF_7ScaleInE1ELSI_1EEEEEENS3_6LayoutINS4_IJNS5_ILi2EEENS5_ILi1EEESN_EEENS4_IJSN_NS5_ILi0EEESP_EEEEENS4_IJNS3_10UnderscoreESS_SS_EEEEELb1EEEEEvNT_6ParamsE:
        .type           _ZN7cutlass13device_kernelIN5flash32FlashAttnBwdPostprocessConvertdQIN4cute5tupleIJNS3_1CILi80EEENS5_ILi256EEEEEENS_6half_tEfNS_4arch4Sm90ELi256ENS3_8TiledMMAINS3_8MMA_AtomIJNS3_4SM904GMMA25MMA_64x16x16_F32F16F16_SSILNSF_5MajorE1ELSH_1ELNSF_7ScaleInE1ELSI_1EEEEEENS3_6LayoutINS4_IJNS5_ILi2EEENS5_ILi1EEESN_EEENS4_IJSN_NS5_ILi0EEESP_EEEEENS4_IJNS3_10UnderscoreESS_SS_EEEEELb1EEEEEvNT_6ParamsE,@function
        .size           _ZN7cutlass13device_kernelIN5flash32FlashAttnBwdPostprocessConvertdQIN4cute5tupleIJNS3_1CILi80EEENS5_ILi256EEEEEENS_6half_tEfNS_4arch4Sm90ELi256ENS3_8TiledMMAINS3_8MMA_AtomIJNS3_4SM904GMMA25MMA_64x16x16_F32F16F16_SSILNSF_5MajorE1ELSH_1ELNSF_7ScaleInE1ELSI_1EEEEEENS3_6LayoutINS4_IJNS5_ILi2EEENS5_ILi1EEESN_EEENS4_IJSN_NS5_ILi0EEESP_EEEEENS4_IJNS3_10UnderscoreESS_SS_EEEEELb1EEEEEvNT_6ParamsE,(.L_x_1157 - _ZN7cutlass13device_kernelIN5flash32FlashAttnBwdPostprocessConvertdQIN4cute5tupleIJNS3_1CILi80EEENS5_ILi256EEEEEENS_6half_tEfNS_4arch4Sm90ELi256ENS3_8TiledMMAINS3_8MMA_AtomIJNS3_4SM904GMMA25MMA_64x16x16_F32F16F16_SSILNSF_5MajorE1ELSH_1ELNSF_7ScaleInE1ELSI_1EEEEEENS3_6LayoutINS4_IJNS5_ILi2EEENS5_ILi1EEESN_EEENS4_IJSN_NS5_ILi0EEESP_EEEEENS4_IJNS3_10UnderscoreESS_SS_EEEEELb1EEEEEvNT_6ParamsE)
        .other          _ZN7cutlass13device_kernelIN5flash32FlashAttnBwdPostprocessConvertdQIN4cute5tupleIJNS3_1CILi80EEENS5_ILi256EEEEEENS_6half_tEfNS_4arch4Sm90ELi256ENS3_8TiledMMAINS3_8MMA_AtomIJNS3_4SM904GMMA25MMA_64x16x16_F32F16F16_SSILNSF_5MajorE1ELSH_1ELNSF_7ScaleInE1ELSI_1EEEEEENS3_6LayoutINS4_IJNS5_ILi2EEENS5_ILi1EEESN_EEENS4_IJSN_NS5_ILi0EEESP_EEEEENS4_IJNS3_10UnderscoreESS_SS_EEEEELb1EEEEEvNT_6ParamsE,@"STO_CUDA_ENTRY STV_DEFAULT"
_ZN7cutlass13device_kernelIN5flash32FlashAttnBwdPostprocessConvertdQIN4cute5tupleIJNS3_1CILi80EEENS5_ILi256EEEEEENS_6half_tEfNS_4arch4Sm90ELi256ENS3_8TiledMMAINS3_8MMA_AtomIJNS3_4SM904GMMA25MMA_64x16x16_F32F16F16_SSILNSF_5MajorE1ELSH_1ELNSF_7ScaleInE1ELSI_1EEEEEENS3_6LayoutINS4_IJNS5_ILi2EEENS5_ILi1EEESN_EEENS4_IJSN_NS5_ILi0EEESP_EEEEENS4_IJNS3_10UnderscoreESS_SS_EEEEELb1EEEEEvNT_6ParamsE:
[----:B------:R-:W-:Y:S08]  /*0000*/  LDC R1, c[0x0][0x28] ;  /* 0x00000a00ff017b82 */ /* 0x000ff00000000800 */
[----:B------:R-:W0:Y:S01]  /*0010*/  LDC.64 R4, c[0x0][0x278] ;  /* 0x00009e00ff047b82 */ /* 0x000e220000000a00 */
[----:B------:R-:W1:Y:S01]  /*0020*/  S2R R15, SR_CTAID.Z ;  /* 0x00000000000f7919 */ /* 0x000e620000002700 */
[----:B------:R-:W-:-:S06]  /*0030*/  ULDC.64 UR8, c[0x0][0x208] ;  /* 0x0000820000087ab9 */ /* 0x000fcc0000000a00 */
[----:B------:R-:W2:Y:S08]  /*0040*/  LDC.64 R10, c[0x0][0x270] ;  /* 0x00009c00ff0a7b82 */ /* 0x000eb00000000a00 */
[----:B------:R-:W1:Y:S01]  /*0050*/  LDC.64 R2, c[0x0][0x270] ;  /* 0x00009c00ff027b82 */ /* 0x000e620000000a00 */
[----:B0-----:R-:W-:-:S04]  /*0060*/  ISETP.NE.U32.AND P2, PT, R4, RZ, PT ;  /* 0x000000ff0400720c */ /* 0x001fc80003f45070 */
[----:B------:R-:W-:-:S03]  /*0070*/  ISETP.NE.AND.EX P2, PT, R5, RZ, PT, P2 ;  /* 0x000000ff0500720c */ /* 0x000fc60003f45320 */
[----:B------:R-:W0:Y:S01]  /*0080*/  LDC R9, c[0x0][0x240] ;  /* 0x00009000ff097b82 */ /* 0x000e220000000800 */
[----:B--2---:R-:W-:-:S04]  /*0090*/  ISETP.NE.U32.AND P1, PT, R10, RZ, PT ;  /* 0x000000ff0a00720c */ /* 0x004fc80003f25070 */
[----:B------:R-:W-:Y:S01]  /*00a0*/  ISETP.NE.AND.EX P1, PT, R11, RZ, PT, P1 ;  /* 0x000000ff0b00720c */ /* 0x000fe20003f25310 */
[----:B-1----:R-:W-:-:S04]  /*00b0*/  IMAD.WIDE R2, R15, 0x4, R2 ;  /* 0x000000040f027825 */ /* 0x002fc800078e0202 */
[----:B------:R-:W1:Y:S08]  /*00c0*/  @P2 LDC.64 R6, c[0x0][0x278] ;  /* 0x00009e00ff062b82 */ /* 0x000e700000000a00 */
[----:B------:R2:W5:Y:S01]  /*00d0*/  @P1 LDG.E R13, desc[UR8][R2.64] ;  /* 0x00000008020d1981 */ /* 0x000562000c1e1900 */
[----:B-1----:R-:W-:-:S05]  /*00e0*/  @P2 IMAD.WIDE R6, R15, 0x4, R6 ;  /* 0x000000040f062825 */ /* 0x002fca00078e0206 */
[----:B0-----:R2:W5:Y:S01]  /*00f0*/  @P2 LDG.E R9, desc[UR8][R6.64] ;  /* 0x0000000806092981 */ /* 0x001562000c1e1900 */
[----:B------:R-:W-:Y:S01]  /*0100*/  ISETP.NE.U32.AND P0, PT, R10, RZ, PT ;  /* 0x000000ff0a00720c */ /* 0x000fe20003f05070 */
[----:B------:R-:W0:Y:S03]  /*0110*/  S2R R4, SR_CTAID.X ;  /* 0x0000000000047919 */ /* 0x000e260000002500 */
[----:B------:R-:W-:Y:S01]  /*0120*/  ISETP.NE.AND.EX P0, PT, R11, RZ, PT, P0 ;  /* 0x000000ff0b00720c */ /* 0x000fe20003f05300 */
[----:B0-----:R-:W-:Y:S01]  /*0130*/  IMAD R0, R4, 0x50, RZ ;  /* 0x0000005004007824 */ /* 0x001fe200078e02ff */
[----:B--2---:R-:W-:Y:S11]  /*0140*/  @P2 BRA `(.L_x_1007) ;  /* 0x0000000000102947 */ /* 0x004ff60003800000 */
[----:B------:R-:W-:Y:S05]  /*0150*/  @!P1 BRA `(.L_x_1007) ;  /* 0x00000000000c9947 */ /* 0x000fea0003800000 */
[----:B------:R-:W2:Y:S04]  /*0160*/  LDG.E R6, desc[UR8][R2.64] ;  /* 0x0000000802067981 */ /* 0x000ea8000c1e1900 */
[----:B-----5:R-:W2:Y:S02]  /*0170*/  LDG.E R9, desc[UR8][R2.64+0x4] ;  /* 0x0000040802097981 */ /* 0x020ea4000c1e1900 */
[----:B--2---:R-:W-:-:S07]  /*0180*/  IMAD.IADD R9, R9, 0x1, -R6 ;  /* 0x0000000109097824 */ /* 0x004fce00078e0a06 */
.L_x_1007:
[----:B-----5:R-:W-:-:S13]  /*0190*/  ISETP.GE.AND P2, PT, R0, R9, PT ;  /* 0x000000090000720c */ /* 0x020fda0003f46270 */
[----:B------:R-:W-:Y:S05]  /*01a0*/  @P0 EXIT P2 ;  /* 0x000000000000094d */ /* 0x000fea0001000000 */
[----:B------:R-:W0:Y:S01]  /*01b0*/  S2R R7, SR_CTAID.Y ;  /* 0x0000000000077919 */ /* 0x000e220000002600 */
[C---:B------:R-:W-:Y:S01]  /*01c0*/  @P1 IMAD R0, R15.reuse, 0x50, R13 ;  /* 0x000000500f001824 */ /* 0x040fe200078e020d */
[----:B------:R-:W1:Y:S01]  /*01d0*/  LDC.64 R18, c[0x0][0x228] ;  /* 0x00008a00ff127b82 */ /* 0x000e620000000a00 */
[----:B------:R-:W-:Y:S01]  /*01e0*/  IMAD R11, R4, 0x5000, RZ ;  /* 0x00005000040b7824 */ /* 0x000fe200078e02ff */
[----:B------:R-:W2:Y:S01]  /*01f0*/  S2R R17, SR_TID.X ;  /* 0x0000000000117919 */ /* 0x000ea20000002100 */
[----:B------:R-:W-:Y:S01]  /*0200*/  @P1 IMAD.HI R0, R0, 0x66666667, RZ ;  /* 0x6666666700001827 */ /* 0x000fe200078e02ff */
[----:B------:R-:W-:Y:S01]  /*0210*/  SEL R6, R15, RZ, !P0 ;  /* 0x000000ff0f067207 */ /* 0x000fe20004000000 */
[----:B------:R-:W-:Y:S01]  /*0220*/  BSSY B0, `(.L_x_1008) ;  /* 0x0000030000007945 */ /* 0x000fe20003800000 */
[----:B------:R-:W3:Y:S02]  /*0230*/  S2R R25, SR_CgaCtaId ;  /* 0x0000000000197919 */ /* 0x000ee40000008800 */
[----:B------:R-:W-:Y:S01]  /*0240*/  @P1 SHF.R.U32.HI R3, RZ, 0x1f, R0 ;  /* 0x0000001fff031819 */ /* 0x000fe20000011600 */
[----:B------:R-:W4:Y:S03]  /*0250*/  LDC.64 R20, c[0x0][0x230] ;  /* 0x00008c00ff147b82 */ /* 0x000f260000000a00 */
[----:B------:R-:W-:-:S05]  /*0260*/  @P1 LEA.HI.SX32 R3, R0, R3, 0x1b ;  /* 0x0000000300031211 */ /* 0x000fca00078fdaff */
[----:B------:R-:W-:Y:S01]  /*0270*/  @P1 IMAD R5, R3, 0x5000, RZ ;  /* 0x0000500003051824 */ /* 0x000fe200078e02ff */
[----:B------:R-:W-:Y:S01]  /*0280*/  CS2R R2, SRZ ;  /* 0x0000000000027805 */ /* 0x000fe2000001ff00 */
[----:B------:R-:W5:Y:S02]  /*0290*/  LDC.64 R22, c[0x0][0x210] ;  /* 0x00008400ff167b82 */ /* 0x000f640000000a00 */
[--C-:B------:R-:W-:Y:S01]  /*02a0*/  @P1 IMAD.MOV.U32 R2, RZ, RZ, R5.reuse ;  /* 0x000000ffff021224 */ /* 0x100fe200078e0005 */
[----:B------:R-:W-:-:S04]  /*02b0*/  @P1 SHF.R.S32.HI R3, RZ, 0x1f, R5 ;  /* 0x0000001fff031819 */ /* 0x000fc80000011405 */
[C---:B------:R-:W-:Y:S02]  /*02c0*/  IADD3 R10, P2, R11.reuse, R2, RZ ;  /* 0x000000020b0a7210 */ /* 0x040fe40007f5e0ff */
[----:B0-----:R-:W-:Y:S02]  /*02d0*/  SHF.R.S32.HI R5, RZ, 0x1f, R7 ;  /* 0x0000001fff057819 */ /* 0x001fe40000011407 */
[----:B------:R-:W-:Y:S02]  /*02e0*/  LEA.HI.X.SX32 R11, R11, R3, 0x1, P2 ;  /* 0x000000030b0b7211 */ /* 0x000fe400010f0eff */
[----:B------:R-:W-:Y:S01]  /*02f0*/  SHF.R.S32.HI R3, RZ, 0x1f, R15 ;  /* 0x0000001fff037819 */ /* 0x000fe2000001140f */
[-C--:B-1----:R-:W-:Y:S02]  /*0300*/  IMAD R0, R5, R18.reuse, RZ ;  /* 0x0000001205007224 */ /* 0x082fe400078e02ff */
[----:B------:R-:W-:Y:S01]  /*0310*/  IMAD.WIDE.U32 R10, R7, R18, R10 ;  /* 0x00000012070a7225 */ /* 0x000fe200078e000a */
[----:B------:R-:W-:-:S02]  /*0320*/  SEL R3, R3, RZ, !P0 ;  /* 0x000000ff03037207 */ /* 0x000fc40004000000 */
[----:B--2---:R-:W-:Y:S01]  /*0330*/  ISETP.NE.AND P0, PT, R17, RZ, PT ;  /* 0x000000ff1100720c */ /* 0x004fe20003f05270 */
[----:B------:R-:W-:Y:S02]  /*0340*/  IMAD R19, R7, R19, R0 ;  /* 0x0000001307137224 */ /* 0x000fe400078e0200 */
[----:B----4-:R-:W-:-:S03]  /*0350*/  IMAD R0, R3, R20, RZ ;  /* 0x0000001403007224 */ /* 0x010fc600078e02ff */
[----:B------:R-:W-:Y:S01]  /*0360*/  IADD3 R11, R11, R19, RZ ;  /* 0x000000130b0b7210 */ /* 0x000fe20007ffe0ff */
[C---:B------:R-:W-:Y:S02]  /*0370*/  IMAD R15, R6.reuse, R21, R0 ;  /* 0x00000015060f7224 */ /* 0x040fe400078e0200 */
[----:B------:R-:W-:-:S04]  /*0380*/  IMAD.WIDE.U32 R10, R6, R20, R10 ;  /* 0x00000014060a7225 */ /* 0x000fc800078e000a */
[----:B------:R-:W-:Y:S01]  /*0390*/  IMAD.IADD R0, R11, 0x1, R15 ;  /* 0x000000010b007824 */ /* 0x000fe200078e020f */
[----:B-----5:R-:W-:-:S04]  /*03a0*/  LEA R22, P2, R10, R22, 0x2 ;  /* 0x000000160a167211 */ /* 0x020fc800078410ff */
[----:B------:R-:W-:Y:S01]  /*03b0*/  LEA.HI.X R0, R10, R23, R0, 0x2, P2 ;  /* 0x000000170a007211 */ /* 0x000fe200010f1400 */
[----:B---3--:R-:W-:Y:S08]  /*03c0*/  @P0 BRA `(.L_x_1009) ;  /* 0x0000000000540947 */ /* 0x008ff00003800000 */
[----:B------:R-:W0:Y:S01]  /*03d0*/  S2UR UR7, SR_CgaCtaId ;  /* 0x00000000000779c3 */ /* 0x000e220000008800 */
[----:B------:R-:W-:Y:S01]  /*03e0*/  UMOV UR6, 0x400 ;  /* 0x0000040000067882 */ /* 0x000fe20000000000 */
[----:B------:R-:W-:Y:S01]  /*03f0*/  UMOV UR4, 0x1 ;  /* 0x0000000100047882 */ /* 0x000fe20000000000 */
[----:B------:R-:W-:Y:S01]  /*0400*/  IMAD.MOV.U32 R2, RZ, RZ, 0x14000 ;  /* 0x00014000ff027424 */ /* 0x000fe200078e00ff */
[----:B------:R-:W-:-:S04]  /*0410*/  UIADD3 UR4, -UR4, 0x100000, URZ ;  /* 0x0010000004047890 */ /* 0x000fc8000fffe13f */
[----:B------:R-:W-:Y:S02]  /*0420*/  USHF.L.U32 UR5, UR4, 0xb, URZ ;  /* 0x0000000b04057899 */ /* 0x000fe4000800063f */
[----:B------:R-:W-:Y:S01]  /*0430*/  USHF.L.U32 UR4, UR4, 0x1, URZ ;  /* 0x0000000104047899 */ /* 0x000fe2000800063f */
[----:B------:R-:W-:Y:S01]  /*0440*/  PLOP3.LUT P0, PT, PT, PT, PT, 0x80, 0x0 ;  /* 0x000000000000781c */ /* 0x000fe20003f0f070 */
[----:B------:R-:W-:Y:S01]  /*0450*/  UMOV UR10, 0x1400 ;  /* 0x00001400000a7882 */ /* 0x000fe20000000000 */
[----:B0-----:R-:W-:-:S04]  /*0460*/  ULEA UR6, UR7, UR6, 0x18 ;  /* 0x0000000607067291 */ /* 0x001fc8000f8ec03f */
[----:B------:R-:W-:Y:S01]  /*0470*/  UIADD3 UR7, UR6, 0x1e000, URZ ;  /* 0x0001e00006077890 */ /* 0x000fe2000fffe03f */
[----:B------:R-:W0:Y:S07]  /*0480*/  FENCE.VIEW.ASYNC.S ;  /* 0x00000000000073c6 */ /* 0x000e2e0000000000 */
[----:B0-----:R0:W1:Y:S02]  /*0490*/  SYNCS.EXCH.64 URZ, [UR6+0x1e000], UR4 ;  /* 0x01e00004063f75b2 */ /* 0x0010640008000100 */
[----:B0-----:R-:W-:-:S02]  /*04a0*/  R2UR UR4, R22 ;  /* 0x00000000160472ca */ /* 0x001fc400000e0000 */
[----:B------:R-:W-:Y:S01]  /*04b0*/  R2UR UR5, R0 ;  /* 0x00000000000572ca */ /* 0x000fe200000e0000 */
[----:B-1----:R0:W-:-:S14]  /*04c0*/  SYNCS.ARRIVE.TRANS64 RZ, [UR6+0x1e000], R2 ;  /* 0x01e00002ffff79a7 */ /* 0x0021dc0008000006 */
.L_x_1010:
[----:B------:R-:W-:Y:S01]  /*04d0*/  @P0 ELECT P2, URZ, PT ;  /* 0x00000000003f082f */ /* 0x000fe20003840000 */
[----:B------:R1:W-:-:S12]  /*04e0*/  UBLKCP.S.G [UR6], [UR4], UR10 ;  /* 0x00000006040073ba */ /* 0x0003d8000800020a */
[----:B------:R-:W-:Y:S02]  /*04f0*/  @P2 PLOP3.LUT P0, PT, P2, PT, PT, 0x8, 0x0 ;  /* 0x000000000000281c */ /* 0x000fe4000170e170 */
[----:B------:R-:W-:-:S11]  /*0500*/  PLOP3.LUT P2, PT, PT, PT, PT, 0x8, 0x0 ;  /* 0x000000000000781c */ /* 0x000fd60003f4e170 */
[----:B-1----:R-:W-:Y:S05]  /*0510*/  @P0 BRA.U.ANY `(.L_x_1010) ;  /* 0xfffffffd00ec0947 */ /* 0x002fea000393ffff */
.L_x_1009:
[----:B------:R-:W-:Y:S05]  /*0520*/  BSYNC B0 ;  /* 0x0000000000007941 */ /* 0x000fea0003800000 */
.L_x_1008:
[----:B------:R-:W-:Y:S01]  /*0530*/  BAR.SYNC.DEFER_BLOCKING 0x0 ;  /* 0x0000000000007b1d */ /* 0x000fe20000010000 */
[----:B0-----:R-:W-:Y:S02]  /*0540*/  MOV R2, 0x400 ;  /* 0x0000040000027802 */ /* 0x001fe40000000f00 */
[----:B------:R-:W-:Y:S02]  /*0550*/  CS2R R98, SRZ ;  /* 0x0000000000627805 */ /* 0x000fe4000001ff00 */
[----:B------:R-:W-:Y:S02]  /*0560*/  SHF.L.U32 R11, RZ, 0x1f, RZ ;  /* 0x0000001fff0b7819 */ /* 0x000fe400000006ff */
[----:B------:R-:W-:Y:S02]  /*0570*/  LEA R2, R25, R2, 0x18 ;  /* 0x0000000219027211 */ /* 0x000fe400078ec0ff */
[----:B------:R-:W-:Y:S02]  /*0580*/  @P1 SHF.R.S32.HI R99, RZ, 0x1f, R13 ;  /* 0x0000001fff631819 */ /* 0x000fe4000001140d */
[----:B------:R-:W-:-:S07]  /*0590*/  @P1 MOV R98, R13 ;  /* 0x0000000d00621202 */ /* 0x000fce0000000f00 */
.L_x_1011:
[----:B0-----:R0:W1:Y:S02]  /*05a0*/  SYNCS.PHASECHK.TRANS64.TRYWAIT P0, [R2+URZ+0x1e000], R11 ;  /* 0x01e0000b020075a7 */ /* 0x001064000800017f */
[----:B-1----:R-:W-:Y:S05]  /*05b0*/  @!P0 NANOSLEEP.SYNCS 0x989680 ;  /* 0x009896800000895d */ /* 0x002fea0003900000 */
[----:B------:R-:W1:Y:S02]  /*05c0*/  @!P0 SYNCS.PHASECHK.TRANS64 P0, [R2+URZ+0x1e000], R11 ;  /* 0x01e0000b020085a7 */ /* 0x000e64000800007f */
[----:B-1----:R-:W-:Y:S05]  /*05d0*/  @!P0 BRA `(.L_x_1011) ;  /* 0xfffffffc00f08947 */ /* 0x002fea000383ffff */
[----:B------:R-:W-:Y:S01]  /*05e0*/  SHF.R.S32.HI R0, RZ, 0x1f, R17 ;  /* 0x0000001fff007819 */ /* 0x000fe20000011411 */
[----:B------:R-:W-:Y:S01]  /*05f0*/  ULDC UR4, c[0x0][0x268] ;  /* 0x00009a0000047ab9 */ /* 0x000fe20000000800 */
[----:B------:R-:W-:Y:S01]  /*0600*/  IMAD R9, R4, -0x50, R9 ;  /* 0xffffffb004097824 */ /* 0x000fe200078e0209 */
[----:B------:R-:W-:Y:S01]  /*0610*/  ULDC.64 UR6, c[0x0][0x258] ;  /* 0x0000960000067ab9 */ /* 0x000fe20000000a00 */
[CC--:B------:R-:W-:Y:S01]  /*0620*/  LEA.HI R8, R0.reuse, R17.reuse, RZ, 0x7 ;  /* 0x0000001100087211 */ /* 0x0c0fe200078f38ff */
[----:B------:R-:W-:Y:S01]  /*0630*/  BSSY B0, `(.L_x_1012) ;  /* 0x00000f1000007945 */ /* 0x000fe20003800000 */
[----:B------:R-:W-:Y:S02]  /*0640*/  LEA.HI R12, R0, R17, RZ, 0x4 ;  /* 0x00000011000c7211 */ /* 0x000fe400078f20ff */
[----:B------:R-:W-:Y:S02]  /*0650*/  LOP3.LUT R10, R8, 0x3fffff80, RZ, 0xc0, !PT ;  /* 0x3fffff80080a7812 */ /* 0x000fe400078ec0ff */
[----:B0-----:R-:W-:-:S02]  /*0660*/  SHF.R.S32.HI R11, RZ, 0x7, R8 ;  /* 0x00000007ff0b7819 */ /* 0x001fc40000011408 */
[CC--:B------:R-:W-:Y:S01]  /*0670*/  LEA.HI R8, R0.reuse, R17.reuse, RZ, 0x3 ;  /* 0x0000001100087211 */ /* 0x0c0fe200078f18ff */
[----:B------:R-:W-:Y:S01]  /*0680*/  IMAD.IADD R10, R17, 0x1, -R10 ;  /* 0x00000001110a7824 */ /* 0x000fe200078e0a0a */
[----:B------:R-:W-:Y:S02]  /*0690*/  LEA.HI R16, R0, R17, RZ, 0x5 ;  /* 0x0000001100107211 */ /* 0x000fe400078f28ff */
[----:B------:R-:W-:Y:S01]  /*06a0*/  SHF.R.S32.HI R15, RZ, 0x4, R12 ;  /* 0x00000004ff0f7819 */ /* 0x000fe2000001140c */
[C---:B------:R-:W-:Y:S01]  /*06b0*/  IMAD R10, R11.reuse, 0xa00, R10 ;  /* 0x00000a000b0a7824 */ /* 0x040fe200078e020a */
[----:B------:R-:W-:Y:S01]  /*06c0*/  SHF.R.S32.HI R0, RZ, 0x5, R16 ;  /* 0x00000005ff007819 */ /* 0x000fe20000011410 */
[----:B------:R-:W-:Y:S01]  /*06d0*/  IMAD.SHL.U32 R11, R11, 0x40, RZ ;  /* 0x000000400b0b7824 */ /* 0x000fe200078e00ff */
[----:B------:R-:W-:Y:S01]  /*06e0*/  LEA.HI R12, R12, R15, RZ, 0x1 ;  /* 0x0000000f0c0c7211 */ /* 0x000fe200078f08ff */
[----:B------:R-:W-:Y:S01]  /*06f0*/  IMAD.SHL.U32 R13, R10, 0x4, RZ ;  /* 0x000000040a0d7824 */ /* 0x000fe200078e00ff */
[----:B------:R-:W-:-:S02]  /*0700*/  LOP3.LUT R10, R8, 0xfffffff8, RZ, 0xc0, !PT ;  /* 0xfffffff8080a7812 */ /* 0x000fc400078ec0ff */
[----:B------:R-:W-:Y:S02]  /*0710*/  LOP3.LUT R12, R12, 0x1fffffe, RZ, 0xc0, !PT ;  /* 0x01fffffe0c0c7812 */ /* 0x000fe400078ec0ff */
[----:B------:R-:W-:Y:S01]  /*0720*/  LEA R14, R13, R2, 0x2 ;  /* 0x000000020d0e7211 */ /* 0x000fe200078e10ff */
[----:B------:R-:W-:Y:S01]  /*0730*/  IMAD.IADD R10, R17, 0x1, -R10 ;  /* 0x00000001110a7824 */ /* 0x000fe200078e0a0a */
[----:B------:R-:W-:Y:S02]  /*0740*/  SHF.R.S32.HI R13, RZ, 0x1f, R16 ;  /* 0x0000001fff0d7819 */ /* 0x000fe40000011410 */
[----:B------:R-:W-:Y:S01]  /*0750*/  LOP3.LUT R16, R16, 0xffffffe0, RZ, 0xc0, !PT ;  /* 0xffffffe010107812 */ /* 0x000fe200078ec0ff */
[----:B------:R-:W0:Y:S01]  /*0760*/  LDS.128 R40, [R14+0x800] ;  /* 0x000800000e287984 */ /* 0x000e220000000c00 */
[----:B------:R-:W-:Y:S02]  /*0770*/  LEA.HI R13, R13, R0, RZ, 0x2 ;  /* 0x000000000d0d7211 */ /* 0x000fe400078f10ff */
[----:B------:R-:W-:Y:S01]  /*0780*/  IADD3 R15, R15, -R12, RZ ;  /* 0x8000000c0f0f7210 */ /* 0x000fe20007ffe0ff */
[----:B------:R-:W-:Y:S01]  /*0790*/  IMAD.IADD R16, R17, 0x1, -R16 ;  /* 0x0000000111107824 */ /* 0x000fe200078e0a10 */
[----:B------:R-:W-:Y:S01]  /*07a0*/  LOP3.LUT R17, R13, 0xffffffc, RZ, 0xc0, !PT ;  /* 0x0ffffffc0d117812 */ /* 0x000fe200078ec0ff */
[----:B------:R-:W1:Y:S01]  /*07b0*/  LDS.128 R36, [R14+0x1000] ;  /* 0x001000000e247984 */ /* 0x000e620000000c00 */
[----:B------:R-:W-:-:S02]  /*07c0*/  SHF.R.S32.HI R13, RZ, 0x1f, R10 ;  /* 0x0000001fff0d7819 */ /* 0x000fc4000001140a */
[----:B------:R-:W-:Y:S01]  /*07d0*/  LEA.HI R12, R16, R16, RZ, 0x1 ;  /* 0x00000010100c7211 */ /* 0x000fe200078f08ff */
[----:B------:R-:W-:Y:S01]  /*07e0*/  IMAD.IADD R19, R0, 0x1, -R17 ;  /* 0x0000000100137824 */ /* 0x000fe200078e0a11 */
[----:B------:R-:W-:Y:S01]  /*07f0*/  LEA.HI R13, R13, R10, RZ, 0x2 ;  /* 0x0000000a0d0d7211 */ /* 0x000fe200078f10ff */
[----:B------:R-:W2:Y:S01]  /*0800*/  LDS.128 R32, [R14+0x1800] ;  /* 0x001800000e207984 */ /* 0x000ea20000000c00 */
[----:B------:R-:W-:Y:S02]  /*0810*/  SHF.R.S32.HI R12, RZ, 0x1, R12 ;  /* 0x00000001ff0c7819 */ /* 0x000fe4000001140c */
[----:B------:R-:W-:Y:S01]  /*0820*/  LOP3.LUT R17, R11, 0x40, RZ, 0xc0, !PT ;  /* 0x000000400b117812 */ /* 0x000fe200078ec0ff */
[C---:B------:R-:W-:Y:S01]  /*0830*/  IMAD.SHL.U32 R11, R13.reuse, 0x10, RZ ;  /* 0x000000100d0b7824 */ /* 0x040fe200078e00ff */
[----:B------:R-:W-:Y:S01]  /*0840*/  SHF.L.U32 R96, R16, 0x3, RZ ;  /* 0x0000000310607819 */ /* 0x000fe200000006ff */
[----:B------:R-:W-:Y:S01]  /*0850*/  IMAD R19, R12, 0x50, R19 ;  /* 0x000000500c137824 */ /* 0x000fe200078e0213 */
[----:B------:R-:W3:Y:S01]  /*0860*/  LDS.128 R20, [R14+0x3000] ;  /* 0x003000000e147984 */ /* 0x000ee20000000c00 */
[----:B------:R-:W-:-:S02]  /*0870*/  LOP3.LUT R13, R13, 0x7fffffc, RZ, 0xc0, !PT ;  /* 0x07fffffc0d0d7812 */ /* 0x000fc400078ec0ff */
[----:B------:R-:W-:Y:S01]  /*0880*/  LOP3.LUT R12, R17, 0x8, R96, 0xf8, !PT ;  /* 0x00000008110c7812 */ /* 0x000fe200078ef860 */
[----:B------:R-:W4:Y:S01]  /*0890*/  LDS.128 R28, [R14+0x2000] ;  /* 0x002000000e1c7984 */ /* 0x000f220000000c00 */
[----:B------:R-:W-:Y:S01]  /*08a0*/  LOP3.LUT R11, R11, 0x40, RZ, 0xc0, !PT ;  /* 0x000000400b0b7812 */ /* 0x000fe200078ec0ff */
[----:B------:R-:W-:Y:S01]  /*08b0*/  IMAD.IADD R13, R10, 0x1, -R13 ;  /* 0x000000010a0d7824 */ /* 0x000fe200078e0a0d */
[----:B------:R-:W-:Y:S01]  /*08c0*/  SHF.R.U32.HI R17, RZ, 0x3, R17 ;  /* 0x00000003ff117819 */ /* 0x000fe20000011611 */
[----:B------:R-:W5:Y:S01]  /*08d0*/  LDS.128 R56, [R14+0x3800] ;  /* 0x003800000e387984 */ /* 0x000f620000000c00 */
[----:B------:R-:W-:Y:S01]  /*08e0*/  LOP3.LUT R8, R11, 0x8, R8, 0xf8, !PT ;  /* 0x000000080b087812 */ /* 0x000fe200078ef808 */
[----:B------:R-:W-:Y:S01]  /*08f0*/  IMAD R10, R0, 0xa, R15 ;  /* 0x0000000a000a7824 */ /* 0x000fe200078e020f */
[----:B------:R-:W-:Y:S01]  /*0900*/  LOP3.LUT R12, R12, R17, RZ, 0x3c, !PT ;  /* 0x000000110c0c7212 */ /* 0x000fe200078e3cff */
[----:B------:R-:W5:Y:S01]  /*0910*/  LDS.128 R44, [R14] ;  /* 0x000000000e2c7984 */ /* 0x000f620000000c00 */
[----:B------:R-:W-:-:S02]  /*0920*/  SHF.R.U32.HI R11, RZ, 0x3, R11 ;  /* 0x00000003ff0b7819 */ /* 0x000fc4000001160b */
[----:B------:R-:W-:Y:S01]  /*0930*/  LEA R13, R10, R13, 0x3 ;  /* 0x0000000d0a0d7211 */ /* 0x000fe200078e18ff */
[----:B------:R-:W5:Y:S01]  /*0940*/  LDS.128 R24, [R14+0x2800] ;  /* 0x002800000e187984 */ /* 0x000f620000000c00 */
[----:B------:R-:W-:Y:S01]  /*0950*/  LOP3.LUT R8, R8, R11, RZ, 0x3c, !PT ;  /* 0x0000000b08087212 */ /* 0x000fe200078e3cff */
[----:B------:R-:W-:Y:S02]  /*0960*/  IMAD.U32 R11, R19, 0x10, R12 ;  /* 0x00000010130b7824 */ /* 0x000fe400078e000c */
[----:B------:R-:W5:Y:S01]  /*0970*/  LDS.128 R16, [R14+0x4000] ;  /* 0x004000000e107984 */ /* 0x000f620000000c00 */
[----:B0-----:R-:W-:Y:S01]  /*0980*/  FMUL.FTZ R12, R40, UR4 ;  /* 0x00000004280c7c20 */ /* 0x001fe20008410000 */
[----:B------:R-:W-:Y:S01]  /*0990*/  FMUL.FTZ R63, R41, UR4 ;  /* 0x00000004293f7c20 */ /* 0x000fe20008410000 */
[----:B------:R-:W-:Y:S01]  /*09a0*/  FMUL.FTZ R60, R42, UR4 ;  /* 0x000000042a3c7c20 */ /* 0x000fe20008410000 */
[----:B------:R-:W0:Y:S01]  /*09b0*/  LDS.128 R52, [R14+0x4800] ;  /* 0x004800000e347984 */ /* 0x000e220000000c00 */
[----:B------:R-:W-:Y:S01]  /*09c0*/  FMUL.FTZ R65, R43, UR4 ;  /* 0x000000042b417c20 */ /* 0x000fe20008410000 */
[----:B------:R-:W-:-:S02]  /*09d0*/  IMAD.U32 R13, R13, 0x10, R8 ;  /* 0x000000100d0d7824 */ /* 0x000fc400078e0008 */
[----:B-1----:R-:W-:Y:S01]  /*09e0*/  FMUL.FTZ R62, R36, UR4 ;  /* 0x00000004243e7c20 */ /* 0x002fe20008410000 */
[----:B------:R-:W1:Y:S01]  /*09f0*/  LDS.128 R48, [R14+0x5000] ;  /* 0x005000000e307984 */ /* 0x000e620000000c00 */
[----:B------:R-:W-:Y:S01]  /*0a00*/  FMUL.FTZ R67, R37, UR4 ;  /* 0x0000000425437c20 */ /* 0x000fe20008410000 */
[----:B------:R-:W-:Y:S01]  /*0a10*/  FMUL.FTZ R64, R38, UR4 ;  /* 0x0000000426407c20 */ /* 0x000fe20008410000 */
[----:B------:R-:W-:Y:S01]  /*0a20*/  FMUL.FTZ R69, R39, UR4 ;  /* 0x0000000427457c20 */ /* 0x000fe20008410000 */
[----:B------:R-:W1:Y:S01]  /*0a30*/  LDS.128 R40, [R14+0x6000] ;  /* 0x006000000e287984 */ /* 0x000e620000000c00 */
[----:B--2---:R-:W-:Y:S01]  /*0a40*/  FMUL.FTZ R66, R32, UR4 ;  /* 0x0000000420427c20 */ /* 0x004fe20008410000 */
[----:B------:R-:W-:Y:S01]  /*0a50*/  FMUL.FTZ R71, R33, UR4 ;  /* 0x0000000421477c20 */ /* 0x000fe20008410000 */
[----:B------:R-:W-:Y:S01]  /*0a60*/  FMUL.FTZ R68, R34, UR4 ;  /* 0x0000000422447c20 */ /* 0x000fe20008410000 */
[----:B------:R-:W2:Y:S01]  /*0a70*/  LDS.128 R36, [R14+0x6800] ;  /* 0x006800000e247984 */ /* 0x000ea20000000c00 */
[----:B------:R-:W-:-:S03]  /*0a80*/  FMUL.FTZ R73, R35, UR4 ;  /* 0x0000000423497c20 */ /* 0x000fc60008410000 */
[----:B------:R-:W2:Y:S01]  /*0a90*/  LDS.128 R32, [R14+0x7000] ;  /* 0x007000000e207984 */ /* 0x000ea20000000c00 */
[----:B---3--:R-:W-:Y:S01]  /*0aa0*/  FMUL.FTZ R78, R20, UR4 ;  /* 0x00000004144e7c20 */ /* 0x008fe20008410000 */
[----:B------:R-:W-:Y:S01]  /*0ab0*/  FMUL.FTZ R83, R21, UR4 ;  /* 0x0000000415537c20 */ /* 0x000fe20008410000 */
[----:B------:R-:W-:Y:S01]  /*0ac0*/  FMUL.FTZ R80, R22, UR4 ;  /* 0x0000000416507c20 */ /* 0x000fe20008410000 */
[----:B------:R-:W-:Y:S01]  /*0ad0*/  FMUL.FTZ R85, R23, UR4 ;  /* 0x0000000417557c20 */ /* 0x000fe20008410000 */
[----:B----4-:R-:W-:Y:S01]  /*0ae0*/  FMUL.FTZ R70, R28, UR4 ;  /* 0x000000041c467c20 */ /* 0x010fe20008410000 */
[----:B------:R-:W-:Y:S01]  /*0af0*/  FMUL.FTZ R75, R29, UR4 ;  /* 0x000000041d4b7c20 */ /* 0x000fe20008410000 */
[----:B------:R-:W-:Y:S01]  /*0b00*/  FMUL.FTZ R72, R30, UR4 ;  /* 0x000000041e487c20 */ /* 0x000fe20008410000 */
[----:B------:R-:W-:Y:S01]  /*0b10*/  FMUL.FTZ R77, R31, UR4 ;  /* 0x000000041f4d7c20 */ /* 0x000fe20008410000 */
[----:B------:R-:W3:Y:S01]  /*0b20*/  LDS.128 R20, [R14+0x8800] ;  /* 0x008800000e147984 */ /* 0x000ee20000000c00 */
[----:B-----5:R-:W-:Y:S01]  /*0b30*/  FMUL.FTZ R82, R56, UR4 ;  /* 0x0000000438527c20 */ /* 0x020fe20008410000 */
[----:B------:R-:W-:Y:S01]  /*0b40*/  FMUL.FTZ R87, R57, UR4 ;  /* 0x0000000439577c20 */ /* 0x000fe20008410000 */
[----:B------:R-:W-:Y:S01]  /*0b50*/  FMUL.FTZ R84, R58, UR4 ;  /* 0x000000043a547c20 */ /* 0x000fe20008410000 */
[----:B------:R-:W4:Y:S01]  /*0b60*/  LDS.128 R28, [R14+0x7800] ;  /* 0x007800000e1c7984 */ /* 0x000f220000000c00 */
        /* <DEDUP_REMOVED lines=9> */
[----:B------:R-:W5:Y:S01]  /*0c00*/  LDS.128 R56, [R14+0x9000] ;  /* 0x009000000e387984 */ /* 0x000f620000000c00 */
[----:B------:R-:W-:Y:S01]  /*0c10*/  FMUL.FTZ R86, R16, UR4 ;  /* 0x0000000410567c20 */ /* 0x000fe20008410000 */
[----:B------:R-:W-:Y:S01]  /*0c20*/  FMUL.FTZ R91, R17, UR4 ;  /* 0x00000004115b7c20 */ /* 0x000fe20008410000 */
[----:B------:R-:W-:Y:S01]  /*0c30*/  FMUL.FTZ R88, R18, UR4 ;  /* 0x0000000412587c20 */ /* 0x000fe20008410000 */
[----:B------:R-:W5:Y:S01]  /*0c40*/  LDS.128 R44, [R14+0x5800] ;  /* 0x005800000e2c7984 */ /* 0x000f620000000c00 */
[----:B------:R-:W-:Y:S01]  /*0c50*/  FMUL.FTZ R93, R19, UR4 ;  /* 0x00000004135d7c20 */ /* 0x000fe20008410000 */
[----:B0-----:R-:W-:Y:S01]  /*0c60*/  FMUL.FTZ R90, R53, UR4 ;  /* 0x00000004355a7c20 */ /* 0x001fe20008410000 */
[----:B------:R-:W-:Y:S01]  /*0c70*/  FMUL.FTZ R53, R54, UR4 ;  /* 0x0000000436357c20 */ /* 0x000fe20008410000 */
[----:B------:R-:W0:Y:S01]  /*0c80*/  LDS.128 R24, [R14+0x8000] ;  /* 0x008000000e187984 */ /* 0x000e220000000c00 */
[----:B------:R-:W-:Y:S01]  /*0c90*/  FMUL.FTZ R54, R55, UR4 ;  /* 0x0000000437367c20 */ /* 0x000fe20008410000 */
[----:B-1----:R-:W-:Y:S01]  /*0ca0*/  FMUL.FTZ R55, R49, UR4 ;  /* 0x0000000431377c20 */ /* 0x002fe20008410000 */
[----:B------:R-:W-:Y:S01]  /*0cb0*/  FMUL.FTZ R49, R50, UR4 ;  /* 0x0000000432317c20 */ /* 0x000fe20008410000 */
[----:B------:R-:W1:Y:S01]  /*0cc0*/  LDS.128 R16, [R14+0x9800] ;  /* 0x009800000e107984 */ /* 0x000e620000000c00 */
[----:B------:R-:W-:Y:S01]  /*0cd0*/  FMUL.FTZ R50, R51, UR4 ;  /* 0x0000000433327c20 */ /* 0x000fe20008410000 */
[----:B------:R-:W-:Y:S01]  /*0ce0*/  FMUL.FTZ R51, R41, UR4 ;  /* 0x0000000429337c20 */ /* 0x000fe20008410000 */
[----:B------:R-:W-:Y:S01]  /*0cf0*/  FMUL.FTZ R41, R42, UR4 ;  /* 0x000000042a297c20 */ /* 0x000fe20008410000 */
[----:B------:R-:W-:Y:S01]  /*0d00*/  FMUL.FTZ R42, R43, UR4 ;  /* 0x000000042b2a7c20 */ /* 0x000fe20008410000 */
[----:B--2---:R-:W-:Y:S01]  /*0d10*/  FMUL.FTZ R43, R37, UR4 ;  /* 0x00000004252b7c20 */ /* 0x004fe20008410000 */
        /* <DEDUP_REMOVED lines=8> */
[----:B---3--:R-:W-:Y:S01]  /*0da0*/  FMUL.FTZ R101, R20, UR4 ;  /* 0x0000000414657c20 */ /* 0x008fe20008410000 */
[----:B------:R-:W-:Y:S01]  /*0db0*/  FMUL.FTZ R104, R21, UR4 ;  /* 0x0000000415687c20 */ /* 0x000fe20008410000 */
[----:B------:R-:W-:Y:S01]  /*0dc0*/  FMUL.FTZ R103, R22, UR4 ;  /* 0x0000000416677c20 */ /* 0x000fe20008410000 */
[----:B------:R-:W-:Y:S01]  /*0dd0*/  FMUL.FTZ R106, R23, UR4 ;  /* 0x00000004176a7c20 */ /* 0x000fe20008410000 */
[----:B----4-:R-:W-:Y:S01]  /*0de0*/  FMUL.FTZ R35, R29, UR4 ;  /* 0x000000041d237c20 */ /* 0x010fe20008410000 */
[----:B------:R-:W-:Y:S01]  /*0df0*/  F2FP.F16.F32.PACK_AB R20, R15, R8 ;  /* 0x000000080f14723e */ /* 0x000fe200000000ff */
[----:B------:R-:W-:Y:S01]  /*0e00*/  FMUL.FTZ R29, R30, UR4 ;  /* 0x000000041e1d7c20 */ /* 0x000fe20008410000 */
[----:B------:R-:W-:Y:S01]  /*0e10*/  FMUL.FTZ R100, R31, UR4 ;  /* 0x000000041f647c20 */ /* 0x000fe20008410000 */
[----:B------:R-:W-:Y:S01]  /*0e20*/  F2FP.F16.F32.PACK_AB R21, R61, R10 ;  /* 0x0000000a3d15723e */ /* 0x000fe200000000ff */
[----:B------:R-:W-:Y:S01]  /*0e30*/  FMUL.FTZ R40, R40, UR4 ;  /* 0x0000000428287c20 */ /* 0x000fe20008410000 */
[----:B------:R-:W-:Y:S01]  /*0e40*/  F2FP.F16.F32.PACK_AB R22, R63, R12 ;  /* 0x0000000c3f16723e */ /* 0x000fe200000000ff */
[----:B------:R-:W-:Y:S01]  /*0e50*/  FMUL.FTZ R28, R28, UR4 ;  /* 0x000000041c1c7c20 */ /* 0x000fe20008410000 */
[----:B------:R-:W-:Y:S01]  /*0e60*/  F2FP.F16.F32.PACK_AB R23, R65, R60 ;  /* 0x0000003c4117723e */ /* 0x000fe200000000ff */
[----:B------:R-:W-:Y:S01]  /*0e70*/  FMUL.FTZ R32, R32, UR4 ;  /* 0x0000000420207c20 */ /* 0x000fe20008410000 */
[----:B-----5:R-:W-:Y:S01]  /*0e80*/  FMUL.FTZ R105, R57, UR4 ;  /* 0x0000000439697c20 */ /* 0x020fe20008410000 */
[----:B------:R-:W-:Y:S01]  /*0e90*/  LEA R8, R13, R2, 0x1 ;  /* 0x000000020d087211 */ /* 0x000fe200078e08ff */
[----:B------:R-:W-:Y:S01]  /*0ea0*/  FMUL.FTZ R57, R58, UR4 ;  /* 0x000000043a397c20 */ /* 0x000fe20008410000 */
[----:B------:R-:W-:Y:S01]  /*0eb0*/  FMUL.FTZ R58, R59, UR4 ;  /* 0x000000043b3a7c20 */ /* 0x000fe20008410000 */
[----:B------:R-:W-:Y:S01]  /*0ec0*/  FMUL.FTZ R44, R44, UR4 ;  /* 0x000000042c2c7c20 */ /* 0x000fe20008410000 */
[----:B------:R-:W-:Y:S01]  /*0ed0*/  FMUL.FTZ R45, R45, UR4 ;  /* 0x000000042d2d7c20 */ /* 0x000fe20008410000 */
[----:B------:R-:W-:Y:S01]  /*0ee0*/  FMUL.FTZ R46, R46, UR4 ;  /* 0x000000042e2e7c20 */ /* 0x000fe20008410000 */
[----:B------:R-:W-:Y:S01]  /*0ef0*/  FMUL.FTZ R47, R47, UR4 ;  /* 0x000000042f2f7c20 */ /* 0x000fe20008410000 */
[----:B0-----:R-:W-:Y:S01]  /*0f00*/  FMUL.FTZ R30, R24, UR4 ;  /* 0x00000004181e7c20 */ /* 0x001fe20008410000 */
[----:B------:R-:W-:Y:S01]  /*0f10*/  FMUL.FTZ R97, R25, UR4 ;  /* 0x0000000419617c20 */ /* 0x000fe20008410000 */
[----:B------:R-:W-:Y:S01]  /*0f20*/  FMUL.FTZ R31, R26, UR4 ;  /* 0x000000041a1f7c20 */ /* 0x000fe20008410000 */
[----:B------:R-:W-:Y:S01]  /*0f30*/  FMUL.FTZ R102, R27, UR4 ;  /* 0x000000041b667c20 */ /* 0x000fe20008410000 */
[----:B------:R-:W-:Y:S01]  /*0f40*/  F2FP.F16.F32.PACK_AB R24, R67, R62 ;  /* 0x0000003e4318723e */ /* 0x000fe200000000ff */
[----:B-1----:R-:W-:Y:S01]  /*0f50*/  FMUL.FTZ R10, R16, UR4 ;  /* 0x00000004100a7c20 */ /* 0x002fe20008410000 */
[----:B------:R-:W-:Y:S01]  /*0f60*/  F2FP.F16.F32.PACK_AB R25, R69, R64 ;  /* 0x000000404519723e */ /* 0x000fe200000000ff */
[----:B------:R-:W-:Y:S01]  /*0f70*/  FMUL.FTZ R61, R17, UR4 ;  /* 0x00000004113d7c20 */ /* 0x000fe20008410000 */
[----:B------:R-:W-:Y:S01]  /*0f80*/  F2FP.F16.F32.PACK_AB R26, R71, R66 ;  /* 0x00000042471a723e */ /* 0x000fe200000000ff */
[----:B------:R-:W-:Y:S01]  /*0f90*/  FMUL.FTZ R59, R18, UR4 ;  /* 0x00000004123b7c20 */ /* 0x000fe20008410000 */
[----:B------:R-:W-:Y:S01]  /*0fa0*/  F2FP.F16.F32.PACK_AB R27, R73, R68 ;  /* 0x00000044491b723e */ /* 0x000fe200000000ff */
[----:B------:R-:W-:Y:S01]  /*0fb0*/  FMUL.FTZ R60, R19, UR4 ;  /* 0x00000004133c7c20 */ /* 0x000fe20008410000 */
[----:B------:R-:W-:Y:S01]  /*0fc0*/  F2FP.F16.F32.PACK_AB R12, R75, R70 ;  /* 0x000000464b0c723e */ /* 0x000fe200000000ff */
[----:B------:R-:W-:Y:S01]  /*0fd0*/  FMUL.FTZ R56, R56, UR4 ;  /* 0x0000000438387c20 */ /* 0x000fe20008410000 */
[----:B------:R-:W-:Y:S01]  /*0fe0*/  F2FP.F16.F32.PACK_AB R13, R77, R72 ;  /* 0x000000484d0d723e */ /* 0x000fe200000000ff */
[----:B------:R0:W-:Y:S01]  /*0ff0*/  STSM.16.MT88.4 [R8+0x14000], R20 ;  /* 0x0140001408007844 */ /* 0x0001e20000004200 */
[----:B------:R-:W-:Y:S01]  /*1000*/  F2FP.F16.F32.PACK_AB R14, R79, R74 ;  /* 0x0000004a4f0e723e */ /* 0x000fe200000000ff */
[----:B------:R-:W-:Y:S01]  /*1010*/  ULDC UR4, c[0x0][0x244] ;  /* 0x0000910000047ab9 */ /* 0x000fe20000000800 */
[----:B------:R-:W-:Y:S01]  /*1020*/  F2FP.F16.F32.PACK_AB R15, R81, R76 ;  /* 0x0000004c510f723e */ /* 0x000fe200000000ff */
[----:B------:R-:W-:Y:S01]  /*1030*/  STSM.16.MT88.4 [R8+0x19000], R24 ;  /* 0x0190001808007844 */ /* 0x000fe20000004200 */
[----:B------:R-:W-:-:S02]  /*1040*/  F2FP.F16.F32.PACK_AB R16, R83, R78 ;  /* 0x0000004e5310723e */ /* 0x000fc400000000ff */
[----:B------:R-:W-:Y:S01]  /*1050*/  F2FP.F16.F32.PACK_AB R17, R85, R80 ;  /* 0x000000505511723e */ /* 0x000fe200000000ff */
[----:B------:R-:W-:Y:S01]  /*1060*/  STSM.16.MT88.4 [R8+0x14200], R12 ;  /* 0x0142000c08007844 */ /* 0x000fe20000004200 */
        /* <DEDUP_REMOVED lines=8> */
[----:B0-----:R-:W-:Y:S01]  /*10f0*/  F2FP.F16.F32.PACK_AB R20, R55, R48 ;  /* 0x000000303714723e */ /* 0x001fe200000000ff */
[----:B------:R-:W-:Y:S01]  /*1100*/  STSM.16.MT88.4 [R8+0x14400], R92 ;  /* 0x0144005c08007844 */ /* 0x000fe20000004200 */
[----:B------:R-:W-:Y:S02]  /*1110*/  F2FP.F16.F32.PACK_AB R21, R50, R49 ;  /* 0x000000313215723e */ /* 0x000fe400000000ff */
[----:B------:R-:W-:Y:S02]  /*1120*/  F2FP.F16.F32.PACK_AB R22, R45, R44 ;  /* 0x0000002c2d16723e */ /* 0x000fe400000000ff */
[----:B------:R-:W-:-:S02]  /*1130*/  F2FP.F16.F32.PACK_AB R23, R47, R46 ;  /* 0x0000002e2f17723e */ /* 0x000fc400000000ff */
[----:B------:R-:W-:Y:S01]  /*1140*/  F2FP.F16.F32.PACK_AB R42, R43, R36 ;  /* 0x000000242b2a723e */ /* 0x000fe200000000ff */
[----:B-1----:R-:W-:Y:S01]  /*1150*/  IMAD R18, R5, UR6, RZ ;  /* 0x0000000605127c24 */ /* 0x002fe2000f8e02ff */
[----:B------:R-:W-:Y:S01]  /*1160*/  F2FP.F16.F32.PACK_AB R33, R34, R33 ;  /* 0x000000212221723e */ /* 0x000fe200000000ff */
[----:B------:R0:W-:Y:S01]  /*1170*/  STSM.16.MT88.4 [R8+0x19400], R20 ;  /* 0x0194001408007844 */ /* 0x0001e20000004200 */
[----:B------:R-:W-:Y:S02]  /*1180*/  F2FP.F16.F32.PACK_AB R40, R51, R40 ;  /* 0x000000283328723e */ /* 0x000fe400000000ff */
        /* <DEDUP_REMOVED lines=10> */
[----:B------:R-:W-:Y:S02]  /*1230*/  F2FP.F16.F32.PACK_AB R57, R58, R57 ;  /* 0x000000393a39723e */ /* 0x000fe400000000ff */
[----:B------:R-:W-:Y:S01]  /*1240*/  F2FP.F16.F32.PACK_AB R56, R105, R56 ;  /* 0x000000386938723e */ /* 0x000fe200000000ff */
[----:B------:R-:W-:Y:S01]  /*1250*/  STSM.16.MT88.4 [R8+0x14800], R24 ;  /* 0x0148001808007844 */ /* 0x000fe20000004200 */
[----:B------:R-:W-:Y:S01]  /*1260*/  F2FP.F16.F32.PACK_AB R58, R61, R10 ;  /* 0x0000000a3d3a723e */ /* 0x000fe200000000ff */
[----:B------:R-:W-:Y:S01]  /*1270*/  IMAD R10, R11, 0x2, R2 ;  /* 0x000000020b0a7824 */ /* 0x000fe200078e0202 */
[----:B------:R-:W-:Y:S01]  /*1280*/  F2FP.F16.F32.PACK_AB R59, R60, R59 ;  /* 0x0000003b3c3b723e */ /* 0x000fe200000000ff */
[----:B------:R-:W-:Y:S01]  /*1290*/  VIADD R2, R2, 0x14000 ;  /* 0x0001400002027836 */ /* 0x000fe20000000000 */
[----:B0-----:R-:W-:Y:S01]  /*12a0*/  VIMNMX R22, R9, 0x50, PT ;  /* 0x0000005009167848 */ /* 0x001fe20003fe0100 */
[----:B------:R-:W-:Y:S01]  /*12b0*/  VIADD R9, R0, 0x8 ;  /* 0x0000000800097836 */ /* 0x000fe20000000000 */
[----:B------:R-:W-:Y:S01]  /*12c0*/  ISETP.GE.AND P0, PT, R96, UR4, PT ;  /* 0x0000000460007c0c */ /* 0x000fe2000bf06270 */
[----:B------:R0:W-:Y:S01]  /*12d0*/  STSM.16.MT88.4 [R8+0x19800], R56 ;  /* 0x0198003808007844 */ /* 0x0001e20000004200 */
[----:B------:R-:W-:Y:S01]  /*12e0*/  SHF.R.S32.HI R97, RZ, 0x1f, R96 ;  /* 0x0000001fff617819 */ /* 0x000fe20000011460 */
[----:B------:R-:W-:Y:S01]  /*12f0*/  ULDC.64 UR4, c[0x0][0x260] ;  /* 0x0000980000047ab9 */ /* 0x000fe20000000a00 */
[-C--:B------:R-:W-:Y:S01]  /*1300*/  ISETP.GE.OR P2, PT, R9, R22.reuse, P0 ;  /* 0x000000160900720c */ /* 0x080fe20000746670 */
[----:B------:R-:W-:Y:S01]  /*1310*/  BAR.SYNC.DEFER_BLOCKING 0x0 ;  /* 0x0000000000007b1d */ /* 0x000fe20000010000 */
[C---:B------:R-:W-:Y:S01]  /*1320*/  IMAD R9, R7.reuse, UR7, R18 ;  /* 0x0000000707097c24 */ /* 0x040fe2000f8e0212 */
[C---:B------:R-:W-:Y:S01]  /*1330*/  ISETP.GE.OR P3, PT, R0.reuse, R22, P0 ;  /* 0x000000160000720c */ /* 0x040fe20000766670 */
[----:B------:R-:W-:Y:S01]  /*1340*/  IMAD.WIDE.U32 R96, R7, UR6, R96 ;  /* 0x0000000607607c25 */ /* 0x000fe2000f8e0060 */
[----:B------:R-:W-:-:S02]  /*1350*/  IADD3 R16, P1, R0, R98, RZ ;  /* 0x0000006200107210 */ /* 0x000fc40007f3e0ff */
[C---:B------:R-:W-:Y:S01]  /*1360*/  IADD3 R5, R0.reuse, 0x10, RZ ;  /* 0x0000001000057810 */ /* 0x040fe20007ffe0ff */
[C---:B------:R-:W-:Y:S01]  /*1370*/  VIADD R7, R0.reuse, 0x28 ;  /* 0x0000002800077836 */ /* 0x040fe20000000000 */
[----:B------:R-:W-:Y:S01]  /*1380*/  IADD3 R97, R97, R9, RZ ;  /* 0x0000000961617210 */ /* 0x000fe20007ffe0ff */
[----:B------:R-:W-:Y:S01]  /*1390*/  IMAD R3, R3, UR4, RZ ;  /* 0x0000000403037c24 */ /* 0x000fe2000f8e02ff */
[----:B------:R-:W-:Y:S02]  /*13a0*/  LEA.HI.X.SX32 R17, R0, R99, 0x1, P1 ;  /* 0x0000006300117211 */ /* 0x000fe400008f0eff */
[-C--:B------:R-:W-:Y:S01]  /*13b0*/  ISETP.GE.OR P1, PT, R5, R22.reuse, P0 ;  /* 0x000000160500720c */ /* 0x080fe20000726670 */
[----:B------:R-:W-:Y:S01]  /*13c0*/  IMAD R3, R6, UR5, R3 ;  /* 0x0000000506037c24 */ /* 0x000fe2000f8e0203 */
[----:B------:R-:W-:Y:S01]  /*13d0*/  ISETP.GE.OR P4, PT, R7, R22, P0 ;  /* 0x000000160700720c */ /* 0x000fe20000786670 */
[C---:B0-----:R-:W-:Y:S01]  /*13e0*/  VIADD R8, R0.reuse, 0x18 ;  /* 0x0000001800087836 */ /* 0x041fe20000000000 */
[----:B------:R-:W-:Y:S01]  /*13f0*/  IADD3 R5, R0, 0x20, RZ ;  /* 0x0000002000057810 */ /* 0x000fe20007ffe0ff */
[----:B------:R-:W-:Y:S01]  /*1400*/  IMAD.WIDE.U32 R6, R6, UR4, R96 ;  /* 0x0000000406067c25 */ /* 0x000fe2000f8e0060 */
[----:B------:R-:W-:-:S02]  /*1410*/  LEA R2, R11, R2, 0x1 ;  /* 0x000000020b027211 */ /* 0x000fc400078e08ff */
[-C--:B------:R-:W-:Y:S01]  /*1420*/  ISETP.GE.OR P5, PT, R5, R22.reuse, P0 ;  /* 0x000000160500720c */ /* 0x080fe200007a6670 */
[----:B------:R-:W-:Y:S01]  /*1430*/  IMAD.WIDE R4, R4, 0x50, R16 ;  /* 0x0000005004047825 */ /* 0x000fe200078e0210 */
[----:B------:R-:W-:Y:S01]  /*1440*/  ISETP.GE.OR P6, PT, R8, R22, P0 ;  /* 0x000000160800720c */ /* 0x000fe200007c6670 */
[----:B------:R0:W1:Y:S02]  /*1450*/  LDS.128 R12, [R10+0x14900] ;  /* 0x014900000a0c7984 */ /* 0x0000640000000c00 */
[----:B------:R-:W-:Y:S01]  /*1460*/  VIADD R11, R0, 0x30 ;  /* 0x00000030000b7836 */ /* 0x000fe20000000000 */
[----:B------:R-:W-:Y:S01]  /*1470*/  IADD3 R3, R7, R3, RZ ;  /* 0x0000000307037210 */ /* 0x000fe20007ffe0ff */
[----:B------:R-:W-:Y:S08]  /*1480*/  @P3 BRA `(.L_x_1013) ;  /* 0x00000000002c3947 */ /* 0x000ff00003800000 */
[----:B------:R2:W3:Y:S01]  /*1490*/  LDS.128 R16, [R2] ;  /* 0x0000000002107984 */ /* 0x0004e20000000c00 */
[----:B------:R-:W-:Y:S02]  /*14a0*/  ULDC.64 UR4, c[0x0][0x250] ;  /* 0x0000940000047ab9 */ /* 0x000fe40000000a00 */
[----:B------:R-:W-:-:S04]  /*14b0*/  IMAD R21, R5, UR4, RZ ;  /* 0x0000000405157c24 */ /* 0x000fc8000f8e02ff */
[----:B------:R-:W-:Y:S02]  /*14c0*/  IMAD R21, R4, UR5, R21 ;  /* 0x0000000504157c24 */ /* 0x000fe4000f8e0215 */
[----:B--2---:R-:W-:-:S04]  /*14d0*/  IMAD.MOV.U32 R2, RZ, RZ, R6 ;  /* 0x000000ffff027224 */ /* 0x004fc800078e0006 */
[----:B------:R-:W-:Y:S01]  /*14e0*/  IMAD.WIDE.U32 R8, R4, UR4, R2 ;  /* 0x0000000404087c25 */ /* 0x000fe2000f8e0002 */
[----:B------:R-:W-:Y:S02]  /*14f0*/  ULDC.64 UR4, c[0x0][0x238] ;  /* 0x00008e0000047ab9 */ /* 0x000fe40000000a00 */
[----:B------:R-:W-:Y:S02]  /*1500*/  LEA R20, P3, R8, UR4, 0x1 ;  /* 0x0000000408147c11 */ /* 0x000fe4000f8608ff */
[----:B------:R-:W-:-:S04]  /*1510*/  IADD3 R9, R9, R21, RZ ;  /* 0x0000001509097210 */ /* 0x000fc80007ffe0ff */
[----:B------:R-:W-:-:S05]  /*1520*/  LEA.HI.X R21, R8, UR5, R9, 0x1, P3 ;  /* 0x0000000508157c11 */ /* 0x000fca00098f0c09 */
[----:B---3--:R2:W-:Y:S02]  /*1530*/  STG.E.128 desc[UR8][R20.64], R16 ;  /* 0x0000001014007986 */ /* 0x0085e4000c101d08 */
.L_x_1013:
[----:B------:R-:W-:Y:S05]  /*1540*/  BSYNC B0 ;  /* 0x0000000000007941 */ /* 0x000fea0003800000 */
.L_x_1012:
[----:B--2---:R2:W3:Y:S01]  /*1550*/  LDS.128 R16, [R10+0x14100] ;  /* 0x014100000a107984 */ /* 0x0044e20000000c00 */
[----:B------:R-:W-:Y:S01]  /*1560*/  BSSY B0, `(.L_x_1014) ;  /* 0x0000011000007945 */ /* 0x000fe20003800000 */
[----:B------:R-:W-:Y:S01]  /*1570*/  ISETP.GE.OR P3, PT, R11, R22, P0 ;  /* 0x000000160b00720c */ /* 0x000fe20000766670 */
[----:B------:R-:W-:Y:S02]  /*1580*/  VIADD R11, R0, 0x38 ;  /* 0x00000038000b7836 */ /* 0x000fe40000000000 */
[----:B------:R-:W-:Y:S10]  /*1590*/  @P2 BRA `(.L_x_1015) ;  /* 0x0000000000342947 */ /* 0x000ff40003800000 */
[----:B------:R-:W-:Y:S01]  /*15a0*/  IADD3 R21, P2, R4, 0x8, RZ ;  /* 0x0000000804157810 */ /* 0x000fe20007f5e0ff */
[----:B------:R-:W-:Y:S01]  /*15b0*/  ULDC.64 UR4, c[0x0][0x250] ;  /* 0x0000940000047ab9 */ /* 0x000fe20000000a00 */
[----:B------:R-:W-:Y:S02]  /*15c0*/  MOV R9, R3 ;  /* 0x0000000300097202 */ /* 0x000fe40000000f00 */
[----:B------:R-:W-:-:S05]  /*15d0*/  IADD3.X R8, RZ, R5, RZ, P2, !PT ;  /* 0x00000005ff087210 */ /* 0x000fca00017fe4ff */
        /* <DEDUP_REMOVED lines=9> */
.L_x_1015:
[----:B------:R-:W-:Y:S05]  /*1670*/  BSYNC B0 ;  /* 0x0000000000007941 */ /* 0x000fea0003800000 */
.L_x_1014:
[----:B---34-:R3:W4:Y:S01]  /*1680*/  LDS.128 R16, [R10+0x14200] ;  /* 0x014200000a107984 */ /* 0x0187220000000c00 */
[----:B------:R-:W-:Y:S01]  /*1690*/  BSSY B0, `(.L_x_1016) ;  /* 0x0000012000007945 */ /* 0x000fe20003800000 */
[----:B------:R-:W-:Y:S02]  /*16a0*/  ISETP.GE.OR P2, PT, R11, R22, P0 ;  /* 0x000000160b00720c */ /* 0x000fe40000746670 */
[C---:B------:R-:W-:Y:S01]  /*16b0*/  IADD3 R11, R0.reuse, 0x40, RZ ;  /* 0x00000040000b7810 */ /* 0x040fe20007ffe0ff */
[----:B------:R-:W-:Y:S01]  /*16c0*/  VIADD R0, R0, 0x48 ;  /* 0x0000004800007836 */ /* 0x000fe20000000000 */
[----:B------:R-:W-:Y:S09]  /*16d0*/  @P1 BRA `(.L_x_1017) ;  /* 0x0000000000341947 */ /* 0x000ff20003800000 */
        /* <DEDUP_REMOVED lines=13> */
.L_x_1017:
[----:B------:R-:W-:Y:S05]  /*17b0*/  BSYNC B0 ;  /* 0x0000000000007941 */ /* 0x000fea0003800000 */
.L_x_1016:
[----:B----4-:R4:W0:Y:S01]  /*17c0*/  LDS.128 R16, [R10+0x14300] ;  /* 0x014300000a107984 */ /* 0x0108220000000c00 */
[----:B------:R-:W-:Y:S01]  /*17d0*/  BSSY B0, `(.L_x_1018) ;  /* 0x0000011000007945 */ /* 0x000fe20003800000 */
[-C--:B------:R-:W-:Y:S02]  /*17e0*/  ISETP.GE.OR P1, PT, R11, R22.reuse, P0 ;  /* 0x000000160b00720c */ /* 0x080fe40000726670 */
[----:B------:R-:W-:Y:S01]  /*17f0*/  ISETP.GE.OR P0, PT, R0, R22, P0 ;  /* 0x000000160000720c */ /* 0x000fe20000706670 */
[----:B------:R-:W-:-:S12]  /*1800*/  @P6 BRA `(.L_x_1019) ;  /* 0x0000000000346947 */ /* 0x000fd80003800000 */
[----:B------:R-:W-:Y:S01]  /*1810*/  IADD3 R11, P6, R4, 0x18, RZ ;  /* 0x00000018040b7810 */ /* 0x000fe20007fde0ff */
[----:B------:R-:W-:Y:S01]  /*1820*/  ULDC.64 UR4, c[0x0][0x250] ;  /* 0x0000940000047ab9 */ /* 0x000fe20000000a00 */
[----:B------:R-:W-:Y:S01]  /*1830*/  MOV R9, R3 ;  /* 0x0000000300097202 */ /* 0x000fe20000000f00 */
[----:B------:R-:W-:Y:S01]  /*1840*/  IMAD.MOV.U32 R8, RZ, RZ, R6 ;  /* 0x000000ffff087224 */ /* 0x000fe200078e0006 */
[----:B------:R-:W-:-:S03]  /*1850*/  IADD3.X R0, RZ, R5, RZ, P6, !PT ;  /* 0x00000005ff007210 */ /* 0x000fc600037fe4ff */
        /* <DEDUP_REMOVED lines=8> */
.L_x_1019:
[----:B------:R-:W-:Y:S05]  /*18e0*/  BSYNC B0 ;  /* 0x0000000000007941 */ /* 0x000fea0003800000 */
.L_x_1018:
[----:B0-----:R0:W0:Y:S01]  /*18f0*/  LDS.128 R16, [R10+0x14400] ;  /* 0x014400000a107984 */ /* 0x0010220000000c00 */
[----:B------:R-:W-:Y:S04]  /*1900*/  BSSY B0, `(.L_x_1020) ;  /* 0x000000f000007945 */ /* 0x000fe80003800000 */
[----:B------:R-:W-:Y:S05]  /*1910*/  @P5 BRA `(.L_x_1021) ;  /* 0x0000000000345947 */ /* 0x000fea0003800000 */
        /* <DEDUP_REMOVED lines=13> */
.L_x_1021:
[----:B------:R-:W-:Y:S05]  /*19f0*/  BSYNC B0 ;  /* 0x0000000000007941 */ /* 0x000fea0003800000 */
.L_x_1020:
        /* <DEDUP_REMOVED lines=16> */
.L_x_1023:
[----:B------:R-:W-:Y:S05]  /*1b00*/  BSYNC B0 ;  /* 0x0000000000007941 */ /* 0x000fea0003800000 */
.L_x_1022:
        /* <DEDUP_REMOVED lines=16> */
.L_x_1025:
[----:B------:R-:W-:Y:S05]  /*1c10*/  BSYNC B0 ;  /* 0x0000000000007941 */ /* 0x000fea0003800000 */
.L_x_1024:
        /* <DEDUP_REMOVED lines=16> */
.L_x_1027:
[----:B------:R-:W-:Y:S05]  /*1d20*/  BSYNC B0 ;  /* 0x0000000000007941 */ /* 0x000fea0003800000 */
.L_x_1026:
[----:B0-234-:R-:W0:Y:S01]  /*1d30*/  LDS.128 R8, [R10+0x14800] ;  /* 0x014800000a087984 */ /* 0x01de220000000c00 */
        /* <DEDUP_REMOVED lines=15> */
.L_x_1029:
[----:B------:R-:W-:Y:S05]  /*1e30*/  BSYNC B0 ;  /* 0x0000000000007941 */ /* 0x000fea0003800000 */
.L_x_1028:
[----:B------:R-:W-:Y:S05]  /*1e40*/  @P0 EXIT ;  /* 0x000000000000094d */ /* 0x000fea0003800000 */
[----:B------:R-:W-:Y:S01]  /*1e50*/  IADD3 R7, P0, R4, 0x48, RZ ;  /* 0x0000004804077810 */ /* 0x000fe20007f1e0ff */
[----:B------:R-:W-:Y:S01]  /*1e60*/  ULDC.64 UR4, c[0x0][0x250] ;  /* 0x0000940000047ab9 */ /* 0x000fe20000000a00 */
[----:B------:R-:W-:Y:S02]  /*1e70*/  IMAD.MOV.U32 R2, RZ, RZ, R6 ;  /* 0x000000ffff027224 */ /* 0x000fe400078e0006 */
[----:B------:R-:W-:Y:S02]  /*1e80*/  IADD3.X R4, RZ, R5, RZ, P0, !PT ;  /* 0x00000005ff047210 */ /* 0x000fe400007fe4ff */
[----:B------:R-:W-:-:S04]  /*1e90*/  IMAD.WIDE.U32 R2, R7, UR4, R2 ;  /* 0x0000000407027c25 */ /* 0x000fc8000f8e0002 */
[----:B------:R-:W-:-:S04]  /*1ea0*/  IMAD R4, R4, UR4, RZ ;  /* 0x0000000404047c24 */ /* 0x000fc8000f8e02ff */
[----:B------:R-:W-:Y:S01]  /*1eb0*/  IMAD R7, R7, UR5, R4 ;  /* 0x0000000507077c24 */ /* 0x000fe2000f8e0204 */
[----:B------:R-:W-:Y:S02]  /*1ec0*/  ULDC.64 UR4, c[0x0][0x238] ;  /* 0x00008e0000047ab9 */ /* 0x000fe40000000a00 */
[----:B------:R-:W-:Y:S02]  /*1ed0*/  LEA R4, P0, R2, UR4, 0x1 ;  /* 0x0000000402047c11 */ /* 0x000fe4000f8008ff */
[----:B------:R-:W-:-:S04]  /*1ee0*/  IADD3 R3, R3, R7, RZ ;  /* 0x0000000703037210 */ /* 0x000fc80007ffe0ff */
[----:B------:R-:W-:-:S05]  /*1ef0*/  LEA.HI.X R5, R2, UR5, R3, 0x1, P0 ;  /* 0x0000000502057c11 */ /* 0x000fca00080f0c03 */
[----:B-1----:R-:W-:Y:S01]  /*1f00*/  STG.E.128 desc[UR8][R4.64], R12 ;  /* 0x0000000c04007986 */ /* 0x002fe2000c101d08 */
[----:B------:R-:W-:Y:S05]  /*1f10*/  EXIT ;  /* 0x000000000000794d */ /* 0x000fea0003800000 */
.L_x_1030:
        /* <DEDUP_REMOVED lines=14> */
.L_x_1157:


//--------------------- .text._ZN7cutlass13device_kernelIN5flash32FlashAttnBwdPostprocessConvertdQIN4cute5tupleIJNS3_1CILi64EEENS5_ILi256EEEEEENS_6half_tEfNS_4arch4Sm90ELi256ENS3_8TiledMMAINS3_8MMA_AtomIJNS3_4SM904GMMA25MMA_64x64x16_F32F16F16_SSILNSF_5MajorE1ELSH_0ELNSF_7ScaleInE1ELSI_1EEEEEENS3_6LayoutINS4_IJNS5_ILi2EEENS5_ILi1EEESN_EEENS4_IJSN_NS5_ILi0EEESP_EEEEENS4_IJNS3_10UnderscoreESS_SS_EEEEELb1EEEEEvNT_6ParamsE --------------------------
	.section	.text._ZN7cutlass13device_kernelIN5flash32FlashAttnBwdPostprocessConvertdQIN4cute5tupleIJNS3_1CILi64EEENS5_ILi256EEEEEENS_6half_tEfNS_4arch4Sm90ELi256ENS3_8TiledMMAINS3_8MMA_AtomIJNS3_4SM904GMMA25MMA_64x64x16_F32F16F16_SSILNSF_5MajorE1ELSH_0ELNSF_7ScaleInE1ELSI_1EEEEEENS3_6LayoutINS4_IJNS5_ILi2EEENS5_ILi1EEESN_EEENS4_IJSN_NS5_ILi0EEESP_EEEEENS4_IJNS3_10UnderscoreESS_SS_EEEEELb1EEEEEvNT_6ParamsE,"ax",@progbits
	.align	128
.text._ZN7cutlass13device_kernelIN5flash32FlashAttnBwdPostprocessConvertdQIN4cute5tupleIJNS3_1CILi64EEENS5_ILi256EEEEEENS_6half_tEfNS_4arch4Sm90ELi256ENS3_8TiledMMAINS3_8MMA_AtomIJNS3_4SM904GMMA25MMA_64x64x16_F32F16F16_SSILNSF_5MajorE1ELSH_0ELNSF_7ScaleInE1ELSI_1EEEEEENS3_6LayoutINS4_IJNS5_ILi2EEENS5_ILi1EEESN_EEENS4_IJSN_NS5_ILi0EEESP_EEEEENS4_IJNS3_10UnderscoreESS_SS_EEEEELb1EEEEEvNT_6ParamsE:
        .type           _ZN7cutlass13device_kernelIN5flash32FlashAttnBwdPostprocessConvertdQIN4cute5tupleIJNS3_1CILi64EEENS5_ILi256EEEEEENS_6half_tEfNS_4arch4Sm90ELi256ENS3_8TiledMMAINS3_8MMA_AtomIJNS3_4SM904GMMA25MMA_64x64x16_F32F16F16_SSILNSF_5MajorE1ELSH_0ELNSF_7ScaleInE1ELSI_1EEEEEENS3_6LayoutINS4_IJNS5_ILi2EEENS5_ILi1EEESN_EEENS4_IJSN_NS5_ILi0EEESP_EEEEENS4_IJNS3_10UnderscoreESS_SS_EEEEELb1EEEEEvNT_6ParamsE,@function
        .size           _ZN7cutlass13device_kernelIN5flash32FlashAttnBwdPostprocessConvertdQIN4cute5tupleIJNS3_1CILi64EEENS5_ILi256EEEEEENS_6half_tEfNS_4arch4Sm90ELi256ENS3_8TiledMMAINS3_8MMA_AtomIJNS3_4SM904GMMA25MMA_64x64x16_F32F16F16_SSILNSF_5MajorE1ELSH_0ELNSF_7ScaleInE1ELSI_1EEEEEENS3_6LayoutINS4_IJNS5_ILi2EEENS5_ILi1EEESN_EEENS4_IJSN_NS5_ILi0EEESP_EEEEENS4_IJNS3_10UnderscoreESS_SS_EEEEELb1EEEEEvNT_6ParamsE,(.L_x_1158 - _ZN7cutlass13device_kernelIN5flash32FlashAttnBwdPostprocessConvertdQIN4cute5tupleIJNS3_1CILi64EEENS5_ILi256EEEEEENS_6half_tEfNS_4arch4Sm90ELi256ENS3_8TiledMMAINS3_8MMA_AtomIJNS3_4SM904GMMA25MMA_64x64x16_F32F16F16_SSILNSF_5MajorE1ELSH_0ELNSF_7ScaleInE1ELSI_1EEEEEENS3_6LayoutINS4_IJNS5_ILi2EEENS5_ILi1EEESN_EEENS4_IJSN_NS5_ILi0EEESP_EEEEENS4_IJNS3_10UnderscoreESS_SS_EEEEELb1EEEEEvNT_6ParamsE)
        .other          _ZN7cutlass13device_kernelIN5flash32FlashAttnBwdPostprocessConvertdQIN4cute5tupleIJNS3_1CILi64EEENS5_ILi256EEEEEENS_6half_tEfNS_4arch4Sm90ELi256ENS3_8TiledMMAINS3_8MMA_AtomIJNS3_4SM904GMMA25MMA_64x64x16_F32F16F16_SSILNSF_5MajorE1ELSH_0ELNSF_7ScaleInE1ELSI_1EEEEEENS3_6LayoutINS4_IJNS5_ILi2EEENS5_ILi1EEESN_EEENS4_IJSN_NS5_ILi0EEESP_EEEEENS4_IJNS3_10UnderscoreESS_SS_EEEEELb1EEEEEvNT_6ParamsE,@"STO_CUDA_ENTRY STV_DEFAULT"
_ZN7cutlass13device_kernelIN5flash32FlashAttnBwdPostprocessConvertdQIN4cute5tupleIJNS3_1CILi64EEENS5_ILi256EEEEEENS_6half_tEfNS_4arch4Sm90ELi256ENS3_8TiledMMAINS3_8MMA_AtomIJNS3_4SM904GMMA25MMA_64x64x16_F32F16F16_SSILNSF_5MajorE1ELSH_0ELNSF_7ScaleInE1ELSI_1EEEEEENS3_6LayoutINS4_IJNS5_ILi2EEENS5_ILi1EEESN_EEENS4_IJSN_NS5_ILi0EEESP_EEEEENS4_IJNS3_10UnderscoreESS_SS_EEEEELb1EEEEEvNT_6ParamsE:
[----:B------:R-:W-:Y:S08]  /*0000*/  LDC R1, c[0x0][0x28] ;  /* 0x00000a00ff017b82 */ /* 0x000ff00000000800 */
[----:B------:R-:W0:Y:S01]  /*0010*/  LDC.64 R4, c[0x0][0x278] ;  /* 0x00009e00ff047b82 */ /* 0x000e220000000a00 */
[----:B------:R-:W1:Y:S01]  /*0020*/  S2R R15, SR_CTAID.Z ;  /* 0x00000000000f7919 */ /* 0x000e620000002700 */
[----:B------:R-:W-:-:S06]  /*0030*/  ULDC.64 UR8, c[0x0][0x208] ;  /* 0x0000820000087ab9 */ /* 0x000fcc0000000a00 */
[----:B------:R-:W2:Y:S08]  /*0040*/  LDC.64 R8, c[0x0][0x270] ;  /* 0x00009c00ff087b82 */ /* 0x000eb00000000a00 */
[----:B------:R-:W1:Y:S01]  /*0050*/  LDC.64 R2, c[0x0][0x270] ;  /* 0x00009c00ff027b82 */ /* 0x000e620000000a00 */
[----:B0-----:R-:W-:-:S04]  /*0060*/  ISETP.NE.U32.AND P2, PT, R4, RZ, PT ;  /* 0x000000ff0400720c */ /* 0x001fc80003f45070 */
[----:B------:R-:W-:Y:S02]  /*0070*/  ISETP.NE.AND.EX P2, PT, R5, RZ, PT, P2 ;  /* 0x000000ff0500720c */ /* 0x000fe40003f45320 */
[----:B--2---:R-:W-:-:S04]  /*0080*/  ISETP.NE.U32.AND P1, PT, R8, RZ, PT ;  /* 0x000000ff0800720c */ /* 0x004fc80003f25070 */
[----:B------:R-:W-:Y:S01]  /*0090*/  ISETP.NE.AND.EX P1, PT, R9, RZ, PT, P1 ;  /* 0x000000ff0900720c */ /* 0x000fe20003f25310 */
[----:B------:R-:W-:Y:S01]  /*00a0*/  ULDC UR4, c[0x0][0x240] ;  /* 0x0000900000047ab9 */ /* 0x000fe20000000800 */
[----:B-1----:R-:W-:-:S05]  /*00b0*/  IMAD.WIDE R2, R15, 0x4, R2 ;  /* 0x000000040f027825 */ /* 0x002fca00078e0202 */
[----:B------:R-:W0:Y:S01]  /*00c0*/  @P2 LDC.64 R6, c[0x0][0x278] ;  /* 0x00009e00ff062b82 */ /* 0x000e220000000a00 */
[----:B------:R-:W-:-:S05]  /*00d0*/  IMAD.U32 R0, RZ, RZ, UR4 ;  /* 0x00000004ff007e24 */ /* 0x000fca000f8e00ff */
[----:B------:R1:W5:Y:S01]  /*00e0*/  @P1 LDG.E R13, desc[UR8][R2.64] ;  /* 0x00000008020d1981 */ /* 0x000362000c1e1900 */
[----:B0-----:R-:W-:-:S05]  /*00f0*/  @P2 IMAD.WIDE R6, R15, 0x4, R6 ;  /* 0x000000040f062825 */ /* 0x001fca00078e0206 */
[----:B------:R1:W5:Y:S01]  /*0100*/  @P2 LDG.E R0, desc[UR8][R6.64] ;  /* 0x0000000806002981 */ /* 0x000362000c1e1900 */
[----:B------:R-:W-:Y:S01]  /*0110*/  ISETP.NE.U32.AND P0, PT, R8, RZ, PT ;  /* 0x000000ff0800720c */ /* 0x000fe20003f05070 */
[----:B------:R-:W0:Y:S03]  /*0120*/  S2R R4, SR_CTAID.X ;  /* 0x0000000000047919 */ /* 0x000e260000002500 */
[----:B------:R-:W-:Y:S01]  /*0130*/  ISETP.NE.AND.EX P0, PT, R9, RZ, PT, P0 ;  /* 0x000000ff0900720c */ /* 0x000fe20003f05300 */
[----:B0-----:R-:W-:Y:S01]  /*0140*/  IMAD.SHL.U32 R9, R4, 0x40, RZ ;  /* 0x0000004004097824 */ /* 0x001fe200078e00ff */
[----:B-1----:R-:W-:Y:S11]  /*0150*/  @P2 BRA `(.L_x_1031) ;  /* 0x0000000000102947 */ /* 0x002ff60003800000 */
[----:B------:R-:W-:Y:S05]  /*0160*/  @!P1 BRA `(.L_x_1031) ;  /* 0x00000000000c9947 */ /* 0x000fea0003800000 */
[----:B------:R-:W2:Y:S04]  /*0170*/  LDG.E R5, desc[UR8][R2.64] ;  /* 0x0000000802057981 */ /* 0x000ea8000c1e1900 */
[----:B-----5:R-:W2:Y:S02]  /*0180*/  LDG.E R0, desc[UR8][R2.64+0x4] ;  /* 0x0000040802007981 */ /* 0x020ea4000c1e1900 */
[----:B--2---:R-:W-:-:S07]  /*0190*/  IADD3 R0, -R5, R0, RZ ;  /* 0x0000000005007210 */ /* 0x004fce0007ffe1ff */
.L_x_1031:
[----:B-----5:R-:W-:-:S13]  /*01a0*/  ISETP.LE.AND P2, PT, R0, R9, PT ;  /* 0x000000090000720c */ /* 0x020fda0003f43270 */
[----:B------:R-:W-:Y:S05]  /*01b0*/  @P0 EXIT P2 ;  /* 0x000000000000094d */ /* 0x000fea0001000000 */
[----:B------:R-:W0:Y:S01]  /*01c0*/  S2R R8, SR_CTAID.Y ;  /* 0x0000000000087919 */ /* 0x000e220000002600 */
[C---:B------:R-:W-:Y:S01]  /*01d0*/  @P1 IMAD R2, R15.reuse, 0x40, R13 ;  /* 0x000000400f021824 */ /* 0x040fe200078e020d */
[----:B------:R-:W1:Y:S01]  /*01e0*/  LDC.64 R18, c[0x0][0x228] ;  /* 0x00008a00ff127b82 */ /* 0x000e620000000a00 */
[----:B------:R-:W-:Y:S01]  /*01f0*/  SHF.L.U32 R7, R4, 0xe, RZ ;  /* 0x0000000e04077819 */ /* 0x000fe200000006ff */
[----:B------:R-:W2:Y:S01]  /*0200*/  S2R R16, SR_TID.X ;  /* 0x0000000000107919 */ /* 0x000ea20000002100 */
[----:B------:R-:W-:Y:S01]  /*0210*/  SEL R6, R15, RZ, !P0 ;  /* 0x000000ff0f067207 */ /* 0x000fe20004000000 */
[----:B------:R-:W-:Y:S01]  /*0220*/  BSSY B0, `(.L_x_1032) ;  /* 0x0000031000007945 */ /* 0x000fe20003800000 */
[----:B------:R-:W-:Y:S01]  /*0230*/  @P1 SHF.R.S32.HI R3, RZ, 0x1f, R2 ;  /* 0x0000001fff031819 */ /* 0x000fe20000011402 */
[----:B------:R-:W3:Y:S02]  /*0240*/  S2R R17, SR_CgaCtaId ;  /* 0x0000000000117919 */ /* 0x000ee40000008800 */
[----:B------:R-:W4:Y:S01]  /*0250*/  LDC.64 R20, c[0x0][0x230] ;  /* 0x00008c00ff147b82 */ /* 0x000f220000000a00 */
[----:B------:R-:W-:-:S05]  /*0260*/  @P1 LEA.HI R3, R3, R2, RZ, 0x6 ;  /* 0x0000000203031211 */ /* 0x000fca00078f30ff */
[----:B------:R-:W-:Y:S02]  /*0270*/  @P1 IMAD.SHL.U32 R3, R3, 0x100, RZ ;  /* 0x0000010003031824 */ /* 0x000fe400078e00ff */
[----:B------:R-:W5:Y:S03]  /*0280*/  LDC.64 R22, c[0x0][0x210] ;  /* 0x00008400ff167b82 */ /* 0x000f660000000a00 */
[----:B------:R-:W-:Y:S02]  /*0290*/  @P1 LOP3.LUT R5, R3, 0xffffc000, RZ, 0xc0, !PT ;  /* 0xffffc00003051812 */ /* 0x000fe400078ec0ff */
[----:B------:R-:W-:Y:S02]  /*02a0*/  CS2R R2, SRZ ;  /* 0x0000000000027805 */ /* 0x000fe4000001ff00 */
[--C-:B------:R-:W-:Y:S01]  /*02b0*/  @P1 SHF.R.S32.HI R3, RZ, 0x1f, R5.reuse ;  /* 0x0000001fff031819 */ /* 0x100fe20000011405 */
[----:B------:R-:W-:-:S05]  /*02c0*/  @P1 IMAD.MOV.U32 R2, RZ, RZ, R5 ;  /* 0x000000ffff021224 */ /* 0x000fca00078e0005 */
        /* <DEDUP_REMOVED lines=9> */
[-C--:B----4-:R-:W-:Y:S02]  /*0360*/  IMAD R2, R3, R20.reuse, RZ ;  /* 0x0000001403027224 */ /* 0x090fe400078e02ff */
[----:B------:R-:W-:Y:S02]  /*0370*/  IMAD.IADD R11, R11, 0x1, R7 ;  /* 0x000000010b0b7824 */ /* 0x000fe400078e0207 */
[C---:B------:R-:W-:Y:S02]  /*0380*/  IMAD R7, R6.reuse, R21, R2 ;  /* 0x0000001506077224 */ /* 0x040fe400078e0202 */
[----:B------:R-:W-:-:S05]  /*0390*/  IMAD.WIDE.U32 R10, R6, R20, R10 ;  /* 0x00000014060a7225 */ /* 0x000fca00078e000a */
[----:B------:R-:W-:Y:S02]  /*03a0*/  IADD3 R2, R11, R7, RZ ;  /* 0x000000070b027210 */ /* 0x000fe40007ffe0ff */
        /* <DEDUP_REMOVED lines=19> */
.L_x_1034:
[----:B------:R-:W-:Y:S01]  /*04e0*/  @P0 ELECT P2, URZ, PT ;  /* 0x00000000003f082f */ /* 0x000fe20003840000 */
[----:B------:R1:W-:-:S12]  /*04f0*/  UBLKCP.S.G [UR6], [UR4], UR10 ;  /* 0x00000006040073ba */ /* 0x0003d8000800020a */
[----:B------:R-:W-:Y:S02]  /*0500*/  @P2 PLOP3.LUT P0, PT, P2, PT, PT, 0x8, 0x0 ;  /* 0x000000000000281c */ /* 0x000fe4000170e170 */
[----:B------:R-:W-:-:S11]  /*0510*/  PLOP3.LUT P2, PT, PT, PT, PT, 0x8, 0x0 ;  /* 0x000000000000781c */ /* 0x000fd60003f4e170 */
[----:B-1----:R-:W-:Y:S05]  /*0520*/  @P0 BRA.U.ANY `(.L_x_1034) ;  /* 0xfffffffd00ec0947 */ /* 0x002fea000393ffff */
.L_x_1033:
[----:B------:R-:W-:Y:S05]  /*0530*/  BSYNC B0 ;  /* 0x0000000000007941 */ /* 0x000fea0003800000 */
.L_x_1032:
[----:B------:R-:W-:Y:S01]  /*0540*/  BAR.SYNC.DEFER_BLOCKING 0x0 ;  /* 0x0000000000007b1d */ /* 0x000fe20000010000 */
[----:B------:R-:W-:Y:S02]  /*0550*/  MOV R2, 0x400 ;  /* 0x0000040000027802 */ /* 0x000fe40000000f00 */
[----:B------:R-:W-:Y:S02]  /*0560*/  CS2R R84, SRZ ;  /* 0x0000000000547805 */ /* 0x000fe4000001ff00 */
[----:B0-----:R-:W-:Y:S01]  /*0570*/  SHF.L.U32 R7, RZ, 0x1f, RZ ;  /* 0x0000001fff077819 */ /* 0x001fe200000006ff */
[--C-:B------:R-:W-:Y:S01]  /*0580*/  @P1 IMAD.MOV.U32 R84, RZ, RZ, R13.reuse ;  /* 0x000000ffff541224 */ /* 0x100fe200078e000d */
[----:B------:R-:W-:Y:S02]  /*0590*/  LEA R2, R17, R2, 0x18 ;  /* 0x0000000211027211 */ /* 0x000fe400078ec0ff */
[----:B------:R-:W-:-:S07]  /*05a0*/  @P1 SHF.R.S32.HI R85, RZ, 0x1f, R13 ;  /* 0x0000001fff551819 */ /* 0x000fce000001140d */
.L_x_1035:
[----:B0-----:R0:W1:Y:S02]  /*05b0*/  SYNCS.PHASECHK.TRANS64.TRYWAIT P0, [R2+URZ+0x18000], R7 ;  /* 0x01800007020075a7 */ /* 0x001064000800017f */
[----:B-1----:R-:W-:Y:S05]  /*05c0*/  @!P0 NANOSLEEP.SYNCS 0x989680 ;  /* 0x009896800000895d */ /* 0x002fea0003900000 */
[----:B------:R-:W1:Y:S02]  /*05d0*/  @!P0 SYNCS.PHASECHK.TRANS64 P0, [R2+URZ+0x18000], R7 ;  /* 0x01800007020085a7 */ /* 0x000e64000800007f */
[----:B-1----:R-:W-:Y:S05]  /*05e0*/  @!P0 BRA `(.L_x_1035) ;  /* 0xfffffffc00f08947 */ /* 0x002fea000383ffff */
[----:B0-----:R-:W-:Y:S01]  /*05f0*/  SHF.R.S32.HI R7, RZ, 0x1f, R16 ;  /* 0x0000001fff077819 */ /* 0x001fe20000011410 */
[----:B------:R-:W-:Y:S01]  /*0600*/  ULDC UR4, c[0x0][0x268] ;  /* 0x00009a0000047ab9 */ /* 0x000fe20000000800 */
[----:B------:R-:W-:Y:S01]  /*0610*/  VIADDMNMX R0, R0, -R9, 0x40, PT ;  /* 0x0000004000007446 */ /* 0x000fe20003800909 */
[----:B------:R-:W-:Y:S01]  /*0620*/  ULDC.64 UR6, c[0x0][0x258] ;  /* 0x0000960000067ab9 */ /* 0x000fe20000000a00 */
[-C--:B------:R-:W-:Y:S01]  /*0630*/  LEA.HI R10, R7, R16.reuse, RZ, 0x7 ;  /* 0x00000010070a7211 */ /* 0x080fe200078f38ff */
[----:B------:R-:W-:Y:S01]  /*0640*/  IMAD R5, R5, UR6, RZ ;  /* 0x0000000605057c24 */ /* 0x000fe2000f8e02ff */
[----:B------:R-:W-:Y:S01]  /*0650*/  LEA.HI R12, R7, R16, RZ, 0x4 ;  /* 0x00000010070c7211 */ /* 0x000fe200078f20ff */
[----:B------:R-:W-:Y:S01]  /*0660*/  BSSY B0, `(.L_x_1036) ;  /* 0x00000c8000007945 */ /* 0x000fe20003800000 */
[----:B------:R-:W-:Y:S02]  /*0670*/  LOP3.LUT R11, R10, 0xfffff80, RZ, 0xc0, !PT ;  /* 0x0fffff800a0b7812 */ /* 0x000fe400078ec0ff */
[----:B------:R-:W-:-:S02]  /*0680*/  SHF.R.S32.HI R10, RZ, 0x7, R10 ;  /* 0x00000007ff0a7819 */ /* 0x000fc4000001140a */
[-C--:B------:R-:W-:Y:S02]  /*0690*/  IADD3 R11, -R11, R16.reuse, RZ ;  /* 0x000000100b0b7210 */ /* 0x080fe40007ffe1ff */
[----:B------:R-:W-:Y:S02]  /*06a0*/  SHF.R.S32.HI R17, RZ, 0x4, R12 ;  /* 0x00000004ff117819 */ /* 0x000fe4000001140c */
[----:B------:R-:W-:Y:S01]  /*06b0*/  LEA.HI R20, R7, R16, RZ, 0x3 ;  /* 0x0000001007147211 */ /* 0x000fe200078f18ff */
[----:B------:R-:W-:Y:S01]  /*06c0*/  IMAD R11, R10, 0x800, R11 ;  /* 0x000008000a0b7824 */ /* 0x000fe200078e020b */
[----:B------:R-:W-:-:S03]  /*06d0*/  LEA.HI R18, R12, R17, RZ, 0x1 ;  /* 0x000000110c127211 */ /* 0x000fc600078f08ff */
[----:B------:R-:W-:Y:S01]  /*06e0*/  IMAD.SHL.U32 R81, R11, 0x4, RZ ;  /* 0x000000040b517824 */ /* 0x000fe200078e00ff */
[----:B------:R-:W-:Y:S02]  /*06f0*/  LEA.HI R11, R7, R16, RZ, 0x5 ;  /* 0x00000010070b7211 */ /* 0x000fe400078f28ff */
[----:B------:R-:W-:Y:S02]  /*0700*/  LOP3.LUT R18, R18, 0x3ffffe, RZ, 0xc0, !PT ;  /* 0x003ffffe12127812 */ /* 0x000fe400078ec0ff */
[----:B------:R-:W-:Y:S02]  /*0710*/  LOP3.LUT R13, R11, 0xffffffe0, RZ, 0xc0, !PT ;  /* 0xffffffe00b0d7812 */ /* 0x000fe400078ec0ff */
[----:B------:R-:W-:Y:S01]  /*0720*/  LEA R81, R81, R2, 0x2 ;  /* 0x0000000251517211 */ /* 0x000fe200078e10ff */
[----:B------:R-:W-:Y:S01]  /*0730*/  IMAD.IADD R25, R17, 0x1, -R18 ;  /* 0x0000000111197824 */ /* 0x000fe200078e0a12 */
[----:B------:R-:W-:Y:S01]  /*0740*/  SHF.R.S32.HI R7, RZ, 0x5, R11 ;  /* 0x00000005ff077819 */ /* 0x000fe2000001140b */
[----:B------:R-:W-:-:S02]  /*0750*/  IMAD.IADD R22, R16, 0x1, -R13 ;  /* 0x0000000110167824 */ /* 0x000fc400078e0a0d */
[----:B------:R-:W-:Y:S01]  /*0760*/  IMAD.SHL.U32 R16, R16, 0x40, RZ ;  /* 0x0000004010107824 */ /* 0x000fe200078e00ff */
[----:B------:R-:W0:Y:S01]  /*0770*/  LDS.128 R40, [R81] ;  /* 0x0000000051287984 */ /* 0x000e220000000c00 */
[C---:B------:R-:W-:Y:S01]  /*0780*/  IMAD.SHL.U32 R19, R7.reuse, 0x40, RZ ;  /* 0x0000004007137824 */ /* 0x040fe200078e00ff */
[----:B------:R-:W-:Y:S01]  /*0790*/  SHF.R.S32.HI R23, RZ, 0x1f, R22 ;  /* 0x0000001fff177819 */ /* 0x000fe20000011416 */
[----:B------:R-:W-:Y:S01]  /*07a0*/  IMAD R32, R10, 0x8, R25 ;  /* 0x000000080a207824 */ /* 0x000fe200078e0219 */
[----:B------:R-:W-:Y:S01]  /*07b0*/  LOP3.LUT R11, R16, 0x1c0, RZ, 0xc0, !PT ;  /* 0x000001c0100b7812 */ /* 0x000fe200078ec0ff */
[----:B------:R-:W1:Y:S01]  /*07c0*/  LDS.128 R44, [R81+0x800] ;  /* 0x00080000512c7984 */ /* 0x000e620000000c00 */
[----:B------:R-:W-:Y:S02]  /*07d0*/  SHF.L.U32 R16, R7, 0x4, RZ ;  /* 0x0000000407107819 */ /* 0x000fe400000006ff */
[----:B------:R-:W-:Y:S01]  /*07e0*/  LOP3.LUT R27, R19, 0x1c0, RZ, 0xc0, !PT ;  /* 0x000001c0131b7812 */ /* 0x000fe200078ec0ff */
[----:B------:R-:W2:Y:S01]  /*07f0*/  LDS.128 R52, [R81+0x1800] ;  /* 0x0018000051347984 */ /* 0x000ea20000000c00 */
[----:B------:R-:W-:-:S02]  /*0800*/  LOP3.LUT R21, R11, 0x30, R16, 0xf8, !PT ;  /* 0x000000300b157812 */ /* 0x000fc400078ef810 */
[----:B------:R-:W-:Y:S01]  /*0810*/  SHF.L.U32 R82, R22, 0x3, RZ ;  /* 0x0000000316527819 */ /* 0x000fe200000006ff */
[----:B------:R-:W3:Y:S01]  /*0820*/  LDS.128 R12, [R81+0x1000] ;  /* 0x00100000510c7984 */ /* 0x000ee20000000c00 */
[----:B------:R-:W-:Y:S02]  /*0830*/  LEA.HI R29, R23, R22, RZ, 0x3 ;  /* 0x00000016171d7211 */ /* 0x000fe400078f18ff */
[----:B------:R-:W-:Y:S01]  /*0840*/  LOP3.LUT R28, R27, 0x38, R82, 0xf8, !PT ;  /* 0x000000381b1c7812 */ /* 0x000fe200078ef852 */
[----:B------:R-:W4:Y:S01]  /*0850*/  LDS.128 R16, [R81+0x2000] ;  /* 0x0020000051107984 */ /* 0x000f220000000c00 */
[----:B------:R-:W-:Y:S01]  /*0860*/  SHF.R.U32.HI R31, RZ, 0x3, R27 ;  /* 0x00000003ff1f7819 */ /* 0x000fe2000001161b */
[----:B------:R-:W-:Y:S01]  /*0870*/  IMAD.SHL.U32 R10, R29, 0x200, RZ ;  /* 0x000002001d0a7824 */ /* 0x000fe200078e00ff */
[----:B------:R-:W-:Y:S01]  /*0880*/  LOP3.LUT R24, R21, 0x8, R20, 0xf8, !PT ;  /* 0x0000000815187812 */ /* 0x000fe200078ef814 */
[----:B------:R-:W-:Y:S01]  /*0890*/  LDS.128 R36, [R81+0x4800] ;  /* 0x0048000051247984 */ /* 0x000fe20000000c00 */
[----:B------:R-:W-:-:S02]  /*08a0*/  SHF.R.U32.HI R11, RZ, 0x3, R11 ;  /* 0x00000003ff0b7819 */ /* 0x000fc4000001160b */
[----:B------:R-:W-:Y:S01]  /*08b0*/  LOP3.LUT R33, R28, R31, RZ, 0x3c, !PT ;  /* 0x0000001f1c217212 */ /* 0x000fe200078e3cff */
[----:B------:R-:W5:Y:S01]  /*08c0*/  LDS.128 R20, [R81+0x2800] ;  /* 0x0028000051147984 */ /* 0x000f620000000c00 */
[----:B------:R-:W-:Y:S02]  /*08d0*/  LOP3.LUT R11, R24, R11, RZ, 0x3c, !PT ;  /* 0x0000000b180b7212 */ /* 0x000fe400078e3cff */
[----:B------:R-:W-:Y:S01]  /*08e0*/  LOP3.LUT R9, R33, 0x7ffff000, R10, 0xf8, !PT ;  /* 0x7ffff00021097812 */ /* 0x000fe200078ef80a */
[----:B------:R-:W5:Y:S01]  /*08f0*/  LDS.128 R24, [R81+0x3000] ;  /* 0x0030000051187984 */ /* 0x000f620000000c00 */
[----:B------:R-:W-:-:S03]  /*0900*/  LEA R11, R32, R11, 0x9 ;  /* 0x0000000b200b7211 */ /* 0x000fc600078e48ff */
[----:B------:R-:W5:Y:S02]  /*0910*/  LDS.128 R28, [R81+0x3800] ;  /* 0x00380000511c7984 */ /* 0x000f640000000c00 */
[--C-:B------:R-:W-:Y:S02]  /*0920*/  IMAD R11, R11, 0x2, R2.reuse ;  /* 0x000000020b0b7824 */ /* 0x100fe400078e0202 */
[----:B------:R-:W5:Y:S01]  /*0930*/  LDS.128 R32, [R81+0x4000] ;  /* 0x0040000051207984 */ /* 0x000f620000000c00 */
[----:B0-----:R-:W-:Y:S01]  /*0940*/  FMUL.FTZ R10, R40, UR4 ;  /* 0x00000004280a7c20 */ /* 0x001fe20008410000 */
[----:B------:R-:W-:Y:S01]  /*0950*/  FMUL.FTZ R57, R41, UR4 ;  /* 0x0000000429397c20 */ /* 0x000fe20008410000 */
[----:B------:R-:W-:Y:S01]  /*0960*/  FMUL.FTZ R56, R42, UR4 ;  /* 0x000000042a387c20 */ /* 0x000fe20008410000 */
[----:B------:R-:W-:Y:S01]  /*0970*/  FMUL.FTZ R59, R43, UR4 ;  /* 0x000000042b3b7c20 */ /* 0x000fe20008410000 */
[----:B------:R-:W0:Y:S01]  /*0980*/  LDS.128 R48, [R81+0x6000] ;  /* 0x0060000051307984 */ /* 0x000e220000000c00 */
[----:B-1----:R-:W-:Y:S01]  /*0990*/  FMUL.FTZ R58, R44, UR4 ;  /* 0x000000042c3a7c20 */ /* 0x002fe20008410000 */
[----:B------:R-:W-:Y:S01]  /*09a0*/  FMUL.FTZ R61, R45, UR4 ;  /* 0x000000042d3d7c20 */ /* 0x000fe20008410000 */
[----:B------:R-:W-:Y:S01]  /*09b0*/  FMUL.FTZ R60, R46, UR4 ;  /* 0x000000042e3c7c20 */ /* 0x000fe20008410000 */
[----:B------:R-:W1:Y:S01]  /*09c0*/  LDS.128 R40, [R81+0x5000] ;  /* 0x0050000051287984 */ /* 0x000e620000000c00 */
[----:B------:R-:W-:Y:S01]  /*09d0*/  FMUL.FTZ R63, R47, UR4 ;  /* 0x000000042f3f7c20 */ /* 0x000fe20008410000 */
[----:B--2---:R-:W-:Y:S01]  /*09e0*/  FMUL.FTZ R66, R52, UR4 ;  /* 0x0000000434427c20 */ /* 0x004fe20008410000 */
[----:B------:R-:W-:Y:S01]  /*09f0*/  FMUL.FTZ R71, R53, UR4 ;  /* 0x0000000435477c20 */ /* 0x000fe20008410000 */
[----:B------:R-:W2:Y:S01]  /*0a00*/  LDS.128 R44, [R81+0x5800] ;  /* 0x00580000512c7984 */ /* 0x000ea20000000c00 */
[----:B------:R-:W-:Y:S01]  /*0a10*/  FMUL.FTZ R68, R54, UR4 ;  /* 0x0000000436447c20 */ /* 0x000fe20008410000 */
[----:B------:R-:W-:Y:S01]  /*0a20*/  FMUL.FTZ R73, R55, UR4 ;  /* 0x0000000437497c20 */ /* 0x000fe20008410000 */
[----:B---3--:R-:W-:Y:S01]  /*0a30*/  FMUL.FTZ R62, R12, UR4 ;  /* 0x000000040c3e7c20 */ /* 0x008fe20008410000 */
[----:B------:R-:W-:Y:S01]  /*0a40*/  FMUL.FTZ R65, R13, UR4 ;  /* 0x000000040d417c20 */ /* 0x000fe20008410000 */
[----:B------:R-:W-:Y:S01]  /*0a50*/  FMUL.FTZ R64, R14, UR4 ;  /* 0x000000040e407c20 */ /* 0x000fe20008410000 */
[----:B------:R-:W-:Y:S01]  /*0a60*/  FMUL.FTZ R67, R15, UR4 ;  /* 0x000000040f437c20 */ /* 0x000fe20008410000 */
[----:B------:R-:W3:Y:S01]  /*0a70*/  LDS.128 R52, [R81+0x7000] ;  /* 0x0070000051347984 */ /* 0x000ee20000000c00 */
[----:B----4-:R-:W-:Y:S01]  /*0a80*/  FMUL.FTZ R69, R16, UR4 ;  /* 0x0000000410457c20 */ /* 0x010fe20008410000 */
[----:B------:R-:W-:Y:S01]  /*0a90*/  FMUL.FTZ R72, R17, UR4 ;  /* 0x0000000411487c20 */ /* 0x000fe20008410000 */
[----:B------:R-:W-:Y:S01]  /*0aa0*/  FMUL.FTZ R70, R18, UR4 ;  /* 0x0000000412467c20 */ /* 0x000fe20008410000 */
[----:B------:R-:W4:Y:S01]  /*0ab0*/  LDS.128 R12, [R81+0x6800] ;  /* 0x00680000510c7984 */ /* 0x000f220000000c00 */
[----:B------:R-:W-:Y:S01]  /*0ac0*/  FMUL.FTZ R75, R19, UR4 ;  /* 0x00000004134b7c20 */ /* 0x000fe20008410000 */
[----:B-----5:R-:W-:Y:S01]  /*0ad0*/  FMUL.FTZ R74, R20, UR4 ;  /* 0x00000004144a7c20 */ /* 0x020fe20008410000 */
[----:B------:R-:W-:Y:S01]  /*0ae0*/  FMUL.FTZ R77, R21, UR4 ;  /* 0x00000004154d7c20 */ /* 0x000fe20008410000 */
[----:B------:R5:W5:Y:S01]  /*0af0*/  LDS.128 R16, [R81+0x7800] ;  /* 0x0078000051107984 */ /* 0x000b620000000c00 */
        /* <DEDUP_REMOVED lines=18> */
[----:B------:R-:W-:Y:S01]  /*0c20*/  F2FP.F16.F32.PACK_AB R23, R73, R68 ;  /* 0x000000444917723e */ /* 0x000fe200000000ff */
[----:B0-----:R-:W-:Y:S01]  /*0c30*/  FMUL.FTZ R49, R49, UR4 ;  /* 0x0000000431317c20 */ /* 0x001fe20008410000 */
[----:B-1----:R-:W-:Y:S01]  /*0c40*/  FMUL.FTZ R39, R42, UR4 ;  /* 0x000000042a277c20 */ /* 0x002fe20008410000 */
        /* <DEDUP_REMOVED lines=13> */
[----:B------:R-:W-:Y:S01]  /*0d20*/  F2FP.F16.F32.PACK_AB R20, R65, R62 ;  /* 0x0000003e4114723e */ /* 0x000fe200000000ff */
[----:B----4-:R-:W-:Y:S01]  /*0d30*/  FMUL.FTZ R48, R12, UR4 ;  /* 0x000000040c307c20 */ /* 0x010fe20008410000 */
[----:B-----5:R-:W-:Y:S01]  /*0d40*/  FMUL.FTZ R81, R13, UR4 ;  /* 0x000000040d517c20 */ /* 0x020fe20008410000 */
        /* <DEDUP_REMOVED lines=13> */
[----:B------:R-:W-:Y:S01]  /*0e20*/  STSM.16.MT88.4 [R11+0x10000], R12 ;  /* 0x0100000c0b007844 */ /* 0x000fe20000004200 */
[----:B------:R-:W-:Y:S01]  /*0e30*/  F2FP.F16.F32.PACK_AB R73, R75, R70 ;  /* 0x000000464b49723e */ /* 0x000fe200000000ff */
[----:B------:R-:W-:Y:S01]  /*0e40*/  IMAD R10, R9, 0x2, R2 ;  /* 0x00000002090a7824 */ /* 0x000fe200078e0202 */
[----:B------:R-:W-:Y:S01]  /*0e50*/  F2FP.F16.F32.PACK_AB R26, R29, R26 ;  /* 0x0000001a1d1a723e */ /* 0x000fe200000000ff */
[----:B------:R0:W-:Y:S01]  /*0e60*/  STSM.16.MT88.4 [R11+0x10800], R20 ;  /* 0x010800140b007844 */ /* 0x0001e20000004200 */
[----:B------:R-:W-:Y:S01]  /*0e70*/  F2FP.F16.F32.PACK_AB R72, R72, R69 ;  /* 0x000000454848723e */ /* 0x000fe200000000ff */
[----:B------:R-:W-:Y:S01]  /*0e80*/  ULDC UR4, c[0x0][0x244] ;  /* 0x0000910000047ab9 */ /* 0x000fe20000000800 */
[----:B------:R-:W-:-:S02]  /*0e90*/  F2FP.F16.F32.PACK_AB R74, R77, R74 ;  /* 0x0000004a4d4a723e */ /* 0x000fc400000000ff */
[----:B------:R-:W-:Y:S02]  /*0ea0*/  F2FP.F16.F32.PACK_AB R75, R78, R76 ;  /* 0x0000004c4e4b723e */ /* 0x000fe400000000ff */
[----:B------:R-:W-:Y:S02]  /*0eb0*/  F2FP.F16.F32.PACK_AB R27, R30, R27 ;  /* 0x0000001b1e1b723e */ /* 0x000fe400000000ff */
[----:B------:R-:W-:Y:S01]  /*0ec0*/  F2FP.F16.F32.PACK_AB R29, R34, R31 ;  /* 0x0000001f221d723e */ /* 0x000fe200000000ff */
[----:B------:R-:W-:Y:S01]  /*0ed0*/  STSM.16.MT88.4 [R11+0x11000], R72 ;  /* 0x011000480b007844 */ /* 0x000fe20000004200 */
[----:B------:R-:W-:Y:S02]  /*0ee0*/  F2FP.F16.F32.PACK_AB R24, R79, R24 ;  /* 0x000000184f18723e */ /* 0x000fe400000000ff */
[----:B------:R-:W-:Y:S02]  /*0ef0*/  F2FP.F16.F32.PACK_AB R25, R80, R25 ;  /* 0x000000195019723e */ /* 0x000fe400000000ff */
[----:B------:R-:W-:-:S02]  /*0f00*/  F2FP.F16.F32.PACK_AB R30, R37, R32 ;  /* 0x00000020251e723e */ /* 0x000fc400000000ff */
[----:B------:R-:W-:Y:S01]  /*0f10*/  F2FP.F16.F32.PACK_AB R31, R38, R35 ;  /* 0x00000023261f723e */ /* 0x000fe200000000ff */
[----:B------:R-:W-:Y:S01]  /*0f20*/  STSM.16.MT88.4 [R11+0x11800], R24 ;  /* 0x011800180b007844 */ /* 0x000fe20000004200 */
[----:B------:R-:W-:Y:S02]  /*0f30*/  F2FP.F16.F32.PACK_AB R28, R33, R28 ;  /* 0x0000001c211c723e */ /* 0x000fe400000000ff */
[----:B------:R-:W-:Y:S02]  /*0f40*/  F2FP.F16.F32.PACK_AB R37, R42, R39 ;  /* 0x000000272a25723e */ /* 0x000fe400000000ff */
[----:B------:R-:W-:Y:S01]  /*0f50*/  F2FP.F16.F32.PACK_AB R38, R45, R40 ;  /* 0x000000282d26723e */ /* 0x000fe200000000ff */
[----:B------:R-:W-:Y:S01]  /*0f60*/  STSM.16.MT88.4 [R11+0x14000], R28 ;  /* 0x0140001c0b007844 */ /* 0x000fe20000004200 */
[----:B------:R-:W-:Y:S02]  /*0f70*/  F2FP.F16.F32.PACK_AB R36, R41, R36 ;  /* 0x000000242924723e */ /* 0x000fe400000000ff */
        /* <DEDUP_REMOVED lines=9> */
[----:B------:R-:W-:-:S02]  /*1010*/  F2FP.F16.F32.PACK_AB R54, R17, R16 ;  /* 0x000000101136723e */ /* 0x000fc400000000ff */
[----:B------:R-:W-:Y:S02]  /*1020*/  F2FP.F16.F32.PACK_AB R55, R18, R55 ;  /* 0x000000371237723e */ /* 0x000fe400000000ff */
[C---:B------:R-:W-:Y:S02]  /*1030*/  IADD3 R16, P1, R7.reuse, R84, RZ ;  /* 0x0000005407107210 */ /* 0x040fe40007f3e0ff */
[----:B------:R-:W-:Y:S01]  /*1040*/  ISETP.GE.AND P0, PT, R82, UR4, PT ;  /* 0x0000000452007c0c */ /* 0x000fe2000bf06270 */
[----:B------:R1:W-:Y:S01]  /*1050*/  STSM.16.MT88.4 [R11+0x15800], R52 ;  /* 0x015800340b007844 */ /* 0x0003e20000004200 */
[C---:B------:R-:W-:Y:S01]  /*1060*/  IADD3 R19, R7.reuse, 0x8, RZ ;  /* 0x0000000807137810 */ /* 0x040fe20007ffe0ff */
[----:B------:R-:W-:Y:S01]  /*1070*/  ULDC.64 UR4, c[0x0][0x260] ;  /* 0x0000980000047ab9 */ /* 0x000fe20000000a00 */
[--C-:B------:R-:W-:Y:S01]  /*1080*/  SHF.R.S32.HI R83, RZ, 0x1f, R82.reuse ;  /* 0x0000001fff537819 */ /* 0x100fe20000011452 */
[----:B------:R-:W-:Y:S01]  /*1090*/  BAR.SYNC.DEFER_BLOCKING 0x0 ;  /* 0x0000000000007b1d */ /* 0x000fe20000010000 */
[----:B------:R-:W-:Y:S01]  /*10a0*/  LEA.HI.X.SX32 R17, R7, R85, 0x1, P1 ;  /* 0x0000005507117211 */ /* 0x000fe200008f0eff */
[----:B------:R-:W-:Y:S01]  /*10b0*/  IMAD R3, R3, UR4, RZ ;  /* 0x0000000403037c24 */ /* 0x000fe2000f8e02ff */
[-C--:B------:R-:W-:Y:S01]  /*10c0*/  ISETP.GE.OR P1, PT, R7, R0.reuse, P0 ;  /* 0x000000000700720c */ /* 0x080fe20000726670 */
[----:B------:R-:W-:Y:S01]  /*10d0*/  IMAD.WIDE.U32 R82, R8, UR6, R82 ;  /* 0x0000000608527c25 */ /* 0x000fe2000f8e0052 */
[----:B------:R-:W-:-:S02]  /*10e0*/  ISETP.GE.OR P6, PT, R19, R0, P0 ;  /* 0x000000001300720c */ /* 0x000fc400007c6670 */
[C---:B0-----:R-:W-:Y:S01]  /*10f0*/  IADD3 R23, R7.reuse, 0x38, RZ ;  /* 0x0000003807177810 */ /* 0x041fe20007ffe0ff */
[----:B------:R-:W-:Y:S01]  /*1100*/  IMAD R19, R8, UR7, R5 ;  /* 0x0000000708137c24 */ /* 0x000fe2000f8e0205 */
[----:B------:R-:W-:Y:S01]  /*1110*/  IADD3 R8, R2, 0x10000, RZ ;  /* 0x0001000002087810 */ /* 0x000fe20007ffe0ff */
[C---:B------:R-:W-:Y:S02]  /*1120*/  VIADD R5, R7.reuse, 0x10 ;  /* 0x0000001007057836 */ /* 0x040fe40000000000 */
[----:B-1----:R-:W-:Y:S02]  /*1130*/  VIADD R11, R7, 0x18 ;  /* 0x00000018070b7836 */ /* 0x002fe40000000000 */
[----:B------:R-:W-:Y:S01]  /*1140*/  IMAD.IADD R83, R83, 0x1, R19 ;  /* 0x0000000153537824 */ /* 0x000fe200078e0213 */
[-C--:B------:R-:W-:Y:S01]  /*1150*/  ISETP.GE.OR P5, PT, R5, R0.reuse, P0 ;  /* 0x000000000500720c */ /* 0x080fe200007a6670 */
[C---:B------:R-:W-:Y:S01]  /*1160*/  IMAD R19, R6.reuse, UR5, R3 ;  /* 0x0000000506137c24 */ /* 0x040fe2000f8e0203 */
[----:B------:R-:W-:Y:S01]  /*1170*/  ISETP.GE.OR P4, PT, R11, R0, P0 ;  /* 0x000000000b00720c */ /* 0x000fe20000786670 */
[C---:B------:R-:W-:Y:S01]  /*1180*/  VIADD R11, R7.reuse, 0x28 ;  /* 0x00000028070b7836 */ /* 0x040fe20000000000 */
[----:B------:R-:W-:Y:S01]  /*1190*/  IADD3 R5, R7, 0x20, RZ ;  /* 0x0000002007057810 */ /* 0x000fe20007ffe0ff */
[----:B------:R-:W-:-:S03]  /*11a0*/  IMAD.WIDE.U32 R2, R6, UR4, R82 ;  /* 0x0000000406027c25 */ /* 0x000fc6000f8e0052 */
[-C--:B------:R-:W-:Y:S01]  /*11b0*/  ISETP.GE.OR P3, PT, R5, R0.reuse, P0 ;  /* 0x000000000500720c */ /* 0x080fe20000766670 */
[----:B------:R0:W1:Y:S01]  /*11c0*/  LDS.128 R12, [R10+0x11c00] ;  /* 0x011c00000a0c7984 */ /* 0x0000620000000c00 */
[----:B------:R-:W-:Y:S01]  /*11d0*/  ISETP.GE.OR P2, PT, R11, R0, P0 ;  /* 0x000000000b00720c */ /* 0x000fe20000746670 */
[----:B------:R-:W-:-:S04]  /*11e0*/  IMAD.WIDE R4, R4, 0x40, R16 ;  /* 0x0000004004047825 */ /* 0x000fc800078e0210 */
[----:B------:R-:W-:Y:S02]  /*11f0*/  VIADD R11, R7, 0x30 ;  /* 0x00000030070b7836 */ /* 0x000fe40000000000 */
[----:B------:R-:W-:Y:S02]  /*1200*/  IMAD R16, R9, 0x2, R8 ;  /* 0x0000000209107824 */ /* 0x000fe400078e0208 */
[----:B------:R-:W-:Y:S01]  /*1210*/  IMAD.IADD R7, R3, 0x1, R19 ;  /* 0x0000000103077824 */ /* 0x000fe200078e0213 */
[----:B0-----:R-:W-:Y:S06]  /*1220*/  @P1 BRA `(.L_x_1037) ;  /* 0x00000000002c1947 */ /* 0x001fec0003800000 */
[----:B------:R-:W0:Y:S01]  /*1230*/  LDS.128 R16, [R16] ;  /* 0x0000000010107984 */ /* 0x000e220000000c00 */
[----:B------:R-:W-:Y:S01]  /*1240*/  ULDC.64 UR4, c[0x0][0x250] ;  /* 0x0000940000047ab9 */ /* 0x000fe20000000a00 */
[----:B------:R-:W-:Y:S02]  /*1250*/  IMAD.MOV.U32 R6, RZ, RZ, R2 ;  /* 0x000000ffff067224 */ /* 0x000fe400078e0002 */
[----:B------:R-:W-:Y:S02]  /*1260*/  IMAD R21, R5, UR4, RZ ;  /* 0x0000000405157c24 */ /* 0x000fe4000f8e02ff */
[----:B------:R-:W-:-:S04]  /*1270*/  IMAD.WIDE.U32 R8, R4, UR4, R6 ;  /* 0x0000000404087c25 */ /* 0x000fc8000f8e0006 */
[----:B------:R-:W-:Y:S01]  /*1280*/  IMAD R21, R4, UR5, R21 ;  /* 0x0000000504157c24 */ /* 0x000fe2000f8e0215 */
[----:B------:R-:W-:Y:S02]  /*1290*/  ULDC.64 UR4, c[0x0][0x238] ;  /* 0x00008e0000047ab9 */ /* 0x000fe40000000a00 */
[----:B------:R-:W-:Y:S02]  /*12a0*/  LEA R20, P1, R8, UR4, 0x1 ;  /* 0x0000000408147c11 */ /* 0x000fe4000f8208ff */
[----:B------:R-:W-:-:S04]  /*12b0*/  IADD3 R9, R9, R21, RZ ;  /* 0x0000001509097210 */ /* 0x000fc80007ffe0ff */
[----:B------:R-:W-:-:S05]  /*12c0*/  LEA.HI.X R21, R8, UR5, R9, 0x1, P1 ;  /* 0x0000000508157c11 */ /* 0x000fca00088f0c09 */
[----:B0-----:R0:W-:Y:S02]  /*12d0*/  STG.E.128 desc[UR8][R20.64], R16 ;  /* 0x0000001014007986 */ /* 0x0011e4000c101d08 */
.L_x_1037:
[----:B------:R-:W-:Y:S05]  /*12e0*/  BSYNC B0 ;  /* 0x0000000000007941 */ /* 0x000fea0003800000 */
.L_x_1036:
[----:B0-----:R0:W2:Y:S01]  /*12f0*/  LDS.128 R16, [R10+0x10400] ;  /* 0x010400000a107984 */ /* 0x0010a20000000c00 */
[----:B------:R-:W-:Y:S01]  /*1300*/  BSSY B0, `(.L_x_1038) ;  /* 0x0000011000007945 */ /* 0x000fe20003800000 */
[-C--:B------:R-:W-:Y:S02]  /*1310*/  ISETP.GE.OR P1, PT, R11, R0.reuse, P0 ;  /* 0x000000000b00720c */ /* 0x080fe40000726670 */
[----:B------:R-:W-:Y:S01]  /*1320*/  ISETP.GE.OR P0, PT, R23, R0, P0 ;  /* 0x000000001700720c */ /* 0x000fe20000706670 */
[----:B------:R-:W-:-:S12]  /*1330*/  @P6 BRA `(.L_x_1039) ;  /* 0x0000000000346947 */ /* 0x000fd80003800000 */
[----:B------:R-:W-:Y:S01]  /*1340*/  IADD3 R11, P6, R4, 0x8, RZ ;  /* 0x00000008040b7810 */ /* 0x000fe20007fde0ff */
[----:B------:R-:W-:Y:S01]  /*1350*/  ULDC.64 UR4, c[0x0][0x250] ;  /* 0x0000940000047ab9 */ /* 0x000fe20000000a00 */
[----:B------:R-:W-:Y:S01]  /*1360*/  MOV R9, R7 ;  /* 0x0000000700097202 */ /* 0x000fe20000000f00 */
        /* <DEDUP_REMOVED lines=10> */
.L_x_1039:
[----:B------:R-:W-:Y:S05]  /*1410*/  BSYNC B0 ;  /* 0x0000000000007941 */ /* 0x000fea0003800000 */
.L_x_1038:
[----:B--23--:R2:W3:Y:S01]  /*1420*/  LDS.128 R16, [R10+0x10800] ;  /* 0x010800000a107984 */ /* 0x00c4e20000000c00 */
[----:B------:R-:W-:Y:S04]  /*1430*/  BSSY B0, `(.L_x_1040) ;  /* 0x000000f000007945 */ /* 0x000fe80003800000 */
[----:B------:R-:W-:Y:S05]  /*1440*/  @P5 BRA `(.L_x_1041) ;  /* 0x0000000000345947 */ /* 0x000fea0003800000 */
        /* <DEDUP_REMOVED lines=13> */
.L_x_1041:
[----:B------:R-:W-:Y:S05]  /*1520*/  BSYNC B0 ;  /* 0x0000000000007941 */ /* 0x000fea0003800000 */
.L_x_1040:
[----:B---34-:R3:W4:Y:S01]  /*1530*/  LDS.128 R16, [R10+0x10c00] ;  /* 0x010c00000a107984 */ /* 0x0187220000000c00 */
[----:B------:R-:W-:Y:S04]  /*1540*/  BSSY B0, `(.L_x_1042) ;  /* 0x000000f000007945 */ /* 0x000fe80003800000 */
[----:B------:R-:W-:Y:S05]  /*1550*/  @P4 BRA `(.L_x_1043) ;  /* 0x0000000000344947 */ /* 0x000fea0003800000 */
[----:B------:R-:W-:Y:S01]  /*1560*/  IADD3 R11, P4, R4, 0x18, RZ ;  /* 0x00000018040b7810 */ /* 0x000fe20007f9e0ff */
[----:B------:R-:W-:Y:S01]  /*1570*/  ULDC.64 UR4, c[0x0][0x250] ;  /* 0x0000940000047ab9 */ /* 0x000fe20000000a00 */
[----:B------:R-:W-:Y:S02]  /*1580*/  IMAD.MOV.U32 R8, RZ, RZ, R2 ;  /* 0x000000ffff087224 */ /* 0x000fe400078e0002 */
[----:B------:R-:W-:Y:S01]  /*1590*/  IADD3.X R0, RZ, R5, RZ, P4, !PT ;  /* 0x00000005ff007210 */ /* 0x000fe200027fe4ff */
[----:B------:R-:W-:-:S04]  /*15a0*/  IMAD.MOV.U32 R9, RZ, RZ, R7 ;  /* 0x000000ffff097224 */ /* 0x000fc800078e0007 */
[----:B------:R-:W-:Y:S02]  /*15b0*/  IMAD R0, R0, UR4, RZ ;  /* 0x0000000400007c24 */ /* 0x000fe4000f8e02ff */
[----:B------:R-:W-:-:S04]  /*15c0*/  IMAD.WIDE.U32 R8, R11, UR4, R8 ;  /* 0x000000040b087c25 */ /* 0x000fc8000f8e0008 */
[----:B------:R-:W-:Y:S01]  /*15d0*/  IMAD R11, R11, UR5, R0 ;  /* 0x000000050b0b7c24 */ /* 0x000fe2000f8e0200 */
[----:B------:R-:W-:Y:S02]  /*15e0*/  ULDC.64 UR4, c[0x0][0x238] ;  /* 0x00008e0000047ab9 */ /* 0x000fe40000000a00 */
[----:B------:R-:W-:Y:S02]  /*15f0*/  LEA R20, P4, R8, UR4, 0x1 ;  /* 0x0000000408147c11 */ /* 0x000fe4000f8808ff */
[----:B------:R-:W-:-:S04]  /*1600*/  IADD3 R9, R9, R11, RZ ;  /* 0x0000000b09097210 */ /* 0x000fc80007ffe0ff */
[----:B------:R-:W-:-:S05]  /*1610*/  LEA.HI.X R21, R8, UR5, R9, 0x1, P4 ;  /* 0x0000000508157c11 */ /* 0x000fca000a0f0c09 */
[----:B----4-:R4:W-:Y:S02]  /*1620*/  STG.E.128 desc[UR8][R20.64], R16 ;  /* 0x0000001014007986 */ /* 0x0109e4000c101d08 */
.L_x_1043:
[----:B------:R-:W-:Y:S05]  /*1630*/  BSYNC B0 ;  /* 0x0000000000007941 */ /* 0x000fea0003800000 */
.L_x_1042:
[----:B----4-:R4:W0:Y:S01]  /*1640*/  LDS.128 R16, [R10+0x11000] ;  /* 0x011000000a107984 */ /* 0x0108220000000c00 */
        /* <DEDUP_REMOVED lines=15> */
.L_x_1045:
[----:B------:R-:W-:Y:S05]  /*1740*/  BSYNC B0 ;  /* 0x0000000000007941 */ /* 0x000fea0003800000 */
.L_x_1044:
        /* <DEDUP_REMOVED lines=16> */
.L_x_1047:
[----:B------:R-:W-:Y:S05]  /*1850*/  BSYNC B0 ;  /* 0x0000000000007941 */ /* 0x000fea0003800000 */
.L_x_1046:
        /* <DEDUP_REMOVED lines=16> */
.L_x_1049:
[----:B------:R-:W-:Y:S05]  /*1960*/  BSYNC B0 ;  /* 0x0000000000007941 */ /* 0x000fea0003800000 */
.L_x_1048:
[----:B------:R-:W-:Y:S05]  /*1970*/  @P0 EXIT ;  /* 0x000000000000094d */ /* 0x000fea0003800000 */
[----:B0-2---:R-:W-:Y:S01]  /*1980*/  IADD3 R9, P0, R4, 0x38, RZ ;  /* 0x0000003804097810 */ /* 0x005fe20007f1e0ff */
[----:B------:R-:W-:Y:S01]  /*1990*/  ULDC.64 UR4, c[0x0][0x250] ;  /* 0x0000940000047ab9 */ /* 0x000fe20000000a00 */
[----:B------:R-:W-:Y:S02]  /*19a0*/  IMAD.MOV.U32 R3, RZ, RZ, R7 ;  /* 0x000000ffff037224 */ /* 0x000fe400078e0007 */
[----:B------:R-:W-:Y:S01]  /*19b0*/  IADD3.X R4, RZ, R5, RZ, P0, !PT ;  /* 0x00000005ff047210 */ /* 0x000fe200007fe4ff */
        /* <DEDUP_REMOVED lines=9> */
.L_x_1050:
        /* <DEDUP_REMOVED lines=11> */
.L_x_1158:


//--------------------- .text._ZN7cutlass13device_kernelIN5flash11enable_sm90INS1_16FlashAttnBwdSm90INS1_25CollectiveMainloopBwdSm90ILi2ELi1ELi1EN4cute5tupleIJNS5_1CILi1EEES8_S8_EEENS6_IJNS7_ILi64EEENS7_ILi80EEENS7_ILi256EEEEEENS_6half_tEfNS_4arch4Sm90ELb1ELb0ELb0ELb1ELb0ELb0ELb1ELb1ELi2ELi1ELi1ELi1ELb0EEENS1_24CollectiveEpilogueBwdGQAISD_fSG_Li256ELb1ELb0EEENS1_25SingleTileBwdLPTSchedulerILb1ELi80ELb0EEEEEEEEEvNT_6ParamsE --------------------------
	.section	.text._ZN7cutlass13device_kernelIN5flash11enable_sm90INS1_16FlashAttnBwdSm90INS1_25CollectiveMainloopBwdSm90ILi2ELi1ELi1EN4cute5tupleIJNS5_1CILi1EEES8_S8_EEENS6_IJNS7_ILi64EEENS7_ILi80EEENS7_ILi256EEEEEENS_6half_tEfNS_4arch4Sm90ELb1ELb0ELb0ELb1ELb0ELb0ELb1ELb1ELi2ELi1ELi1ELi1ELb0EEENS1_24CollectiveEpilogueBwdGQAISD_fSG_Li256ELb1ELb0EEENS1_25SingleTileBwdLPTSchedulerILb1ELi80ELb0EEEEEEEEEvNT_6ParamsE,"ax",@progbits
	.align	128
.text._ZN7cutlass13device_kernelIN5flash11enable_sm90INS1_16FlashAttnBwdSm90INS1_25CollectiveMainloopBwdSm90ILi2ELi1ELi1EN4cute5tupleIJNS5_1CILi1EEES8_S8_EEENS6_IJNS7_ILi64EEENS7_ILi80EEENS7_ILi256EEEEEENS_6half_tEfNS_4arch4Sm90ELb1ELb0ELb0ELb1ELb0ELb0ELb1ELb1ELi2ELi1ELi1ELi1ELb0EEENS1_24CollectiveEpilogueBwdGQAISD_fSG_Li256ELb1ELb0EEENS1_25SingleTileBwdLPTSchedulerILb1ELi80ELb0EEEEEEEEEvNT_6ParamsE:
        .type           _ZN7cutlass13device_kernelIN5flash11enable_sm90INS1_16FlashAttnBwdSm90INS1_25CollectiveMainloopBwdSm90ILi2ELi1ELi1EN4cute5tupleIJNS5_1CILi1EEES8_S8_EEENS6_IJNS7_ILi64EEENS7_ILi80EEENS7_ILi256EEEEEENS_6half_tEfNS_4arch4Sm90ELb1ELb0ELb0ELb1ELb0ELb0ELb1ELb1ELi2ELi1ELi1ELi1ELb0EEENS1_24CollectiveEpilogueBwdGQAISD_fSG_Li256ELb1ELb0EEENS1_25SingleTileBwdLPTSchedulerILb1ELi80ELb0EEEEEEEEEvNT_6ParamsE,@function
        .size           _ZN7cutlass13device_kernelIN5flash11enable_sm90INS1_16FlashAttnBwdSm90INS1_25CollectiveMainloopBwdSm90ILi2ELi1ELi1EN4cute5tupleIJNS5_1CILi1EEES8_S8_EEENS6_IJNS7_ILi64EEENS7_ILi80EEENS7_ILi256EEEEEENS_6half_tEfNS_4arch4Sm90ELb1ELb0ELb0ELb1ELb0ELb0ELb1ELb1ELi2ELi1ELi1ELi1ELb0EEENS1_24CollectiveEpilogueBwdGQAISD_fSG_Li256ELb1ELb0EEENS1_25SingleTileBwdLPTSchedulerILb1ELi80ELb0EEEEEEEEEvNT_6ParamsE,(.L_x_1159 - _ZN7cutlass13device_kernelIN5flash11enable_sm90INS1_16FlashAttnBwdSm90INS1_25CollectiveMainloopBwdSm90ILi2ELi1ELi1EN4cute5tupleIJNS5_1CILi1EEES8_S8_EEENS6_IJNS7_ILi64EEENS7_ILi80EEENS7_ILi256EEEEEENS_6half_tEfNS_4arch4Sm90ELb1ELb0ELb0ELb1ELb0ELb0ELb1ELb1ELi2ELi1ELi1ELi1ELb0EEENS1_24CollectiveEpilogueBwdGQAISD_fSG_Li256ELb1ELb0EEENS1_25SingleTileBwdLPTSchedulerILb1ELi80ELb0EEEEEEEEEvNT_6ParamsE)
        .other          _ZN7cutlass13device_kernelIN5flash11enable_sm90INS1_16FlashAttnBwdSm90INS1_25CollectiveMainloopBwdSm90ILi2ELi1ELi1EN4cute5tupleIJNS5_1CILi1EEES8_S8_EEENS6_IJNS7_ILi64EEENS7_ILi80EEENS7_ILi256EEEEEENS_6half_tEfNS_4arch4Sm90ELb1ELb0ELb0ELb1ELb0ELb0ELb1ELb1ELi2ELi1ELi1ELi1ELb0EEENS1_24CollectiveEpilogueBwdGQAISD_fSG_Li256ELb1ELb0EEENS1_25SingleTileBwdLPTSchedulerILb1ELi80ELb0EEEEEEEEEvNT_6ParamsE,@"STO_CUDA_ENTRY STV_DEFAULT"
_ZN7cutlass13device_kernelIN5flash11enable_sm90INS1_16FlashAttnBwdSm90INS1_25CollectiveMainloopBwdSm90ILi2ELi1ELi1EN4cute5tupleIJNS5_1CILi1EEES8_S8_EEENS6_IJNS7_ILi64EEENS7_ILi80EEENS7_ILi256EEEEEENS_6half_tEfNS_4arch4Sm90ELb1ELb0ELb0ELb1ELb0ELb0ELb1ELb1ELi2ELi1ELi1ELi1ELb0EEENS1_24CollectiveEpilogueBwdGQAISD_fSG_Li256ELb1ELb0EEENS1_25SingleTileBwdLPTSchedulerILb1ELi80ELb0EEEEEEEEEvNT_6ParamsE:
        /* <DEDUP_REMOVED lines=24> */
.L_x_1052:
[----:B------:R-:W-:Y:S05]  /*0180*/  BSYNC B0 ;  /* 0x0000000000007941 */ /* 0x000fea0003800000 */
.L_x_1051:
        /* <DEDUP_REMOVED lines=39> */
.L_x_1053:
        /* <DEDUP_REMOVED lines=20> */
.L_x_1054:
[----:B------:R-:W-:Y:S01]  /*0540*/  PLOP3.LUT P0, PT, PT, PT, UP0, 0x80, 0x0 ;  /* 0x000000000000781c */ /* 0x000fe20003f0f008 */
[----:B------:R-:W-:Y:S01]  /*0550*/  NOP ;  /* 0x0000000000007918 */ /* 0x000fe20000000000 */
[----:B------:R-:W-:Y:S01]  /*0560*/  BSSY B0, `(.L_x_1055) ;  /* 0x0000b4c000007945 */ /* 0x000fe20003800000 */
[----:B------:R-:W-:Y:S01]  /*0570*/  LOP3.LUT R11, R21, 0x7f, RZ, 0xc0, !PT ;  /* 0x0000007f150b7812 */ /* 0x000fe200078ec0ff */
[----:B-1234-:R-:W-:Y:S09]  /*0580*/  BAR.SYNC.DEFER_BLOCKING 0x0 ;  /* 0x0000000000007b1d */ /* 0x01eff20000010000 */
[----:B------:R-:W-:Y:S05]  /*0590*/  @!P0 BRA `(.L_x_1056) ;  /* 0x0000008c00d88947 */ /* 0x000fea0003800000 */
.L_x_1057:
        /* <DEDUP_REMOVED lines=17> */
[----:B------:R-:W1:Y:S01]  /*06b0*/  LDC R2, c[0x0][0x8e4] ;  /* 0x00023900ff027b82 */ /* 0x000e620000000800 */
[----:B------:R-:W-:Y:S01]  /*06c0*/  IMAD.U32 R3, RZ, RZ, UR4 ;  /* 0x00000004ff037e24 */ /* 0x000fe2000f8e00ff */
[----:B-1----:R-:W-:-:S13]  /*06d0*/  ISETP.NE.AND P0, PT, R2, 0x1, PT ;  /* 0x000000010200780c */ /* 0x002fda0003f05270 */
[----:B------:R-:W1:Y:S02]  /*06e0*/  @P0 LDC.64 R4, c[0x0][0x8e8] ;  /* 0x00023a00ff040b82 */ /* 0x000e640000000a00 */
[----:B-1----:R-:W-:-:S05]  /*06f0*/  @P0 IMAD.HI.U32 R0, R4, UR4, RZ ;  /* 0x0000000404000c27 */ /* 0x002fca000f8e00ff */
[----:B------:R-:W-:-:S05]  /*0700*/  @P0 SHF.R.U32.HI R3, RZ, R5, R0 ;  /* 0x00000005ff030219 */ /* 0x000fca0000011600 */
[----:B------:R1:W-:Y:S01]  /*0710*/  STL [R1], R3 ;  /* 0x0000000301007387 */ /* 0x0003e20000100800 */
[----:B------:R-:W-:Y:S01]  /*0720*/  IMAD R0, R3, R2, RZ ;  /* 0x0000000203007224 */ /* 0x000fe200078e02ff */
[----:B------:R-:W-:Y:S06]  /*0730*/  BRA `(.L_x_1059) ;  /* 0x0000000000207947 */ /* 0x000fec0003800000 */
.L_x_1058:
[----:B------:R-:W1:Y:S01]  /*0740*/  LDC R2, c[0x0][0x8cc] ;  /* 0x00023300ff027b82 */ /* 0x000e620000000800 */
[----:B------:R-:W-:Y:S01]  /*0750*/  IMAD.U32 R3, RZ, RZ, UR4 ;  /* 0x00000004ff037e24 */ /* 0x000fe2000f8e00ff */
[----:B-1----:R-:W-:-:S13]  /*0760*/  ISETP.NE.AND P0, PT, R2, 0x1, PT ;  /* 0x000000010200780c */ /* 0x002fda0003f05270 */
[----:B------:R-:W1:Y:S02]  /*0770*/  @P0 LDC.64 R4, c[0x0][0x8d0] ;  /* 0x00023400ff040b82 */ /* 0x000e640000000a00 */
[----:B-1----:R-:W-:-:S05]  /*0780*/  @P0 IMAD.HI.U32 R0, R4, UR4, RZ ;  /* 0x0000000404000c27 */ /* 0x002fca000f8e00ff */
[----:B------:R-:W-:-:S05]  /*0790*/  @P0 SHF.R.U32.HI R3, RZ, R5, R0 ;  /* 0x00000005ff030219 */ /* 0x000fca0000011600 */
[----:B------:R2:W-:Y:S01]  /*07a0*/  STL [R1], R3 ;  /* 0x0000000301007387 */ /* 0x0005e20000100800 */
[----:B------:R-:W-:-:S07]  /*07b0*/  IMAD R0, R3, R2, RZ ;  /* 0x0000000203007224 */ /* 0x000fce00078e02ff */
.L_x_1059:
[----:B------:R-:W3:Y:S01]  /*07c0*/  LDC R236, c[0x0][0x8c0] ;  /* 0x00023000ffec7b82 */ /* 0x000ee20000000800 */
[----:B------:R-:W-:Y:S01]  /*07d0*/  IADD3 R0, -R0, UR4, RZ ;  /* 0x0000000400007c10 */ /* 0x000fe2000fffe1ff */
[----:B------:R-:W-:Y:S02]  /*07e0*/  ULDC.64 UR4, c[0x0][0x900] ;  /* 0x0002400000047ab9 */ /* 0x000fe40000000a00 */
[----:B------:R-:W-:-:S04]  /*07f0*/  ISETP.NE.U32.AND P0, PT, RZ, UR4, PT ;  /* 0x00000004ff007c0c */ /* 0x000fc8000bf05070 */
[----:B------:R-:W4:Y:S01]  /*0800*/  LDC R5, c[0x0][0x8cc] ;  /* 0x00023300ff057b82 */ /* 0x000f220000000800 */
[----:B------:R-:W-:Y:S02]  /*0810*/  ISETP.NE.AND.EX P0, PT, RZ, UR5, PT, P0 ;  /* 0x00000005ff007c0c */ /* 0x000fe4000bf05300 */
[----:B---3--:R-:W-:Y:S01]  /*0820*/  ISETP.NE.AND P1, PT, R236, 0x1, PT ;  /* 0x00000001ec00780c */ /* 0x008fe20003f25270 */
[----:B----4-:R-:W-:-:S04]  /*0830*/  IMAD R5, R5, UR6, R0 ;  /* 0x0000000605057c24 */ /* 0x010fc8000f8e0200 */
[----:B------:R-:W-:-:S08]  /*0840*/  IMAD.MOV.U32 R235, RZ, RZ, R5 ;  /* 0x000000ffffeb7224 */ /* 0x000fd000078e0005 */
[----:B------:R-:W3:Y:S08]  /*0850*/  @P1 LDC R2, c[0x0][0x8c4] ;  /* 0x00023100ff021b82 */ /* 0x000ef00000000800 */
[----:B-12---:R-:W1:Y:S01]  /*0860*/  @P1 LDC R3, c[0x0][0x8c8] ;  /* 0x00023200ff031b82 */ /* 0x006e620000000800 */
[----:B---3--:R-:W-:-:S05]  /*0870*/  @P1 IMAD.HI.U32 R0, R5, R2, RZ ;  /* 0x0000000205001227 */ /* 0x008fca00078e00ff */
[----:B-1----:R-:W-:-:S05]  /*0880*/  @P1 SHF.R.U32.HI R235, RZ, R3, R0 ;  /* 0x00000003ffeb1219 */ /* 0x002fca0000011600 */
[----:B------:R-:W-:-:S04]  /*0890*/  IMAD.MOV R3, RZ, RZ, -R235 ;  /* 0x000000ffff037224 */ /* 0x000fc800078e0aeb */
[----:B------:R-:W-:Y:S01]  /*08a0*/  IMAD R236, R236, R3, R5 ;  /* 0x00000003ecec7224 */ /* 0x000fe200078e0205 */
[----:B------:R-:W-:Y:S06]  /*08b0*/  @!P0 BRA `(.L_x_1060) ;  /* 0x0000000000148947 */ /* 0x000fec0003800000 */
[----:B------:R-:W1:Y:S01]  /*08c0*/  LDC.64 R2, c[0x0][0x900] ;  /* 0x00024000ff027b82 */ /* 0x000e620000000a00 */
[----:B------:R-:W-:Y:S01]  /*08d0*/  ULDC.64 UR4, c[0x0][0x208] ;  /* 0x0000820000047ab9 */ /* 0x000fe20000000a00 */
[----:B-1----:R-:W-:-:S05]  /*08e0*/  IMAD.WIDE R2, R235, 0x4, R2 ;  /* 0x00000004eb027825 */ /* 0x002fca00078e0202 */
[----:B------:R2:W5:Y:S01]  /*08f0*/  LDG.E R0, desc[UR4][R2.64] ;  /* 0x0000000402007981 */ /* 0x000562000c1e1900 */
[----:B------:R-:W-:Y:S05]  /*0900*/  BRA `(.L_x_1061) ;  /* 0x0000000000307947 */ /* 0x000fea0003800000 */
.L_x_1060:
        /* <DEDUP_REMOVED lines=11> */
.L_x_1062:
[----:B------:R-:W1:Y:S02]  /*09c0*/  LDC R0, c[0x0][0x8f4] ;  /* 0x00023d00ff007b82 */ /* 0x000e640000000800 */
.L_x_1061:
[----:B------:R-:W3:Y:S01]  /*09d0*/  LDL R10, [R1] ;  /* 0x00000000010a7983 */ /* 0x000ee20000100800 */
[----:B-1---5:R-:W-:-:S04]  /*09e0*/  VIADD R0, R0, 0x4f ;  /* 0x0000004f00007836 */ /* 0x022fc80000000000 */
[----:B------:R-:W-:-:S05]  /*09f0*/  IMAD.HI R0, R0, 0x66666667, RZ ;  /* 0x6666666700007827 */ /* 0x000fca00078e02ff */
[----:B--2---:R-:W-:-:S04]  /*0a00*/  SHF.R.U32.HI R3, RZ, 0x1f, R0 ;  /* 0x0000001fff037819 */ /* 0x004fc80000011600 */
[----:B------:R-:W-:-:S04]  /*0a10*/  LEA.HI.SX32 R3, R0, R3, 0x1b ;  /* 0x0000000300037211 */ /* 0x000fc800078fdaff */
[----:B---3--:R-:W-:-:S04]  /*0a20*/  ISETP.GE.AND P0, PT, R10, R3, PT ;  /* 0x000000030a00720c */ /* 0x008fc80003f06270 */
[----:B------:R-:W-:-:S04]  /*0a30*/  SEL R235, R235, 0xffffffff, !P0 ;  /* 0xffffffffebeb7807 */ /* 0x000fc80004000000 */
[----:B------:R-:W-:-:S13]  /*0a40*/  ISETP.GE.AND P0, PT, R235, RZ, PT ;  /* 0x000000ffeb00720c */ /* 0x000fda0003f06270 */
[----:B------:R-:W-:Y:S05]  /*0a50*/  @!P0 BRA `(.L_x_1063) ;  /* 0x000000ac00f08947 */ /* 0x000fea0003800000 */
        /* <DEDUP_REMOVED lines=11> */
[----:B------:R-:W3:Y:S08]  /*0b10*/  @P0 LDC.64 R4, c[0x0][0x780] ;  /* 0x0001e000ff040b82 */ /* 0x000ef00000000a00 */
[----:B------:R-:W4:Y:S01]  /*0b20*/  LDC R9, c[0x0][0x290] ;  /* 0x0000a400ff097b82 */ /* 0x000f220000000800 */
[----:B---3--:R-:W-:-:S05]  /*0b30*/  @P0 IMAD.WIDE R4, R235, 0x4, R4 ;  /* 0x00000004eb040825 */ /* 0x008fca00078e0204 */
[----:B-1----:R1:W5:Y:S01]  /*0b40*/  @P0 LDG.E R0, desc[UR4][R4.64] ;  /* 0x0000000404000981 */ /* 0x002362000c1e1900 */
[----:B------:R-:W-:Y:S02]  /*0b50*/  ULDC.64 UR4, c[0x0][0x788] ;  /* 0x0001e20000047ab9 */ /* 0x000fe40000000a00 */
[----:B------:R-:W-:-:S04]  /*0b60*/  ISETP.NE.U32.AND P2, PT, RZ, UR4, PT ;  /* 0x00000004ff007c0c */ /* 0x000fc8000bf45070 */
[----:B------:R-:W-:Y:S01]  /*0b70*/  ISETP.NE.AND.EX P2, PT, RZ, UR5, PT, P2 ;  /* 0x00000005ff007c0c */ /* 0x000fe2000bf45320 */
[----:B--2---:R-:W-:-:S05]  /*0b80*/  @P1 IMAD R2, R235, 0x40, R2 ;  /* 0x00000040eb021824 */ /* 0x004fca00078e0202 */
[----:B------:R-:W-:-:S04]  /*0b90*/  @P1 SHF.R.S32.HI R3, RZ, 0x1f, R2 ;  /* 0x0000001fff031819 */ /* 0x000fc80000011402 */
[----:B------:R-:W-:-:S05]  /*0ba0*/  @P1 LEA.HI R3, R3, R2, RZ, 0x6 ;  /* 0x0000000203031211 */ /* 0x000fca00078f30ff */
[----:B------:R-:W-:-:S05]  /*0bb0*/  @P1 IMAD.SHL.U32 R3, R3, 0x100, RZ ;  /* 0x0000010003031824 */ /* 0x000fca00078e00ff */
[----:B------:R-:W-:Y:S02]  /*0bc0*/  @P1 LOP3.LUT R8, R3, 0xffffc000, RZ, 0xc0, !PT ;  /* 0xffffc00003081812 */ /* 0x000fe400078ec0ff */
[----:B------:R-:W-:Y:S02]  /*0bd0*/  CS2R R2, SRZ ;  /* 0x0000000000027805 */ /* 0x000fe4000001ff00 */
[----:B-1----:R-:W-:Y:S01]  /*0be0*/  @P1 SHF.R.S32.HI R5, RZ, 0x1f, R8 ;  /* 0x0000001fff051819 */ /* 0x002fe20000011408 */
[----:B----4-:R-:W-:Y:S06]  /*0bf0*/  @P0 BRA `(.L_x_1064) ;  /* 0x0000000000140947 */ /* 0x010fec0003800000 */
[----:B------:R-:W-:Y:S05]  /*0c00*/  @!P1 BRA `(.L_x_1064) ;  /* 0x0000000000109947 */ /* 0x000fea0003800000 */
[----:B------:R-:W-:Y:S02]  /*0c10*/  ULDC.64 UR4, c[0x0][0x208] ;  /* 0x0000820000047ab9 */ /* 0x000fe40000000a00 */
[----:B------:R-:W2:Y:S04]  /*0c20*/  LDG.E R11, desc[UR4][R6.64] ;  /* 0x00000004060b7981 */ /* 0x000ea8000c1e1900 */
[----:B-----5:R-:W2:Y:S02]  /*0c30*/  LDG.E R0, desc[UR4][R6.64+0x4] ;  /* 0x0000040406007981 */ /* 0x020ea4000c1e1900 */
[----:B--2---:R-:W-:-:S07]  /*0c40*/  IMAD.IADD R0, R0, 0x1, -R11 ;  /* 0x0000000100007824 */ /* 0x004fce00078e0a0b */
.L_x_1064:
        /* <DEDUP_REMOVED lines=8> */
.L_x_1065:
        /* <DEDUP_REMOVED lines=10> */
.L_x_1066:
[----:B-1---5:R-:W-:Y:S01]  /*0d70*/  IMAD.IADD R4, R0, 0x1, -R9 ;  /* 0x0000000100047824 */ /* 0x022fe200078e0a09 */
[----:B------:R-:W-:Y:S01]  /*0d80*/  ULDC UR4, c[0x0][0x74c] ;  /* 0x0001d30000047ab9 */ /* 0x000fe20000000800 */
[----:B------:R-:W-:Y:S02]  /*0d90*/  PLOP3.LUT P0, PT, PT, PT, PT, 0x80, 0x0 ;  /* 0x000000000000781c */ /* 0x000fe40003f0f070 */
[----:B------:R-:W-:Y:S01]  /*0da0*/  CS2R R136, SRZ ;  /* 0x0000000000887805 */ /* 0x000fe2000001ff00 */
[----:B------:R-:W-:Y:S01]  /*0db0*/  IMAD R5, R10, 0x50, R4 ;  /* 0x000000500a057824 */ /* 0x000fe200078e0204 */
[----:B------:R-:W-:Y:S01]  /*0dc0*/  CS2R R138, SRZ ;  /* 0x00000000008a7805 */ /* 0x000fe2000001ff00 */
[----:B------:R-:W-:Y:S01]  /*0dd0*/  VIADD R4, R0, 0x3f ;  /* 0x0000003f00047836 */ /* 0x000fe20000000000 */
[----:B------:R-:W-:Y:S01]  /*0de0*/  CS2R R140, SRZ ;  /* 0x00000000008c7805 */ /* 0x000fe2000001ff00 */
[----:B------:R-:W-:Y:S01]  /*0df0*/  VIADD R6, R5, -UR4 ;  /* 0x8000000405067c36 */ /* 0x000fe20008000000 */
[----:B------:R-:W-:-:S02]  /*0e00*/  CS2R R142, SRZ ;  /* 0x00000000008e7805 */ /* 0x000fc4000001ff00 */
[----:B------:R-:W-:Y:S02]  /*0e10*/  CS2R R176, SRZ ;  /* 0x0000000000b07805 */ /* 0x000fe4000001ff00 */
[----:B------:R-:W-:Y:S02]  /*0e20*/  SHF.R.S32.HI R5, RZ, 0x1f, R4 ;  /* 0x0000001fff057819 */ /* 0x000fe40000011404 */
[----:B------:R-:W-:Y:S02]  /*0e30*/  CS2R R178, SRZ ;  /* 0x0000000000b27805 */ /* 0x000fe4000001ff00 */
[----:B------:R-:W-:Y:S02]  /*0e40*/  SHF.R.S32.HI R7, RZ, 0x1f, R6 ;  /* 0x0000001fff077819 */ /* 0x000fe40000011406 */
[----:B------:R-:W-:Y:S02]  /*0e50*/  CS2R R180, SRZ ;  /* 0x0000000000b47805 */ /* 0x000fe4000001ff00 */
[----:B------:R-:W-:-:S02]  /*0e60*/  LEA.HI R5, R5, R4, RZ, 0x6 ;  /* 0x0000000405057211 */ /* 0x000fc400078f30ff */
[----:B------:R-:W-:Y:S02]  /*0e70*/  CS2R R182, SRZ ;  /* 0x0000000000b67805 */ /* 0x000fe4000001ff00 */
[----:B------:R-:W-:Y:S02]  /*0e80*/  LEA.HI R7, R7, R6, RZ, 0x6 ;  /* 0x0000000607077211 */ /* 0x000fe400078f30ff */
[----:B------:R-:W-:Y:S02]  /*0e90*/  CS2R R144, SRZ ;  /* 0x0000000000907805 */ /* 0x000fe4000001ff00 */
[----:B------:R-:W-:Y:S02]  /*0ea0*/  SHF.R.S32.HI R232, RZ, 0x6, R5 ;  /* 0x00000006ffe87819 */ /* 0x000fe40000011405 */
[----:B------:R-:W-:Y:S02]  /*0eb0*/  CS2R R146, SRZ ;  /* 0x0000000000927805 */ /* 0x000fe4000001ff00 */
[----:B------:R-:W-:-:S02]  /*0ec0*/  SHF.R.S32.HI R7, RZ, 0x6, R7 ;  /* 0x00000006ff077819 */ /* 0x000fc40000011407 */
[----:B------:R-:W-:Y:S02]  /*0ed0*/  CS2R R148, SRZ ;  /* 0x0000000000947805 */ /* 0x000fe4000001ff00 */
[----:B------:R-:W-:Y:S02]  /*0ee0*/  CS2R R150, SRZ ;  /* 0x0000000000967805 */ /* 0x000fe4000001ff00 */
[----:B------:R-:W-:Y:S02]  /*0ef0*/  CS2R R184, SRZ ;  /* 0x0000000000b87805 */ /* 0x000fe4000001ff00 */
[----:B------:R-:W-:Y:S02]  /*0f00*/  VIMNMX R7, RZ, R7, !PT ;  /* 0x00000007ff077248 */ /* 0x000fe40007fe0100 */
[----:B------:R-:W-:Y:S02]  /*0f10*/  CS2R R186, SRZ ;  /* 0x0000000000ba7805 */ /* 0x000fe4000001ff00 */
[----:B------:R-:W-:-:S02]  /*0f20*/  CS2R R188, SRZ ;  /* 0x0000000000bc7805 */ /* 0x000fc4000001ff00 */
[----:B------:R-:W-:Y:S02]  /*0f30*/  CS2R R190, SRZ ;  /* 0x0000000000be7805 */ /* 0x000fe4000001ff00 */
[----:B------:R-:W-:Y:S02]  /*0f40*/  ISETP.GT.AND P2, PT, R232, R7, PT ;  /* 0x00000007e800720c */ /* 0x000fe40003f44270 */
        /* <DEDUP_REMOVED lines=69> */
[----:B------:R-:W-:-:S04]  /*13a0*/  SHF.R.S32.HI R4, RZ, 0x1f, R21 ;  /* 0x0000001fff047819 */ /* 0x000fc80000011415 */
[CC--:B------:R-:W-:Y:S02]  /*13b0*/  LEA.HI R5, R4.reuse, R21.reuse, RZ, 0x7 ;  /* 0x0000001504057211 */ /* 0x0c0fe400078f38ff */
[CC--:B------:R-:W-:Y:S02]  /*13c0*/  LEA.HI R10, R4.reuse, R21.reuse, RZ, 0x5 ;  /* 0x00000015040a7211 */ /* 0x0c0fe400078f28ff */
[----:B------:R-:W-:Y:S02]  /*13d0*/  SHF.R.S32.HI R6, RZ, 0x7, R5 ;  /* 0x00000007ff067819 */ /* 0x000fe40000011405 */
[----:B------:R-:W-:Y:S02]  /*13e0*/  LEA.HI R13, R4, R21, RZ, 0x4 ;  /* 0x00000015040d7211 */ /* 0x000fe400078f20ff */
[--C-:B------:R-:W-:Y:S02]  /*13f0*/  SHF.R.S32.HI R12, RZ, 0x5, R10.reuse ;  /* 0x00000005ff0c7819 */ /* 0x100fe4000001140a */
[----:B------:R-:W-:-:S02]  /*1400*/  SHF.R.S32.HI R11, RZ, 0x1f, R10 ;  /* 0x0000001fff0b7819 */ /* 0x000fc4000001140a */
[----:B------:R-:W-:Y:S02]  /*1410*/  LOP3.LUT R4, R5, 0xffffff80, RZ, 0xc0, !PT ;  /* 0xffffff8005047812 */ /* 0x000fe400078ec0ff */
[----:B------:R-:W-:Y:S02]  /*1420*/  LEA.HI R5, R11, R12, RZ, 0x2 ;  /* 0x0000000c0b057211 */ /* 0x000fe400078f10ff */
[----:B------:R-:W-:Y:S01]  /*1430*/  LOP3.LUT R10, R13, 0xffffff0, RZ, 0xc0, !PT ;  /* 0x0ffffff00d0a7812 */ /* 0x000fe200078ec0ff */
[----:B------:R-:W-:Y:S01]  /*1440*/  IMAD.IADD R11, R21, 0x1, -R4 ;  /* 0x00000001150b7824 */ /* 0x000fe200078e0a04 */
[----:B------:R-:W-:Y:S02]  /*1450*/  LOP3.LUT R13, R5, 0xfffffc, RZ, 0xc0, !PT ;  /* 0x00fffffc050d7812 */ /* 0x000fe400078ec0ff */
[----:B------:R-:W-:Y:S01]  /*1460*/  LEA.HI R14, R6, R6, RZ, 0x1 ;  /* 0x00000006060e7211 */ /* 0x000fe200078f08ff */
[----:B------:R-:W-:Y:S01]  /*1470*/  IMAD.IADD R21, R21, 0x1, -R10 ;  /* 0x0000000115157824 */ /* 0x000fe200078e0a0a */
[----:B-1----:R-:W-:Y:S01]  /*1480*/  LEA R17, R8, R17, 0x18 ;  /* 0x0000001108117211 */ /* 0x002fe200078ec0ff */
[----:B------:R-:W-:Y:S01]  /*1490*/  IMAD.IADD R12, R12, 0x1, -R13 ;  /* 0x000000010c0c7824 */ /* 0x000fe200078e0a0d */
[----:B------:R-:W1:Y:S01]  /*14a0*/  SHFL.IDX PT, R8, R6, RZ, 0x1f ;  /* 0x00001fff06087589 */ /* 0x000e6200000e0000 */
[----:B------:R-:W-:Y:S01]  /*14b0*/  SHF.R.S32.HI R10, RZ, 0x1f, R11 ;  /* 0x0000001fff0a7819 */ /* 0x000fe2000001140b */
[----:B------:R-:W2:Y:S01]  /*14c0*/  SYNCS.PHASECHK.TRANS64.TRYWAIT P0, [R17+URZ+0x31800], R16 ;  /* 0x03180010110075a7 */ /* 0x000ea2000800017f */
[----:B------:R-:W-:Y:S01]  /*14d0*/  LOP3.LUT R13, R14, 0x1ffffffe, RZ, 0xc0, !PT ;  /* 0x1ffffffe0e0d7812 */ /* 0x000fe200078ec0ff */
[----:B------:R-:W-:-:S02]  /*14e0*/  IMAD R21, R6, 0x40, R21 ;  /* 0x0000004006157824 */ /* 0x000fc400078e0215 */
[C---:B------:R-:W-:Y:S02]  /*14f0*/  IMAD R19, R6.reuse, 0x800, R11 ;  /* 0x0000080006137824 */ /* 0x040fe400078e020b */
[----:B------:R-:W-:Y:S01]  /*1500*/  IMAD.IADD R15, R6, 0x1, -R13 ;  /* 0x00000001060f7824 */ /* 0x000fe200078e0a0d */
[----:B-1----:R-:W-:-:S04]  /*1510*/  LEA.HI R4, R8, R8, RZ, 0x1 ;  /* 0x0000000808047211 */ /* 0x002fc800078f08ff */
[----:B------:R-:W-:-:S05]  /*1520*/  LOP3.LUT R5, R4, 0xfffffffe, RZ, 0xc0, !PT ;  /* 0xfffffffe04057812 */ /* 0x000fca00078ec0ff */
[----:B------:R-:W-:Y:S01]  /*1530*/  IMAD.IADD R4, R8, 0x1, -R5 ;  /* 0x0000000108047824 */ /* 0x000fe200078e0a05 */
[----:B------:R-:W-:-:S04]  /*1540*/  LEA.HI R5, R10, R11, RZ, 0x2 ;  /* 0x0000000b0a057211 */ /* 0x000fc800078f10ff */
[--C-:B------:R-:W-:Y:S02]  /*1550*/  SHF.R.S32.HI R6, RZ, 0x2, R5.reuse ;  /* 0x00000002ff067819 */ /* 0x100fe40000011405 */
[----:B------:R-:W-:Y:S01]  /*1560*/  SHF.R.S32.HI R13, RZ, 0x1f, R5 ;  /* 0x0000001fff0d7819 */ /* 0x000fe20000011405 */
[----:B--2---:R-:W-:Y:S06]  /*1570*/  @P0 BRA `(.L_x_1068) ;  /* 0x0000000000080947 */ /* 0x004fec0003800000 */
[----:B------:R-:W1:Y:S02]  /*1580*/  SYNCS.PHASECHK.TRANS64.TRYWAIT P0, [R17+URZ+0x31800], R16 ;  /* 0x03180010110075a7 */ /* 0x000e64000800017f */
[----:B-1----:R-:W-:Y:S05]  /*1590*/  @!P0 BRA `(.L_x_1069) ;  /* 0x000000a400288947 */ /* 0x002fea0003800000 */
.L_x_1068:
[----:B------:R-:W2:Y:S04]  /*15a0*/  LDL R8, [R1+0x4] ;  /* 0x0000040001087983 */ /* 0x000ea80000100800 */
[----:B------:R-:W3:Y:S01]  /*15b0*/  LDL R14, [R1] ;  /* 0x00000000010e7983 */ /* 0x000ee20000100800 */
[----:B------:R-:W-:Y:S01]  /*15c0*/  LEA.HI R13, R13, R6, RZ, 0x3 ;  /* 0x000000060d0d7211 */ /* 0x000fe200078f18ff */
[----:B------:R-:W-:Y:S01]  /*15d0*/  IMAD.SHL.U32 R19, R19, 0x4, RZ ;  /* 0x0000000413137824 */ /* 0x000fe200078e00ff */
[----:B------:R-:W-:Y:S01]  /*15e0*/  ULDC.64 UR4, c[0x0][0x2d8] ;  /* 0x0000b60000047ab9 */ /* 0x000fe20000000a00 */
[----:B------:R-:W-:Y:S01]  /*15f0*/  LEA.HI R10, R10, R11, RZ, 0x5 ;  /* 0x0000000b0a0a7211 */ /* 0x000fe200078f28ff */
[----:B------:R-:W-:Y:S01]  /*1600*/  IMAD R12, R12, 0x10, R21 ;  /* 0x000000100c0c7824 */ /* 0x000fe200078e0215 */
[----:B------:R-:W-:-:S02]  /*1610*/  LOP3.LUT R13, R13, 0xfffffff8, RZ, 0xc0, !PT ;  /* 0xfffffff80d0d7812 */ /* 0x000fc400078ec0ff */
[----:B------:R-:W-:Y:S02]  /*1620*/  CS2R R214, SRZ ;  /* 0x0000000000d67805 */ /* 0x000fe4000001ff00 */
[----:B------:R-:W-:Y:S02]  /*1630*/  IADD3 R2, P0, R19, R2, RZ ;  /* 0x0000000213027210 */ /* 0x000fe40007f1e0ff */
[----:B------:R-:W-:Y:S02]  /*1640*/  CS2R R212, SRZ ;  /* 0x0000000000d47805 */ /* 0x000fe4000001ff00 */
[----:B------:R-:W-:Y:S01]  /*1650*/  SEL R231, R235, RZ, !P1 ;  /* 0x000000ffebe77207 */ /* 0x000fe20004800000 */
[----:B------:R-:W-:Y:S01]  /*1660*/  IMAD.IADD R13, R6, 0x1, -R13 ;  /* 0x00000001060d7824 */ /* 0x000fe200078e0a0d */
[----:B------:R-:W-:Y:S02]  /*1670*/  SHF.R.S32.HI R6, RZ, 0x1f, R235 ;  /* 0x0000001fff067819 */ /* 0x000fe400000114eb */
[----:B------:R-:W-:-:S02]  /*1680*/  CS2R R210, SRZ ;  /* 0x0000000000d27805 */ /* 0x000fc4000001ff00 */
[----:B------:R-:W-:Y:S01]  /*1690*/  LEA.HI.X.SX32 R3, R19, R3, 0x1, P0 ;  /* 0x0000000313037211 */ /* 0x000fe200000f0eff */
[----:B------:R-:W-:Y:S01]  /*16a0*/  IMAD.MOV.U32 R19, RZ, RZ, RZ ;  /* 0x000000ffff137224 */ /* 0x000fe200078e00ff */
[----:B------:R-:W-:Y:S02]  /*16b0*/  SEL R6, R6, RZ, !P1 ;  /* 0x000000ff06067207 */ /* 0x000fe40004800000 */
[----:B------:R-:W-:Y:S02]  /*16c0*/  CS2R R208, SRZ ;  /* 0x0000000000d07805 */ /* 0x000fe4000001ff00 */
[----:B------:R-:W-:Y:S01]  /*16d0*/  SHF.R.S32.HI R10, RZ, 0x5, R10 ;  /* 0x00000005ff0a7819 */ /* 0x000fe2000001140a */
[----:B------:R-:W-:Y:S01]  /*16e0*/  IMAD.WIDE.U32 R2, R236, UR4, R2 ;  /* 0x00000004ec027c25 */ /* 0x000fe2000f8e0002 */
[----:B------:R-:W-:Y:S02]  /*16f0*/  CS2R R206, SRZ ;  /* 0x0000000000ce7805 */ /* 0x000fe4000001ff00 */
[----:B------:R-:W-:-:S02]  /*1700*/  CS2R R204, SRZ ;  /* 0x0000000000cc7805 */ /* 0x000fc4000001ff00 */
[----:B------:R-:W-:Y:S01]  /*1710*/  CS2R R202, SRZ ;  /* 0x0000000000ca7805 */ /* 0x000fe2000001ff00 */
[----:B------:R-:W-:Y:S01]  /*1720*/  IMAD R18, R10, 0x10, R13 ;  /* 0x000000100a127824 */ /* 0x000fe200078e020d */
        /* <DEDUP_REMOVED lines=73> */
[----:B------:R-:W-:Y:S01]  /*1bc0*/  ULDC UR61, c[0x0][0x744] ;  /* 0x0001d100003d7ab9 */ /* 0x000fe20000000800 */
[----:B------:R-:W-:Y:S01]  /*1bd0*/  UMOV UR60, URZ ;  /* 0x0000003f003c7c82 */ /* 0x000fe20008000000 */
[----:B--2---:R-:W-:Y:S02]  /*1be0*/  R2UR UR6, R8 ;  /* 0x00000000080672ca */ /* 0x004fe400000e0000 */
[----:B------:R-:W-:Y:S02]  /*1bf0*/  LOP3.LUT R8, R5, 0x7ffffffc, RZ, 0xc0, !PT ;  /* 0x7ffffffc05087812 */ /* 0x000fe400078ec0ff */
[----:B------:R-:W-:Y:S01]  /*1c00*/  SHF.R.S32.HI R5, RZ, 0x1f, R236 ;  /* 0x0000001fff057819 */ /* 0x000fe200000114ec */
[----:B---3--:R-:W-:-:S02]  /*1c10*/  IMAD R9, R14, -0x50, R9 ;  /* 0xffffffb00e097824 */ /* 0x008fc400078e0209 */
[----:B------:R-:W-:Y:S02]  /*1c20*/  IMAD.IADD R8, R11, 0x1, -R8 ;  /* 0x000000010b087824 */ /* 0x000fe400078e0a08 */
[----:B------:R-:W-:Y:S02]  /*1c30*/  IMAD R5, R5, UR4, RZ ;  /* 0x0000000405057c24 */ /* 0x000fe4000f8e02ff */
[----:B------:R-:W-:Y:S02]  /*1c40*/  IMAD R8, R15, 0x4, R8 ;  /* 0x000000040f087824 */ /* 0x000fe400078e0208 */
[----:B------:R-:W-:Y:S01]  /*1c50*/  IMAD R11, R236, UR5, R5 ;  /* 0x00000005ec0b7c24 */ /* 0x000fe2000f8e0205 */
[----:B------:R-:W-:Y:S01]  /*1c60*/  ULDC.64 UR4, c[0x0][0x2e0] ;  /* 0x0000b80000047ab9 */ /* 0x000fe20000000a00 */
[----:B------:R-:W-:Y:S01]  /*1c70*/  IADD3 R5, -R0, 0x1, R9 ;  /* 0x0000000100057810 */ /* 0x000fe20007ffe109 */
[----:B------:R-:W-:Y:S02]  /*1c80*/  IMAD R6, R6, UR4, RZ ;  /* 0x0000000406067c24 */ /* 0x000fe4000f8e02ff */
[----:B------:R-:W-:-:S02]  /*1c90*/  IMAD.IADD R3, R3, 0x1, R11 ;  /* 0x0000000103037824 */ /* 0x000fc400078e020b */
[C---:B------:R-:W-:Y:S02]  /*1ca0*/  IMAD R233, R231.reuse, UR5, R6 ;  /* 0x00000005e7e97c24 */ /* 0x040fe4000f8e0206 */
        /* <DEDUP_REMOVED lines=9> */
[----:B------:R-:W-:Y:S02]  /*1d40*/  IMAD R0, R0, 0x2, R17 ;  /* 0x0000000200007824 */ /* 0x000fe400078e0211 */
[----:B------:R-:W-:-:S07]  /*1d50*/  IMAD.IADD R233, R231, 0x1, R233 ;  /* 0x00000001e7e97824 */ /* 0x000fce00078e02e9 */
.L_x_1080:
[----:B------:R-:W-:-:S13]  /*1d60*/  R2UR UR4, R234 ;  /* 0x00000000ea0472ca */ /* 0x000fda00000e0000 */
[----:B------:R-:W-:-:S06]  /*1d70*/  UISETP.NE.AND UP0, UPT, UR4, 0x3, UPT ;  /* 0x000000030400788c */ /* 0x000fcc000bf05270 */
[----:B------:R-:W-:-:S13]  /*1d80*/  PLOP3.LUT P0, PT, PT, PT, UP0, 0x80, 0x0 ;  /* 0x000000000000781c */ /* 0x000fda0003f0f008 */
[----:B--2---:R-:W-:Y:S05]  /*1d90*/  @!P0 BRA `(.L_x_1070) ;  /* 0x0000000000048947 */ /* 0x004fea0003800000 */
[----:B------:R-:W-:Y:S01]  /*1da0*/  BPT.TRAP 0x1 ;  /* 0x000000040000795c */ /* 0x000fe20000300000 */
.L_x_1070:
[----:B-1----:R-:W-:Y:S01]  /*1db0*/  IMAD R16, R2, 0x8, R17 ;  /* 0x0000000802107824 */ /* 0x002fe200078e0211 */
[----:B------:R-:W-:-:S04]  /*1dc0*/  SHF.L.U32 R9, R19, 0x1f, RZ ;  /* 0x0000001f13097819 */ /* 0x000fc800000006ff */
[----:B------:R1:W2:Y:S01]  /*1dd0*/  SYNCS.PHASECHK.TRANS64.TRYWAIT P1, [R16+URZ+0x31810], R9 ;  /* 0x03181009100075a7 */ /* 0x0002a2000802017f */
[----:B------:R-:W-:Y:S05]  /*1de0*/  @!P0 BRA `(.L_x_1071) ;  /* 0x0000000000048947 */ /* 0x000fea0003800000 */
[----:B------:R-:W-:Y:S01]  /*1df0*/  BPT.TRAP 0x1 ;  /* 0x000000040000795c */ /* 0x000fe20000300000 */
.L_x_1071:
        /* <DEDUP_REMOVED lines=11> */
.L_x_1072:
        /* <DEDUP_REMOVED lines=438> */
.L_x_1074:
[----:B------:R-:W-:-:S05]  /*3a10*/  IMAD.U32 R10, RZ, RZ, UR60 ;  /* 0x0000003cff0a7e24 */ /* 0x000fca000f8e00ff */
[----:B------:R-:W-:-:S04]  /*3a20*/  SHF.L.U32 R10, R10, 0x1f, RZ ;  /* 0x0000001f0a0a7819 */ /* 0x000fc800000006ff */
[----:B------:R1:W4:Y:S01]  /*3a30*/  SYNCS.PHASECHK.TRANS64.TRYWAIT P1, [R17+URZ+0x31830], R10 ;  /* 0x0318300a110075a7 */ /* 0x000322000802017f */
[----:B------:R-:W-:Y:S05]  /*3a40*/  @!P0 BRA `(.L_x_1075) ;  /* 0x0000000000048947 */ /* 0x000fea0003800000 */
[----:B------:R-:W-:Y:S01]  /*3a50*/  BPT.TRAP 0x1 ;  /* 0x000000040000795c */ /* 0x000fe20000300000 */
.L_x_1075:
        /* <DEDUP_REMOVED lines=11> */
.L_x_1076:
[C---:B------:R-:W-:Y:S01]  /*3b10*/  VIADD R9, R7.reuse, 0x80 ;  /* 0x0000008007097836 */ /* 0x040fe20000000000 */
[----:B------:R-:W-:Y:S01]  /*3b20*/  R2UR UR4, R8 ;  /* 0x00000000080472ca */ /* 0x000fe200000e0000 */
[C---:B-1--4-:R-:W-:Y:S01]  /*3b30*/  VIADD R10, R7.reuse, 0x180 ;  /* 0x00000180070a7836 */ /* 0x052fe20000000000 */
        /* <DEDUP_REMOVED lines=19> */
[----:B------:R-:W-:Y:S01]  /*3c70*/  UMOV UR17, UR57 ;  /* 0x0000003900117c82 */ /* 0x000fe20008000000 */
[----:B------:R-:W-:Y:S01]  /*3c80*/  UMOV UR19, 0x40 ;  /* 0x0000004000137882 */ /* 0x000fe20000000000 */
[----:B------:R-:W-:Y:S01]  /*3c90*/  UMOV UR6, UR9 ;  /* 0x0000000900067c82 */ /* 0x000fe20008000000 */
[----:B------:R-:W-:Y:S01]  /*3ca0*/  UMOV UR49, 0x40000040 ;  /* 0x4000004000317882 */ /* 0x000fe20000000000 */
[----:B------:R-:W-:Y:S01]  /*3cb0*/  HGMMA.64x8x16.F32 R52, gdesc[UR4], RZ, !UPT ;  /* 0x00000000043479f0 */ /* 0x000fe2000c7008ff */
[----:B------:R-:W-:Y:S01]  /*3cc0*/  UMOV UR6, UR10 ;  /* 0x0000000a00067c82 */ /* 0x000fe20008000000 */
[----:B------:R-:W-:Y:S01]  /*3cd0*/  UMOV UR7, 0x40000000 ;  /* 0x4000000000077882 */ /* 0x000fe20000000000 */
[----:B------:R-:W-:Y:S01]  /*3ce0*/  UMOV UR51, 0x40 ;  /* 0x0000004000337882 */ /* 0x000fe20000000000 */
[----:B------:R-:W-:Y:S01]  /*3cf0*/  HGMMA.64x8x16.F32 R216, gdesc[UR4], RZ, !UPT ;  /* 0x0000000004d879f0 */ /* 0x000fe2000c7008ff */
[----:B------:R-:W-:Y:S01]  /*3d00*/  UMOV UR6, UR11 ;  /* 0x0000000b00067c82 */ /* 0x000fe20008000000 */
[----:B------:R-:W-:Y:S01]  /*3d10*/  UMOV UR7, 0x40000000 ;  /* 0x4000000000077882 */ /* 0x000fe20000000000 */
[----:B------:R-:W-:Y:S01]  /*3d20*/  UMOV UR53, UR49 ;  /* 0x0000003100357c82 */ /* 0x000fe20008000000 */
[----:B------:R-:W-:Y:S01]  /*3d30*/  HGMMA.64x8x16.F32 R220, gdesc[UR4], RZ, !UPT ;  /* 0x0000000004dc79f0 */ /* 0x000fe2000c7008ff */
        /* <DEDUP_REMOVED lines=27> */
[----:B------:R-:W-:Y:S03]  /*3ef0*/  HGMMA.64x8x16.F32 R44, gdesc[UR4], R44 ;  /* 0x00000000042c79f0 */ /* 0x000fe6000870082c */
        /* <DEDUP_REMOVED lines=355> */
[----:B------:R-:W-:Y:S01]  /*5530*/  VIADDMNMX R9, R15, R228, R229, PT ;  /* 0x000000e40f097246 */ /* 0x000fe200038001e5 */
[----:B------:R-:W-:Y:S01]  /*5540*/  HGMMA.64x8x16.F32 R48, gdesc[UR4], R48 ;  /* 0x00000000043079f0 */ /* 0x000fe20008700830 */
[----:B------:R-:W-:Y:S01]  /*5550*/  UMOV UR6, UR9 ;  /* 0x0000000900067c82 */ /* 0x000fe20008000000 */
[----:B------:R-:W-:Y:S01]  /*5560*/  UMOV UR7, 0x40000000 ;  /* 0x4000000000077882 */ /* 0x000fe20000000000 */
[C---:B------:R-:W-:Y:S01]  /*5570*/  ISETP.GT.AND P1, PT, R9.reuse, RZ, PT ;  /* 0x000000ff0900720c */ /* 0x040fe20003f24270 */
[----:B------:R-:W-:Y:S01]  /*5580*/  HGMMA.64x8x16.F32 R52, gdesc[UR4], R52 ;  /* 0x00000000043479f0 */ /* 0x000fe20008700834 */
[----:B------:R-:W-:Y:S01]  /*5590*/  UMOV UR6, UR10 ;  /* 0x0000000a00067c82 */ /* 0x000fe20008000000 */
[----:B------:R-:W-:Y:S01]  /*55a0*/  UMOV UR7, 0x40000000 ;  /* 0x4000000000077882 */ /* 0x000fe20000000000 */
[----:B------:R-:W-:Y:S01]  /*55b0*/  ISETP.GT.AND P5, PT, R9, 0x41, PT ;  /* 0x000000410900780c */ /* 0x000fe20003fa4270 */
        /* <DEDUP_REMOVED lines=10> */
[----:B------:R-:W-:-:S02]  /*5660*/  ISETP.GT.AND P2, PT, R9, 0x21, PT ;  /* 0x000000210900780c */ /* 0x000fc40003f44270 */
[----:B------:R-:W-:Y:S01]  /*5670*/  R2UR UR6, R8 ;  /* 0x00000000080672ca */ /* 0x000fe200000e0000 */
[----:B------:R-:W-:Y:S01]  /*5680*/  VIADD R8, R7, 0x806 ;  /* 0x0000080607087836 */ /* 0x000fe20000000000 */
[C---:B------:R-:W-:Y:S02]  /*5690*/  ISETP.GT.AND P3, PT, R9.reuse, 0x30, PT ;  /* 0x000000300900780c */ /* 0x040fe40003f64270 */
[----:B------:R-:W-:Y:S02]  /*56a0*/  ISETP.GT.AND P4, PT, R9, 0x40, PT ;  /* 0x000000400900780c */ /* 0x000fe40003f84270 */
        /* <DEDUP_REMOVED lines=8> */
[----:B------:R-:W-:-:S03]  /*5730*/  UMOV UR7, 0x40000000 ;  /* 0x4000000000077882 */ /* 0x000fc60000000000 */
[----:B------:R-:W-:Y:S01]  /*5740*/  UMOV UR6, UR8 ;  /* 0x0000000800067c82 */ /* 0x000fe20008000000 */
[----:B------:R-:W-:Y:S02]  /*5750*/  UMOV UR8, UR4 ;  /* 0x0000000400087c82 */ /* 0x000fe40008000000 */
[----:B------:R-:W-:Y:S01]  /*5760*/  HGMMA.64x8x16.F32 R48, gdesc[UR8], R48 ;  /* 0x00000000083079f0 */ /* 0x000fe20008700830 */
[----:B------:R-:W-:Y:S01]  /*5770*/  UMOV UR8, UR4 ;  /* 0x0000000400087c82 */ /* 0x000fe20008000000 */
[----:B------:R-:W-:Y:S01]  /*5780*/  UMOV UR9, UR5 ;  /* 0x0000000500097c82 */ /* 0x000fe20008000000 */
[----:B------:R-:W-:Y:S01]  /*5790*/  UMOV UR10, UR12 ;  /* 0x0000000c000a7c82 */ /* 0x000fe20008000000 */
[----:B------:R-:W-:Y:S01]  /*57a0*/  HGMMA.64x8x16.F32 R52, gdesc[UR4], R52 ;  /* 0x00000000043479f0 */ /* 0x000fe20008700834 */
[----:B------:R-:W-:Y:S01]  /*57b0*/  UMOV UR11, 0x40000000 ;  /* 0x40000000000b7882 */ /* 0x000fe20000000000 */
[----:B------:R-:W-:Y:S01]  /*57c0*/  UMOV UR6, UR13 ;  /* 0x0000000d00067c82 */ /* 0x000fe20008000000 */
[----:B------:R-:W-:Y:S01]  /*57d0*/  UMOV UR7, 0x40000000 ;  /* 0x4000000000077882 */ /* 0x000fe20000000000 */
[----:B------:R-:W-:Y:S01]  /*57e0*/  HGMMA.64x8x16.F32 R216, gdesc[UR8], R216 ;  /* 0x0000000008d879f0 */ /* 0x000fe200087008d8 */
[----:B------:R-:W-:Y:S01]  /*57f0*/  UMOV UR13, UR19 ;  /* 0x00000013000d7c82 */ /* 0x000fe20008000000 */
[----:B------:R-:W-:Y:S01]  /*5800*/  UMOV UR9, UR57 ;  /* 0x0000003900097c82 */ /* 0x000fe20008000000 */
[----:B------:R-:W-:Y:S01]  /*5810*/  UMOV UR11, 0x40 ;  /* 0x00000040000b7882 */ /* 0x000fe20000000000 */
[----:B------:R-:W-:Y:S03]  /*5820*/  HGMMA.64x8x16.F32 R220, gdesc[UR4], R220, gsb0 ;  /* 0x0000000004dc79f0 */ /* 0x000fe600080008dc */
[----:B------:R-:W-:-:S02]  /*5830*/  WARPGROUP.DEPBAR.LE gsb0, 0x1 ;  /* 0x00008000000079c5 */ /* 0x000fc40000010100 */
[----:B------:R-:W-:Y:S02]  /*5840*/  FSEL R24, R24, -INF , P1 ;  /* 0xff80000018187808 */ /* 0x000fe40000800000 */
[----:B------:R-:W-:Y:S02]  /*5850*/  ISETP.GT.AND P1, PT, R9, 0x1, PT ;  /* 0x000000010900780c */ /* 0x000fe40003f24270 */
[----:B------:R-:W-:Y:S01]  /*5860*/  FSEL R20, R41, -INF , P5 ;  /* 0xff80000029147808 */ /* 0x000fe20002800000 */
[--C-:B--2---:R-:W-:Y:S01]  /*5870*/  FFMA.FTZ R8, R24, UR61, -R13.reuse ;  /* 0x0000003d18087c23 */ /* 0x104fe2000801080d */
[----:B------:R-:W-:Y:S02]  /*5880*/  FSEL R10, R25, -INF , P1 ;  /* 0xff800000190a7808 */ /* 0x000fe40000800000 */
[C---:B------:R-:W-:Y:S01]  /*5890*/  ISETP.GT.AND P1, PT, R9.reuse, 0x10, PT ;  /* 0x000000100900780c */ /* 0x040fe20003f24270 */
[----:B------:R-:W-:Y:S01]  /*58a0*/  FFMA.FTZ R24, R20, UR61, -R13 ;  /* 0x0000003d14187c23 */ /* 0x000fe2000801080d */
[----:B------:R-:W-:Y:S01]  /*58b0*/  IADD3 R20, R228, 0x8, R15 ;  /* 0x00000008e4147810 */ /* 0x000fe20007ffe00f */
[----:B------:R-:W-:Y:S01]  /*58c0*/  FFMA.FTZ R11, R10, UR61, -R13 ;  /* 0x0000003d0a0b7c23 */ /* 0x000fe2000801080d */
[----:B------:R-:W-:Y:S01]  /*58d0*/  FSEL R28, R28, -INF , P1 ;  /* 0xff8000001c1c7808 */ /* 0x000fe20000800000 */
[----:B------:R-:W-:Y:S01]  /*58e0*/  MUFU.EX2 R8, R8 ;  /* 0x0000000800087308 */ /* 0x000fe20000000800 */
[----:B------:R-:W-:-:S02]  /*58f0*/  ISETP.GT.AND P1, PT, R9, 0x11, PT ;  /* 0x000000110900780c */ /* 0x000fc40003f24270 */
[----:B------:R-:W-:Y:S01]  /*5900*/  VIMNMX R21, R229, R20, PT ;  /* 0x00000014e5157248 */ /* 0x000fe20003fe0100 */
[----:B------:R-:W-:Y:S01]  /*5910*/  FFMA.FTZ R7, R28, UR61, -R13 ;  /* 0x0000003d1c077c23 */ /* 0x000fe2000801080d */
[----:B------:R-:W-:Y:S01]  /*5920*/  IMAD R28, R18, 0x4, R17 ;  /* 0x00000004121c7824 */ /* 0x000fe200078e0211 */
[----:B------:R-:W-:Y:S02]  /*5930*/  FSEL R10, R29, -INF , P1 ;  /* 0xff8000001d0a7808 */ /* 0x000fe40000800000 */
[----:B------:R-:W-:Y:S01]  /*5940*/  ISETP.GT.AND P1, PT, R9, 0x20, PT ;  /* 0x000000200900780c */ /* 0x000fe20003f24270 */
[----:B------:R-:W1:Y:S01]  /*5950*/  MUFU.EX2 R11, R11 ;  /* 0x0000000b000b7308 */ /* 0x000e620000000800 */
[----:B------:R-:W2:Y:S01]  /*5960*/  LDS R20, [R28+0x2c300] ;  /* 0x02c300001c147984 */ /* 0x000ea20000000800 */
[----:B------:R-:W-:Y:S01]  /*5970*/  FSEL R12, R33, -INF , P2 ;  /* 0xff800000210c7808 */ /* 0x000fe20001000000 */
[----:B------:R-:W-:Y:S01]  /*5980*/  FFMA.FTZ R10, R10, UR61, -R13 ;  /* 0x0000003d0a0a7c23 */ /* 0x000fe2000801080d */
[----:B------:R-:W-:-:S02]  /*5990*/  FSEL R32, R32, -INF , P1 ;  /* 0xff80000020207808 */ /* 0x000fc40000800000 */
[----:B------:R-:W-:Y:S01]  /*59a0*/  ISETP.GT.AND P1, PT, R9, 0x31, PT ;  /* 0x000000310900780c */ /* 0x000fe20003f24270 */
[--C-:B------:R-:W-:Y:S01]  /*59b0*/  FFMA.FTZ R12, R12, UR61, -R13.reuse ;  /* 0x0000003d0c0c7c23 */ /* 0x100fe2000801080d */
[----:B------:R-:W-:Y:S01]  /*59c0*/  FSEL R36, R36, -INF , P3 ;  /* 0xff80000024247808 */ /* 0x000fe20001800000 */
[--C-:B------:R-:W-:Y:S01]  /*59d0*/  FFMA.FTZ R9, R32, UR61, -R13.reuse ;  /* 0x0000003d20097c23 */ /* 0x100fe2000801080d */
[----:B------:R-:W-:Y:S01]  /*59e0*/  FSEL R14, R37, -INF , P1 ;  /* 0xff800000250e7808 */ /* 0x000fe20000800000 */
[----:B------:R-:W4:Y:S01]  /*59f0*/  MUFU.EX2 R10, R10 ;  /* 0x0000000a000a7308 */ /* 0x000f220000000800 */
[----:B------:R-:W-:Y:S01]  /*5a00*/  FSEL R40, R40, -INF , P4 ;  /* 0xff80000028287808 */ /* 0x000fe20002000000 */
[--C-:B------:R-:W-:Y:S01]  /*5a10*/  FFMA.FTZ R36, R36, UR61, -R13.reuse ;  /* 0x0000003d24247c23 */ /* 0x100fe2000801080d */
[C---:B------:R-:W-:Y:S01]  /*5a20*/  ISETP.GT.AND P1, PT, R21.reuse, RZ, PT ;  /* 0x000000ff1500720c */ /* 0x040fe20003f24270 */
[--C-:B------:R-:W-:Y:S01]  /*5a30*/  FFMA.FTZ R22, R14, UR61, -R13.reuse ;  /* 0x0000003d0e167c23 */ /* 0x100fe2000801080d */
[C---:B------:R-:W-:Y:S01]  /*5a40*/  ISETP.GT.AND P2, PT, R21.reuse, 0x1, PT ;  /* 0x000000011500780c */ /* 0x040fe20003f44270 */
[----:B------:R-:W-:Y:S01]  /*5a50*/  FFMA.FTZ R40, R40, UR61, -R13 ;  /* 0x0000003d28287c23 */ /* 0x000fe2000801080d */
[C---:B------:R-:W-:Y:S01]  /*5a60*/  ISETP.GT.AND P3, PT, R21.reuse, 0x10, PT ;  /* 0x000000101500780c */ /* 0x040fe20003f64270 */
[----:B------:R5:W4:Y:S01]  /*5a70*/  MUFU.EX2 R14, R36 ;  /* 0x00000024000e7308 */ /* 0x000b220000000800 */
[----:B------:R-:W-:-:S02]  /*5a80*/  ISETP.GT.AND P4, PT, R21, 0x11, PT ;  /* 0x000000111500780c */ /* 0x000fc40003f84270 */
[----:B------:R-:W-:Y:S02]  /*5a90*/  FSEL R23, R26, -INF , P1 ;  /* 0xff8000001a177808 */ /* 0x000fe40000800000 */
[----:B------:R-:W-:Y:S02]  /*5aa0*/  FSEL R27, R27, -INF , P2 ;  /* 0xff8000001b1b7808 */ /* 0x000fe40001000000 */
[----:B------:R-:W-:Y:S01]  /*5ab0*/  FSEL R25, R30, -INF , P3 ;  /* 0xff8000001e197808 */ /* 0x000fe20001800000 */
[--C-:B---3--:R-:W-:Y:S01]  /*5ac0*/  FFMA.FTZ R23, R23, UR61, -R6.reuse ;  /* 0x0000003d17177c23 */ /* 0x108fe20008010806 */
[----:B------:R-:W-:Y:S01]  /*5ad0*/  FSEL R31, R31, -INF , P4 ;  /* 0xff8000001f1f7808 */ /* 0x000fe20002000000 */
[--C-:B------:R-:W-:Y:S01]  /*5ae0*/  FFMA.FTZ R26, R27, UR61, -R6.reuse ;  /* 0x0000003d1b1a7c23 */ /* 0x100fe20008010806 */
[----:B------:R-:W-:Y:S01]  /*5af0*/  ISETP.GT.AND P1, PT, R21, 0x20, PT ;  /* 0x000000201500780c */ /* 0x000fe20003f24270 */
[----:B------:R-:W-:Y:S01]  /*5b00*/  FFMA.FTZ R25, R25, UR61, -R6 ;  /* 0x0000003d19197c23 */ /* 0x000fe20008010806 */
[C---:B------:R-:W-:Y:S01]  /*5b10*/  ISETP.GT.AND P2, PT, R21.reuse, 0x21, PT ;  /* 0x000000211500780c */ /* 0x040fe20003f44270 */
[----:B------:R-:W3:Y:S01]  /*5b20*/  MUFU.EX2 R23, R23 ;  /* 0x0000001700177308 */ /* 0x000ee20000000800 */
[----:B------:R-:W-:-:S02]  /*5b30*/  ISETP.GT.AND P3, PT, R21, 0x30, PT ;  /* 0x000000301500780c */ /* 0x000fc40003f64270 */
[C---:B------:R-:W-:Y:S02]  /*5b40*/  ISETP.GT.AND P4, PT, R21.reuse, 0x31, PT ;  /* 0x000000311500780c */ /* 0x040fe40003f84270 */
[C---:B------:R-:W-:Y:S02]  /*5b50*/  ISETP.GT.AND P5, PT, R21.reuse, 0x40, PT ;  /* 0x000000401500780c */ /* 0x040fe40003fa4270 */
[----:B------:R-:W-:Y:S01]  /*5b60*/  ISETP.GT.AND P6, PT, R21, 0x41, PT ;  /* 0x000000411500780c */ /* 0x000fe20003fc4270 */
[----:B------:R-:W3:Y:S01]  /*5b70*/  MUFU.EX2 R26, R26 ;  /* 0x0000001a001a7308 */ /* 0x000ee20000000800 */
[----:B------:R1:W3:Y:S01]  /*5b80*/  LDS R21, [R28+0x2c320] ;  /* 0x02c320001c157984 */ /* 0x0002e20000000800 */
[----:B------:R-:W-:Y:S01]  /*5b90*/  FSEL R29, R38, -INF , P3 ;  /* 0xff800000261d7808 */ /* 0x000fe20001800000 */
[----:B------:R-:W-:Y:S02]  /*5ba0*/  WARPGROUP.DEPBAR.LE gsb0, 0x0 ;  /* 0x00008000000079c5 */ /* 0x000fe40000010000 */
[----:B------:R-:W-:Y:S01]  /*5bb0*/  FSEL R33, R34, -INF , P1 ;  /* 0xff80000022217808 */ /* 0x000fe20000800000 */
[--C-:B------:R-:W-:Y:S01]  /*5bc0*/  FFMA.FTZ R34, R31, UR61, -R6.reuse ;  /* 0x0000003d1f227c23 */ /* 0x100fe20008010806 */
[----:B------:R-:W-:Y:S01]  /*5bd0*/  FFMA.FTZ R27, R29, UR61, -R6 ;  /* 0x0000003d1d1b7c23 */ /* 0x000fe20008010806 */
[--C-:B--2---:R-:W-:Y:S01]  /*5be0*/  FADD.FTZ R31, R44, -R20.reuse ;  /* 0x800000142c1f7221 */ /* 0x104fe20000010000 */
        /* <DEDUP_REMOVED lines=9> */
[----:B------:R-:W-:Y:S01]  /*5c80*/  VIADD R20, R17, 0x2c500 ;  /* 0x0002c50011147836 */ /* 0x000fe20000000000 */
[----:B------:R-:W-:Y:S01]  /*5c90*/  FSEL R35, R35, -INF , P2 ;  /* 0xff80000023237808 */ /* 0x000fe20001000000 */
[----:B------:R-:W-:Y:S01]  /*5ca0*/  FFMA.FTZ R33, R33, UR61, -R6 ;  /* 0x0000003d21217c23 */ /* 0x000fe20008010806 */
[----:B------:R-:W-:Y:S01]  /*5cb0*/  FSEL R39, R39, -INF , P4 ;  /* 0xff80000027277808 */ /* 0x000fe20002000000 */
[----:B------:R-:W-:Y:S01]  /*5cc0*/  MUFU.EX2 R13, R22 ;  /* 0x00000016000d7308 */ /* 0x000fe20000000800 */
[----:B------:R-:W-:Y:S01]  /*5cd0*/  SHF.R.U32.HI R20, RZ, 0x4, R20 ;  /* 0x00000004ff147819 */ /* 0x000fe20000011614 */
[--C-:B-----5:R-:W-:Y:S01]  /*5ce0*/  FFMA.FTZ R36, R35, UR61, -R6.reuse ;  /* 0x0000003d23247c23 */ /* 0x120fe20008010806 */
[----:B------:R-:W-:Y:S01]  /*5cf0*/  FSEL R37, R42, -INF , P5 ;  /* 0xff8000002a257808 */ /* 0x000fe20002800000 */
[--C-:B-1----:R-:W-:Y:S01]  /*5d00*/  FFMA.FTZ R28, R39, UR61, -R6.reuse ;  /* 0x0000003d271c7c23 */ /* 0x102fe20008010806 */
[----:B------:R-:W-:Y:S01]  /*5d10*/  LOP3.LUT R20, R20, 0x3fff, RZ, 0xc0, !PT ;  /* 0x00003fff14147812 */ /* 0x000fe200078ec0ff */
[----:B------:R-:W-:Y:S01]  /*5d20*/  FMUL.FTZ R38, R11, R32 ;  /* 0x000000200b267220 */ /* 0x000fe20000410000 */
[----:B------:R-:W-:Y:S01]  /*5d30*/  FSEL R43, R43, -INF , P6 ;  /* 0xff8000002b2b7808 */ /* 0x000fe20003000000 */
[----:B------:R1:W-:Y:S01]  /*5d40*/  MUFU.EX2 R22, R24 ;  /* 0x0000001800167308 */ /* 0x0003e20000000800 */
[----:B------:R-:W-:Y:S01]  /*5d50*/  LOP3.LUT R35, R20, 0x80000, RZ, 0xfc, !PT ;  /* 0x0008000014237812 */ /* 0x000fe200078efcff */
[----:B----4-:R-:W-:Y:S01]  /*5d60*/  FMUL.FTZ R49, R10, R49 ;  /* 0x000000310a317220 */ /* 0x010fe20000410000 */
[----:B------:R-:W-:Y:S01]  /*5d70*/  FMUL.FTZ R31, R8, R31 ;  /* 0x0000001f081f7220 */ /* 0x000fe20000410000 */
[----:B------:R-:W-:Y:S01]  /*5d80*/  FMUL.FTZ R29, R14, R29 ;  /* 0x0000001d0e1d7220 */ /* 0x000fe20000410000 */
[C---:B------:R-:W-:Y:S01]  /*5d90*/  R2UR UR58, R35.reuse ;  /* 0x00000000233a72ca */ /* 0x040fe200000e0000 */
[----:B------:R-:W-:Y:S01]  /*5da0*/  VIADD R20, R35, 0x80 ;  /* 0x0000008023147836 */ /* 0x000fe20000000000 */
[----:B------:R-:W-:Y:S01]  /*5db0*/  MOV R217, UR59 ;  /* 0x0000003b00d97c02 */ /* 0x000fe20008000f00 */
[----:B------:R-:W2:Y:S01]  /*5dc0*/  MUFU.EX2 R7, R7 ;  /* 0x0000000700077308 */ /* 0x000ea20000000800 */
[--C-:B-1----:R-:W-:Y:S01]  /*5dd0*/  FFMA.FTZ R24, R37, UR61, -R6.reuse ;  /* 0x0000003d25187c23 */ /* 0x102fe20008010806 */
[----:B------:R-:W-:Y:S01]  /*5de0*/  FFMA.FTZ R6, R43, UR61, -R6 ;  /* 0x0000003d2b067c23 */ /* 0x000fe20008010806 */
[--C-:B---3--:R-:W-:Y:S01]  /*5df0*/  FADD.FTZ R46, R46, -R21.reuse ;  /* 0x800000152e2e7221 */ /* 0x108fe20000010000 */
        /* <DEDUP_REMOVED lines=10> */
[----:B------:R-:W1:Y:S01]  /*5ea0*/  MUFU.EX2 R25, R25 ;  /* 0x0000001900197308 */ /* 0x000e620000000800 */
[----:B------:R-:W-:Y:S01]  /*5eb0*/  FMUL.FTZ R46, R23, R46 ;  /* 0x0000002e172e7220 */ /* 0x000fe20000410000 */
[----:B------:R-:W-:Y:S01]  /*5ec0*/  FMUL.FTZ R47, R26, R47 ;  /* 0x0000002f1a2f7220 */ /* 0x000fe20000410000 */
[----:B------:R-:W-:Y:S01]  /*5ed0*/  R2UR UR4, R20 ;  /* 0x00000000140472ca */ /* 0x000fe200000e0000 */
[----:B------:R-:W-:Y:S01]  /*5ee0*/  VIADD R20, R35, 0x180 ;  /* 0x0000018023147836 */ /* 0x000fe20000000000 */
[----:B------:R-:W-:Y:S01]  /*5ef0*/  R2UR UR5, R21 ;  /* 0x00000000150572ca */ /* 0x000fe200000e0000 */
[----:B--2---:R-:W-:Y:S01]  /*5f00*/  FMUL.FTZ R48, R7, R48 ;  /* 0x0000003007307220 */ /* 0x004fe20000410000 */
[----:B------:R-:W-:Y:S01]  /*5f10*/  F2FP.F16.F32.PACK_AB R21, R26, R23 ;  /* 0x000000171a15723e */ /* 0x000fe200000000ff */
[----:B------:R-:W2:Y:S01]  /*5f20*/  MUFU.EX2 R34, R34 ;  /* 0x0000002200227308 */ /* 0x000ea20000000800 */
[----:B------:R-:W-:Y:S01]  /*5f30*/  R2UR UR6, R20 ;  /* 0x00000000140672ca */ /* 0x000fe200000e0000 */
[----:B------:R-:W-:Y:S01]  /*5f40*/  FMUL.FTZ R221, R22, R221 ;  /* 0x000000dd16dd7220 */ /* 0x000fe20000410000 */
[----:B------:R-:W-:Y:S01]  /*5f50*/  F2FP.F16.F32.PACK_AB R20, R11, R8 ;  /* 0x000000080b14723e */ /* 0x000fe200000000ff */
[----:B------:R-:W-:Y:S01]  /*5f60*/  BAR.SYNC.DEFER_BLOCKING 0x9, 0x100 ;  /* 0x0244000000007b1d */ /* 0x000fe20000010000 */
[----:B------:R-:W-:Y:S01]  /*5f70*/  F2FP.F16.F32.PACK_AB R10, R10, R7 ;  /* 0x000000070a0a723e */ /* 0x000fe200000000ff */
[C---:B------:R-:W-:Y:S01]  /*5f80*/  FMUL.FTZ R30, R13.reuse, R30 ;  /* 0x0000001e0d1e7220 */ /* 0x040fe20000410000 */
[----:B------:R-:W-:Y:S01]  /*5f90*/  F2FP.F16.F32.PACK_AB R8, R13, R14 ;  /* 0x0000000e0d08723e */ /* 0x000fe200000000ff */
[----:B-1----:R-:W-:-:S02]  /*5fa0*/  FMUL.FTZ R50, R25, R50 ;  /* 0x0000003219327220 */ /* 0x002fc40000410000 */
[----:B------:R-:W1:Y:S01]  /*5fb0*/  MUFU.EX2 R33, R33 ;  /* 0x0000002100217308 */ /* 0x000e620000000800 */
[----:B------:R-:W-:Y:S01]  /*5fc0*/  F2FP.F16.F32.PACK_AB R38, R38, R31 ;  /* 0x0000001f2626723e */ /* 0x000fe200000000ff */
[----:B------:R-:W-:Y:S01]  /*5fd0*/  UMOV UR18, UR4 ;  /* 0x0000000400127c82 */ /* 0x000fe20008000000 */
[----:B------:R-:W-:Y:S01]  /*5fe0*/  F2FP.F16.F32.PACK_AB R39, R47, R46 ;  /* 0x0000002e2f27723e */ /* 0x000fe200000000ff */
[----:B------:R-:W-:Y:S01]  /*5ff0*/  UMOV UR12, UR18 ;  /* 0x00000012000c7c82 */ /* 0x000fe20008000000 */
[----:B------:R-:W-:Y:S01]  /*6000*/  F2FP.F16.F32.PACK_AB R48, R49, R48 ;  /* 0x000000303130723e */ /* 0x000fe200000000ff */
[----:B------:R-:W-:Y:S01]  /*6010*/  UMOV UR10, UR5 ;  /* 0x00000005000a7c82 */ /* 0x000fe20008000000 */
[C---:B--2---:R-:W-:Y:S01]  /*6020*/  F2FP.F16.F32.PACK_AB R11, R34.reuse, R25 ;  /* 0x00000019220b723e */ /* 0x044fe200000000ff */
[----:B------:R-:W2:Y:S01]  /*6030*/  MUFU.EX2 R9, R9 ;  /* 0x0000000900097308 */ /* 0x000ea20000000800 */
[----:B------:R-:W-:Y:S01]  /*6040*/  FMUL.FTZ R51, R34, R51 ;  /* 0x0000003322337220 */ /* 0x000fe20000410000 */
[----:B------:R-:W-:-:S04]  /*6050*/  F2FP.F16.F32.PACK_AB R30, R30, R29 ;  /* 0x0000001d1e1e723e */ /* 0x000fc800000000ff */
[----:B------:R-:W-:Y:S02]  /*6060*/  F2FP.F16.F32.PACK_AB R49, R51, R50 ;  /* 0x000000323331723e */ /* 0x000fe400000000ff */
[----:B------:R-:W3:Y:S01]  /*6070*/  MUFU.EX2 R12, R12 ;  /* 0x0000000c000c7308 */ /* 0x000ee20000000800 */
[----:B-1----:R-:W-:Y:S01]  /*6080*/  FMUL.FTZ R54, R33, R54 ;  /* 0x0000003621367220 */ /* 0x002fe20000410000 */
[----:B------:R1:W-:Y:S04]  /*6090*/  STSM.16.M88.2 [R0+0x2c500], R20 ;  /* 0x02c5001400007844 */ /* 0x0003e80000000100 */
[----:B------:R-:W-:Y:S02]  /*60a0*/  STSM.16.M88.2 [R0+0x2cd00], R10 ;  /* 0x02cd000a00007844 */ /* 0x000fe40000000100 */
[----:B------:R-:W4:Y:S01]  /*60b0*/  MUFU.EX2 R36, R36 ;  /* 0x0000002400247308 */ /* 0x000f220000000800 */
[----:B--2---:R-:W-:Y:S01]  /*60c0*/  FMUL.FTZ R52, R9, R52 ;  /* 0x0000003409347220 */ /* 0x004fe20000410000 */
[----:B-1----:R-:W-:-:S06]  /*60d0*/  VIADD R20, R35, 0xb0 ;  /* 0x000000b023147836 */ /* 0x002fcc0000000000 */
[----:B------:R-:W1:Y:S01]  /*60e0*/  MUFU.EX2 R27, R27 ;  /* 0x0000001b001b7308 */ /* 0x000e620000000800 */
[C---:B---3--:R-:W-:Y:S01]  /*60f0*/  F2FP.F16.F32.PACK_AB R32, R12.reuse, R9 ;  /* 0x000000090c20723e */ /* 0x048fe200000000ff */
[----:B------:R-:W-:-:S05]  /*6100*/  FMUL.FTZ R53, R12, R53 ;  /* 0x000000350c357220 */ /* 0x000fca0000410000 */
[----:B------:R-:W-:Y:S01]  /*6110*/  F2FP.F16.F32.PACK_AB R52, R53, R52 ;  /* 0x000000343534723e */ /* 0x000fe200000000ff */
[----:B------:R-:W2:Y:S01]  /*6120*/  MUFU.EX2 R28, R28 ;  /* 0x0000001c001c7308 */ /* 0x000ea20000000800 */
[C---:B----4-:R-:W-:Y:S01]  /*6130*/  F2FP.F16.F32.PACK_AB R33, R36.reuse, R33 ;  /* 0x000000212421723e */ /* 0x050fe200000000ff */
[----:B------:R-:W-:-:S04]  /*6140*/  FMUL.FTZ R55, R36, R55 ;  /* 0x0000003724377220 */ /* 0x000fc80000410000 */
[----:B------:R-:W-:Y:S01]  /*6150*/  STSM.16.M88.2 [R0+0x2d500], R32 ;  /* 0x02d5002000007844 */ /* 0x000fe20000000100 */
[----:B------:R-:W-:Y:S01]  /*6160*/  F2FP.F16.F32.PACK_AB R53, R55, R54 ;  /* 0x000000363735723e */ /* 0x000fe200000000ff */
[----:B------:R-:W3:Y:S01]  /*6170*/  MUFU.EX2 R15, R40 ;  /* 0x00000028000f7308 */ /* 0x000ee20000000800 */
[----:B-1----:R-:W-:-:S07]  /*6180*/  FMUL.FTZ R218, R27, R218 ;  /* 0x000000da1bda7220 */ /* 0x002fce0000410000 */
[----:B------:R-:W1:Y:S01]  /*6190*/  MUFU.EX2 R23, R24 ;  /* 0x0000001800177308 */ /* 0x000e620000000800 */
[C---:B--2---:R-:W-:Y:S01]  /*61a0*/  F2FP.F16.F32.PACK_AB R9, R28.reuse, R27 ;  /* 0x0000001b1c09723e */ /* 0x044fe200000000ff */
[----:B------:R-:W-:-:S04]  /*61b0*/  FMUL.FTZ R219, R28, R219 ;  /* 0x000000db1cdb7220 */ /* 0x000fc80000410000 */
[----:B------:R-:W-:Y:S01]  /*61c0*/  STSM.16.M88.2 [R0+0x2dd00], R8 ;  /* 0x02dd000800007844 */ /* 0x000fe20000000100 */
[----:B------:R-:W-:Y:S01]  /*61d0*/  F2FP.F16.F32.PACK_AB R31, R219, R218 ;  /* 0x000000dadb1f723e */ /* 0x000fe200000000ff */
[----:B------:R2:W4:Y:S01]  /*61e0*/  MUFU.EX2 R26, R6 ;  /* 0x00000006001a7308 */ /* 0x0005220000000800 */
[----:B---3--:R-:W-:-:S05]  /*61f0*/  FMUL.FTZ R220, R15, R220 ;  /* 0x000000dc0fdc7220 */ /* 0x008fca0000410000 */
[----:B------:R-:W-:Y:S02]  /*6200*/  F2FP.F16.F32.PACK_AB R220, R221, R220 ;  /* 0x000000dcdddc723e */ /* 0x000fe400000000ff */
[----:B--2---:R-:W-:Y:S01]  /*6210*/  F2FP.F16.F32.PACK_AB R6, R22, R15 ;  /* 0x0000000f1606723e */ /* 0x004fe200000000ff */
[----:B------:R-:W-:Y:S02]  /*6220*/  IMAD R22, R4, 0x2000, R5 ;  /* 0x0000200004167824 */ /* 0x000fe400078e0205 */
[----:B-1----:R-:W-:Y:S01]  /*6230*/  FMUL.FTZ R222, R23, R222 ;  /* 0x000000de17de7220 */ /* 0x002fe20000410000 */
[C---:B------:R-:W-:Y:S02]  /*6240*/  VIADD R5, R35.reuse, 0x200 ;  /* 0x0000020023057836 */ /* 0x040fe40000000000 */
[----:B------:R-:W-:Y:S01]  /*6250*/  VIADD R15, R35, 0x30 ;  /* 0x00000030230f7836 */ /* 0x000fe20000000000 */
[C---:B----4-:R-:W-:Y:S01]  /*6260*/  F2FP.F16.F32.PACK_AB R7, R26.reuse, R23 ;  /* 0x000000171a07723e */ /* 0x050fe200000000ff */
[----:B------:R-:W-:Y:S01]  /*6270*/  FMUL.FTZ R223, R26, R223 ;  /* 0x000000df1adf7220 */ /* 0x000fe20000410000 */
[----:B------:R-:W-:-:S02]  /*6280*/  SHF.R.U32.HI R23, RZ, 0x4, R22 ;  /* 0x00000004ff177819 */ /* 0x000fc40000011616 */
[----:B------:R-:W-:Y:S01]  /*6290*/  R2UR UR7, R5 ;  /* 0x00000000050772ca */ /* 0x000fe200000e0000 */
[----:B------:R1:W-:Y:S01]  /*62a0*/  STSM.16.M88.2 [R0+0x2e500], R6 ;  /* 0x02e5000600007844 */ /* 0x0003e20000000100 */
[----:B------:R-:W-:Y:S02]  /*62b0*/  LOP3.LUT R23, R23, 0x3fff, RZ, 0xc0, !PT ;  /* 0x00003fff17177812 */ /* 0x000fe400078ec0ff */
[----:B------:R-:W-:Y:S01]  /*62c0*/  F2FP.F16.F32.PACK_AB R221, R223, R222 ;  /* 0x000000dedfdd723e */ /* 0x000fe200000000ff */
[----:B------:R2:W-:Y:S06]  /*62d0*/  MEMBAR.ALL.CTA ;  /* 0x0000000000007992 */ /* 0x0005ec0000008000 */
[----:B--2---:R-:W2:Y:S01]  /*62e0*/  FENCE.VIEW.ASYNC.S ;  /* 0x00000000000073c6 */ /* 0x004ea20000000000 */
[C---:B------:R-:W-:Y:S01]  /*62f0*/  R2UR UR56, R23.reuse ;  /* 0x00000000173872ca */ /* 0x040fe200000e0000 */
[----:B------:R-:W-:-:S02]  /*6300*/  VIADD R5, R23, 0x80 ;  /* 0x0000008017057836 */ /* 0x000fc40000000000 */
[----:B------:R-:W-:-:S03]  /*6310*/  VIADD R14, R23, 0x180 ;  /* 0x00000180170e7836 */ /* 0x000fc60000000000 */
[----:B------:R-:W-:Y:S01]  /*6320*/  R2UR UR48, R5 ;  /* 0x00000000053072ca */ /* 0x000fe200000e0000 */
[C---:B------:R-:W-:Y:S01]  /*6330*/  VIADD R5, R35.reuse, 0x90 ;  /* 0x0000009023057836 */ /* 0x040fe20000000000 */
[----:B-1----:R-:W-:Y:S01]  /*6340*/  MOV R7, UR58 ;  /* 0x0000003a00077c02 */ /* 0x002fe20008000f00 */
[----:B------:R-:W-:-:S03]  /*6350*/  VIADD R6, R35, 0x10 ;  /* 0x0000001023067836 */ /* 0x000fc60000000000 */
[----:B------:R-:W-:Y:S01]  /*6360*/  R2UR UR4, R5 ;  /* 0x00000000050472ca */ /* 0x000fe200000e0000 */
[----:B------:R-:W-:Y:S01]  /*6370*/  UMOV UR16, UR56 ;  /* 0x0000003800107c82 */ /* 0x000fe20008000000 */
[----:B------:R-:W-:Y:S01]  /*6380*/  UMOV UR8, UR56 ;  /* 0x0000003800087c82 */ /* 0x000fe20008000000 */
[C---:B------:R-:W-:Y:S01]  /*6390*/  VIADD R5, R35.reuse, 0x190 ;  /* 0x0000019023057836 */ /* 0x040fe20000000000 */
[----:B------:R-:W-:Y:S01]  /*63a0*/  R2UR UR50, R6 ;  /* 0x00000000063272ca */ /* 0x000fe200000e0000 */
[----:B------:R-:W-:Y:S02]  /*63b0*/  VIADD R6, R35, 0x110 ;  /* 0x0000011023067836 */ /* 0x000fe40000000000 */
[----:B------:R-:W-:Y:S01]  /*63c0*/  UMOV UR52, UR48 ;  /* 0x0000003000347c82 */ /* 0x000fe20008000000 */
[----:B------:R-:W-:Y:S01]  /*63d0*/  R2UR UR54, R5 ;  /* 0x00000000053672ca */ /* 0x000fe200000e0000 */
[C---:B------:R-:W-:Y:S01]  /*63e0*/  VIADD R5, R35.reuse, 0x210 ;  /* 0x0000021023057836 */ /* 0x040fe20000000000 */
[----:B------:R-:W-:Y:S01]  /*63f0*/  R2UR UR5, R6 ;  /* 0x00000000060572ca */ /* 0x000fe200000e0000 */
[----:B--2---:R-:W-:Y:S01]  /*6400*/  BAR.SYNC.DEFER_BLOCKING 0x9, 0x100 ;  /* 0x0244000000007b1d */ /* 0x004fe20000010000 */
[----:B------:R-:W-:-:S02]  /*6410*/  VIADD R6, R35, 0x20 ;  /* 0x0000002023067836 */ /* 0x000fc40000000000 */
[----:B------:R-:W-:Y:S01]  /*6420*/  R2UR UR46, R5 ;  /* 0x00000000052e72ca */ /* 0x000fe200000e0000 */
[----:B------:R-:W-:Y:S02]  /*6430*/  VIADD R5, R23, 0x100 ;  /* 0x0000010017057836 */ /* 0x000fe40000000000 */
[----:B------:R-:W-:Y:S01]  /*6440*/  UMOV UR44, UR48 ;  /* 0x00000030002c7c82 */ /* 0x000fe20008000000 */
[----:B------:R-:W-:Y:S01]  /*6450*/  R2UR UR30, R6 ;  /* 0x00000000061e72ca */ /* 0x000fe200000e0000 */
[----:B------:R-:W-:Y:S01]  /*6460*/  VIADD R6, R35, 0x120 ;  /* 0x0000012023067836 */ /* 0x000fe20000000000 */
[----:B------:R-:W-:Y:S01]  /*6470*/  R2UR UR28, R5 ;  /* 0x00000000051c72ca */ /* 0x000fe200000e0000 */
[----:B------:R-:W-:-:S03]  /*6480*/  VIADD R5, R35, 0xa0 ;  /* 0x000000a023057836 */ /* 0x000fc60000000000 */
[----:B------:R-:W-:Y:S01]  /*6490*/  R2UR UR38, R6 ;  /* 0x00000000062672ca */ /* 0x000fe200000e0000 */
[----:B------:R-:W-:Y:S01]  /*64a0*/  VIADD R6, R17, 0x2ed00 ;  /* 0x0002ed0011067836 */ /* 0x000fe20000000000 */
[----:B------:R-:W-:Y:S01]  /*64b0*/  R2UR UR42, R5 ;  /* 0x00000000052a72ca */ /* 0x000fe200000e0000 */
[----:B------:R-:W-:-:S03]  /*64c0*/  VIADD R5, R35, 0x1a0 ;  /* 0x000001a023057836 */ /* 0x000fc60000000000 */
[----:B------:R-:W-:Y:S02]  /*64d0*/  SHF.R.U32.HI R6, RZ, 0x4, R6 ;  /* 0x00000004ff067819 */ /* 0x000fe40000011606 */
[----:B------:R-:W-:Y:S01]  /*64e0*/  R2UR UR34, R5 ;  /* 0x00000000052272ca */ /* 0x000fe200000e0000 */
[----:B------:R-:W-:Y:S01]  /*64f0*/  VIADD R5, R35, 0x220 ;  /* 0x0000022023057836 */ /* 0x000fe20000000000 */
[----:B------:R-:W-:Y:S01]  /*6500*/  UMOV UR40, UR28 ;  /* 0x0000001c00287c82 */ /* 0x000fe20008000000 */
[----:B------:R-:W-:Y:S01]  /*6510*/  STSM.16.M88.2 [R0+0x2ed00], R38 ;  /* 0x02ed002600007844 */ /* 0x000fe20000000100 */
[----:B------:R-:W-:Y:S01]  /*6520*/  UMOV UR36, UR28 ;  /* 0x0000001c00247c82 */ /* 0x000fe20008000000 */
[----:B------:R-:W-:Y:S01]  /*6530*/  UMOV UR32, UR28 ;  /* 0x0000001c00207c82 */ /* 0x000fe20008000000 */
[----:B------:R-:W-:Y:S01]  /*6540*/  R2UR UR26, R5 ;  /* 0x00000000051a72ca */ /* 0x000fe200000e0000 */
[----:B------:R-:W-:Y:S01]  /*6550*/  STSM.16.M88.2 [R0+0x2f500], R48 ;  /* 0x02f5003000007844 */ /* 0x000fe20000000100 */
[----:B------:R-:W-:Y:S01]  /*6560*/  UMOV UR24, UR28 ;  /* 0x0000001c00187c82 */ /* 0x000fe20008000000 */
[----:B------:R-:W-:Y:S01]  /*6570*/  IMAD R5, R4, 0x2800, R17 ;  /* 0x0000280004057824 */ /* 0x000fe200078e0211 */
[----:B------:R-:W-:Y:S01]  /*6580*/  LOP3.LUT R216, R6, 0x3fff, RZ, 0xc0, !PT ;  /* 0x00003fff06d87812 */ /* 0x000fe200078ec0ff */
[----:B------:R-:W-:Y:S03]  /*6590*/  STSM.16.M88.2 [R0+0x2fd00], R52 ;  /* 0x02fd003400007844 */ /* 0x000fe60000000100 */
[----:B------:R-:W-:Y:S01]  /*65a0*/  SHF.R.U32.HI R5, RZ, 0x4, R5 ;  /* 0x00000004ff057819 */ /* 0x000fe20000011605 */
[----:B------:R-:W-:Y:S01]  /*65b0*/  STSM.16.M88.2 [R0+0x30500], R30 ;  /* 0x0305001e00007844 */ /* 0x000fe20000000100 */
[----:B------:R-:W-:-:S02]  /*65c0*/  LOP3.LUT R6, R216, 0x400000, RZ, 0xfc, !PT ;  /* 0x00400000d8067812 */ /* 0x000fc400078efcff */
[----:B------:R-:W-:Y:S01]  /*65d0*/  LOP3.LUT R5, R5, 0x3fff, RZ, 0xc0, !PT ;  /* 0x00003fff05057812 */ /* 0x000fe200078ec0ff */
        /* <DEDUP_REMOVED lines=10> */
[----:B------:R-:W-:-:S02]  /*6680*/  UMOV UR9, UR19 ;  /* 0x0000001300097c82 */ /* 0x000fc40008000000 */
        /* <DEDUP_REMOVED lines=17> */
[----:B------:R-:W-:Y:S01]  /*67a0*/  MOV R219, UR57 ;  /* 0x0000003900db7c02 */ /* 0x000fe20008000f00 */
        /* <DEDUP_REMOVED lines=20> */
[----:B------:R-:W-:Y:S01]  /*68f0*/  HGMMA.64x16x16.F32 R88, gdesc[UR44].tnspA.tnspB, R88 ;  /* 0x602000002c5879f0 */ /* 0x000fe20008700858 */
[----:B------:R-:W-:Y:S01]  /*6900*/  R2UR UR10, R15 ;  /* 0x000000000f0a72ca */ /* 0x000fe200000e0000 */
[----:B------:R-:W-:Y:S01]  /*6910*/  VIADD R14, R35, 0x130 ;  /* 0x00000130230e7836 */ /* 0x000fe20000000000 */
[----:B------:R-:W-:Y:S01]  /*6920*/  R2UR UR5, R5 ;  /* 0x00000000050572ca */ /* 0x000fe200000e0000 */
[C---:B------:R-:W-:Y:S01]  /*6930*/  VIADD R15, R35.reuse, 0x1b0 ;  /* 0x000001b0230f7836 */ /* 0x040fe20000000000 */
[----:B------:R-:W-:Y:S01]  /*6940*/  UMOV UR59, UR19 ;  /* 0x00000013003b7c82 */ /* 0x000fe20008000000 */
[----:B------:R-:W-:Y:S01]  /*6950*/  VIADD R35, R35, 0x230 ;  /* 0x0000023023237836 */ /* 0x000fe20000000000 */
[----:B------:R-:W-:Y:S01]  /*6960*/  R2UR UR22, R14 ;  /* 0x000000000e1672ca */ /* 0x000fe200000e0000 */
[----:B------:R-:W-:Y:S01]  /*6970*/  UMOV UR53, UR9 ;  /* 0x0000000900357c82 */ /* 0x000fe20008000000 */
[----:B------:R-:W-:Y:S01]  /*6980*/  R2UR UR14, R15 ;  /* 0x000000000f0e72ca */ /* 0x000fe200000e0000 */
[----:B------:R-:W-:Y:S01]  /*6990*/  UMOV UR9, 0x40000040 ;  /* 0x4000004000097882 */ /* 0x000fe20000000000 */
[----:B------:R-:W-:Y:S01]  /*69a0*/  R2UR UR6, R35 ;  /* 0x00000000230672ca */ /* 0x000fe200000e0000 */
[----:B------:R-:W-:Y:S01]  /*69b0*/  UMOV UR16, UR8 ;  /* 0x0000000800107c82 */ /* 0x000fe20008000000 */
[----:B------:R-:W-:Y:S01]  /*69c0*/  MOV R9, UR59 ;  /* 0x0000003b00097c02 */ /* 0x000fe20008000f00 */
[----:B------:R-:W-:Y:S01]  /*69d0*/  UMOV UR59, UR7 ;  /* 0x00000007003b7c82 */ /* 0x000fe20008000000 */
[----:B------:R-:W-:Y:S01]  /*69e0*/  UMOV UR17, UR9 ;  /* 0x0000000900117c82 */ /* 0x000fe20008000000 */
[----:B------:R-:W-:Y:S01]  /*69f0*/  MOV R11, UR59 ;  /* 0x0000003b000b7c02 */ /* 0x000fe20008000f00 */
[----:B------:R-:W-:Y:S01]  /*6a00*/  UMOV UR59, UR11 ;  /* 0x0000000b003b7c82 */ /* 0x000fe20008000000 */
[----:B------:R-:W-:Y:S01]  /*6a10*/  UMOV UR11, 0x40 ;  /* 0x00000040000b7882 */ /* 0x000fe20000000000 */
        /* <DEDUP_REMOVED lines=201> */
[----:B------:R-:W-:Y:S01]  /*76b0*/  UMOV UR7, 0x40 ;  /* 0x0000004000077882 */ /* 0x000fe20000000000 */
        /* <DEDUP_REMOVED lines=53> */
[----:B------:R-:W-:Y:S01]  /*7a10*/  HGMMA.64x16x16.F32 R136, gdesc[UR44].tnspA.tnspB, R136 ;  /* 0x602000002c8879f0 */ /* 0x000fe20008700888 */
[----:B------:R-:W-:Y:S01]  /*7a20*/  IMAD.U32 R222, RZ, RZ, UR10 ;  /* 0x0000000affde7e24 */ /* 0x000fe2000f8e00ff */
[----:B------:R-:W-:Y:S01]  /*7a30*/  UMOV UR48, UR44 ;  /* 0x0000002c00307c82 */ /* 0x000fe20008000000 */
        /* <DEDUP_REMOVED lines=15> */
[----:B------:R1:W-:Y:S01]  /*7b30*/  REDG.E.ADD.F32x4.FTZ.RN.STRONG.GPU desc[UR56][R6.64+0x1800], R36 ;  /* 0x00180024060079a6 */ /* 0x0003e2000c10f7b8 */
[----:B------:R-:W-:-:S02]  /*7b40*/  VIADD R25, R237, 0x100 ;  /* 0x00000100ed197836 */ /* 0x000fc40000000000 */
[----:B------:R-:W-:Y:S01]  /*7b50*/  R2UR UR26, R26 ;  /* 0x000000001a1a72ca */ /* 0x000fe200000e0000 */
[----:B------:R-:W-:Y:S01]  /*7b60*/  IMAD.U32 R226, RZ, RZ, UR10 ;  /* 0x0000000affe27e24 */ /* 0x000fe2000f8e00ff */
[----:B------:R-:W-:Y:S01]  /*7b70*/  UMOV UR5, 0x40000040 ;  /* 0x4000004000057882 */ /* 0x000fe20000000000 */
[----:B------:R-:W-:Y:S01]  /*7b80*/  HGMMA.64x16x16.F32 R168, gdesc[UR48].tnspA.tnspB, R168 ;  /* 0x6020000030a879f0 */ /* 0x000fe200087008a8 */
[----:B------:R-:W-:Y:S01]  /*7b90*/  R2UR UR24, R25 ;  /* 0x00000000191872ca */ /* 0x000fe200000e0000 */
[C---:B------:R-:W-:Y:S01]  /*7ba0*/  VIADD R25, R24.reuse, 0x120 ;  /* 0x0000012018197836 */ /* 0x040fe20000000000 */
[----:B------:R1:W-:Y:S04]  /*7bb0*/  REDG.E.ADD.F32x4.FTZ.RN.STRONG.GPU desc[UR56][R6.64+0x2000], R40 ;  /* 0x00200028060079a6 */ /* 0x0003e8000c10f7b8 */
[----:B------:R-:W-:Y:S01]  /*7bc0*/  R2UR UR38, R25 ;  /* 0x00000000192672ca */ /* 0x000fe200000e0000 */
[----:B------:R-:W-:-:S02]  /*7bd0*/  VIADD R25, R24, 0x1a0 ;  /* 0x000001a018197836 */ /* 0x000fc40000000000 */
[C---:B------:R-:W-:Y:S01]  /*7be0*/  VIADD R26, R24.reuse, 0xa0 ;  /* 0x000000a0181a7836 */ /* 0x040fe20000000000 */
[----:B------:R-:W-:Y:S01]  /*7bf0*/  UMOV UR21, UR5 ;  /* 0x0000000500157c82 */ /* 0x000fe20008000000 */
[----:B------:R-:W-:Y:S01]  /*7c00*/  UMOV UR17, UR5 ;  /* 0x0000000500117c82 */ /* 0x000fe20008000000 */
[----:B------:R-:W-:Y:S01]  /*7c10*/  R2UR UR34, R25 ;  /* 0x00000000192272ca */ /* 0x000fe200000e0000 */
[----:B------:R-:W-:Y:S01]  /*7c20*/  VIADD R25, R24, 0x220 ;  /* 0x0000022018197836 */ /* 0x000fe20000000000 */
[----:B------:R-:W-:Y:S01]  /*7c30*/  R2UR UR42, R26 ;  /* 0x000000001a2a72ca */ /* 0x000fe200000e0000 */
[----:B------:R-:W-:Y:S01]  /*7c40*/  UMOV UR40, UR24 ;  /* 0x0000001800287c82 */ /* 0x000fe20008000000 */
[----:B------:R-:W-:Y:S01]  /*7c50*/  UMOV UR36, UR24 ;  /* 0x0000001800247c82 */ /* 0x000fe20008000000 */
[----:B------:R-:W-:Y:S01]  /*7c60*/  UMOV UR32, UR24 ;  /* 0x0000001800207c82 */ /* 0x000fe20008000000 */
[----:B------:R-:W-:Y:S01]  /*7c70*/  R2UR UR30, R25 ;  /* 0x00000000191e72ca */ /* 0x000fe200000e0000 */
[----:B------:R-:W-:Y:S01]  /*7c80*/  UMOV UR28, UR24 ;  /* 0x00000018001c7c82 */ /* 0x000fe20008000000 */
[----:B------:R-:W-:Y:S01]  /*7c90*/  HGMMA.64x16x16.F32 R136, gdesc[UR24].tnspA.tnspB, R136 ;  /* 0x60200000188879f0 */ /* 0x000fe20008700888 */
[----:B------:R-:W-:Y:S01]  /*7ca0*/  IMAD.U32 R227, RZ, RZ, UR11 ;  /* 0x0000000bffe37e24 */ /* 0x000fe2000f8e00ff */
[----:B------:R-:W-:Y:S01]  /*7cb0*/  UMOV UR13, UR5 ;  /* 0x00000005000d7c82 */ /* 0x000fe20008000000 */
[----:B------:R-:W-:-:S04]  /*7cc0*/  UMOV UR9, UR5 ;  /* 0x0000000500097c82 */ /* 0x000fc80008000000 */
[----:B------:R-:W-:Y:S01]  /*7cd0*/  HGMMA.64x16x16.F32 R144, gdesc[UR40].tnspA.tnspB, R144 ;  /* 0x60200000289079f0 */ /* 0x000fe20008700890 */
[----:B------:R1:W-:Y:S01]  /*7ce0*/  REDG.E.ADD.F32x4.FTZ.RN.STRONG.GPU desc[UR56][R6.64+0x2800], R44 ;  /* 0x0028002c060079a6 */ /* 0x0003e2000c10f7b8 */
[----:B------:R-:W-:Y:S02]  /*7cf0*/  VIADD R25, R237, 0x180 ;  /* 0x00000180ed197836 */ /* 0x000fe40000000000 */
[----:B------:R-:W-:Y:S01]  /*7d00*/  VIADD R26, R24, 0x30 ;  /* 0x00000030181a7836 */ /* 0x000fe20000000000 */
[----:B------:R-:W-:Y:S01]  /*7d10*/  UMOV UR11, 0x40 ;  /* 0x00000040000b7882 */ /* 0x000fe20000000000 */
[----:B------:R-:W-:Y:S01]  /*7d20*/  HGMMA.64x16x16.F32 R152, gdesc[UR36].tnspA.tnspB, R152 ;  /* 0x60200000249879f0 */ /* 0x000fe20008700898 */
[----:B------:R1:W-:Y:S01]  /*7d30*/  REDG.E.ADD.F32x4.FTZ.RN.STRONG.GPU desc[UR56][R6.64+0x3000], R48 ;  /* 0x00300030060079a6 */ /* 0x0003e2000c10f7b8 */
[----:B------:R-:W-:Y:S02]  /*7d40*/  R2UR UR4, R25 ;  /* 0x00000000190472ca */ /* 0x000fe400000e0000 */
[----:B------:R-:W-:Y:S01]  /*7d50*/  HGMMA.64x16x16.F32 R160, gdesc[UR32].tnspA.tnspB, R160 ;  /* 0x6020000020a079f0 */ /* 0x000fe200087008a0 */
[----:B------:R-:W-:Y:S01]  /*7d60*/  R2UR UR6, R26 ;  /* 0x000000001a0672ca */ /* 0x000fe200000e0000 */
[----:B------:R1:W-:Y:S01]  /*7d70*/  REDG.E.ADD.F32x4.FTZ.RN.STRONG.GPU desc[UR56][R6.64+0x3800], R52 ;  /* 0x00380034060079a6 */ /* 0x0003e2000c10f7b8 */
[----:B------:R-:W-:-:S02]  /*7d80*/  VIADD R25, R24, 0x130 ;  /* 0x0000013018197836 */ /* 0x000fc40000000000 */
[C---:B------:R-:W-:Y:S01]  /*7d90*/  VIADD R26, R24.reuse, 0xb0 ;  /* 0x000000b0181a7836 */ /* 0x040fe20000000000 */
[----:B------:R-:W-:Y:S02]  /*7da0*/  HGMMA.64x16x16.F32 R168, gdesc[UR28].tnspA.tnspB, R168 ;  /* 0x602000001ca879f0 */ /* 0x000fe400087008a8 */
[----:B------:R-:W-:Y:S01]  /*7db0*/  R2UR UR18, R25 ;  /* 0x00000000191272ca */ /* 0x000fe200000e0000 */
[----:B------:R-:W-:Y:S01]  /*7dc0*/  VIADD R25, R24, 0x1b0 ;  /* 0x000001b018197836 */ /* 0x000fe20000000000 */
[----:B------:R-:W-:Y:S01]  /*7dd0*/  R2UR UR22, R26 ;  /* 0x000000001a1672ca */ /* 0x000fe200000e0000 */
[----:B------:R-:W-:Y:S01]  /*7de0*/  VIADD R24, R24, 0x230 ;  /* 0x0000023018187836 */ /* 0x000fe20000000000 */
[----:B------:R-:W-:Y:S01]  /*7df0*/  UMOV UR20, UR4 ;  /* 0x0000000400147c82 */ /* 0x000fe20008000000 */
[----:B------:R-:W-:Y:S01]  /*7e00*/  UMOV UR16, UR4 ;  /* 0x0000000400107c82 */ /* 0x000fe20008000000 */
[----:B------:R-:W-:Y:S01]  /*7e10*/  R2UR UR14, R25 ;  /* 0x00000000190e72ca */ /* 0x000fe200000e0000 */
[----:B------:R-:W-:Y:S01]  /*7e20*/  UMOV UR12, UR4 ;  /* 0x00000004000c7c82 */ /* 0x000fe20008000000 */
[----:B------:R-:W-:Y:S01]  /*7e30*/  R2UR UR10, R24 ;  /* 0x00000000180a72ca */ /* 0x000fe200000e0000 */
[----:B------:R-:W-:Y:S01]  /*7e40*/  UMOV UR8, UR4 ;  /* 0x0000000400087c82 */ /* 0x000fe20008000000 */
[----:B------:R-:W-:Y:S05]  /*7e50*/  HGMMA.64x16x16.F32 R136, gdesc[UR4].tnspA.tnspB, R136 ;  /* 0x60200000048879f0 */ /* 0x000fea0008700888 */
[----:B------:R-:W-:Y:S04]  /*7e60*/  HGMMA.64x16x16.F32 R144, gdesc[UR20].tnspA.tnspB, R144 ;  /* 0x60200000149079f0 */ /* 0x000fe80008700890 */
[----:B------:R-:W-:Y:S04]  /*7e70*/  HGMMA.64x16x16.F32 R152, gdesc[UR16].tnspA.tnspB, R152 ;  /* 0x60200000109879f0 */ /* 0x000fe80008700898 */
[----:B------:R-:W-:Y:S04]  /*7e80*/  HGMMA.64x16x16.F32 R160, gdesc[UR12].tnspA.tnspB, R160 ;  /* 0x602000000ca079f0 */ /* 0x000fe800087008a0 */
[----:B------:R-:W-:Y:S03]  /*7e90*/  HGMMA.64x16x16.F32 R168, gdesc[UR8].tnspA.tnspB, R168, gsb0 ;  /* 0x6020000008a879f0 */ /* 0x000fe600080008a8 */
[----:B------:R-:W-:-:S02]  /*7ea0*/  WARPGROUP.DEPBAR.LE gsb0, 0x1 ;  /* 0x00008000000079c5 */ /* 0x000fc40000010100 */
[----:B-1----:R-:W-:Y:S05]  /*7eb0*/  @!P0 BRA `(.L_x_1078) ;  /* 0x0000000000048947 */ /* 0x002fea0003800000 */
[----:B------:R-:W-:Y:S01]  /*7ec0*/  BPT.TRAP 0x1 ;  /* 0x000000040000795c */ /* 0x000fe20000300000 */
.L_x_1078:
        /* <DEDUP_REMOVED lines=112> */
.L_x_1079:
[----:B------:R-:W-:Y:S01]  /*85d0*/  VIADD R3, R3, 0x1 ;  /* 0x0000000103037836 */ /* 0x000fe20000000000 */
[----:B------:R-:W-:Y:S01]  /*85e0*/  ULOP3.LUT UR60, UR60, 0x1, URZ, 0x3c, !UPT ;  /* 0x000000013c3c7892 */ /* 0x000fe2000f8e3c3f */
        /* <DEDUP_REMOVED lines=92> */
.L_x_1067:
[----:B------:R-:W-:Y:S05]  /*8bb0*/  @P0 BRA `(.L_x_1063) ;  /* 0x0000002c00980947 */ /* 0x000fea0003800000 */
[----:B------:R-:W1:Y:S01]  /*8bc0*/  LDC.64 R2, c[0x0][0x878] ;  /* 0x00021e00ff027b82 */ /* 0x000e620000000a00 */
[----:B------:R-:W-:Y:S01]  /*8bd0*/  ULDC.64 UR4, c[0x0][0x208] ;  /* 0x0000820000047ab9 */ /* 0x000fe20000000a00 */
[----:B------:R-:W3:Y:S01]  /*8be0*/  LDL.LU R10, [R1] ;  /* 0x00000000010a7983 */ /* 0x000ee20000300800 */
[----:B------:R-:W4:Y:S05]  /*8bf0*/  S2R R20, SR_TID.X ;  /* 0x0000000000147919 */ /* 0x000f2a0000002100 */
[----:B------:R-:W5:Y:S08]  /*8c00*/  LDC R0, c[0x0][0x850] ;  /* 0x00021400ff007b82 */ /* 0x000f700000000800 */
[----:B------:R-:W5:Y:S01]  /*8c10*/  LDC.64 R8, c[0x0][0x818] ;  /* 0x00020600ff087b82 */ /* 0x000f620000000a00 */
[----:B-1----:R-:W-:-:S07]  /*8c20*/  ISETP.NE.U32.AND P0, PT, R2, RZ, PT ;  /* 0x000000ff0200720c */ /* 0x002fce0003f05070 */
[----:B------:R-:W1:Y:S01]  /*8c30*/  LDC.64 R12, c[0x0][0x840] ;  /* 0x00021000ff0c7b82 */ /* 0x000e620000000a00 */
[----:B------:R-:W-:-:S07]  /*8c40*/  ISETP.NE.AND.EX P0, PT, R3, RZ, PT, P0 ;  /* 0x000000ff0300720c */ /* 0x000fce0003f05300 */
[----:B------:R-:W1:Y:S08]  /*8c50*/  LDC.64 R14, c[0x0][0x848] ;  /* 0x00021200ff0e7b82 */ /* 0x000e700000000a00 */
[----:B------:R-:W4:Y:S08]  /*8c60*/  @P0 LDC.64 R2, c[0x0][0x878] ;  /* 0x00021e00ff020b82 */ /* 0x000f300000000a00 */
[----:B--2---:R-:W2:Y:S08]  /*8c70*/  LDC.64 R16, c[0x0][0x800] ;  /* 0x00020000ff107b82 */ /* 0x004eb00000000a00 */
[----:B------:R-:W2:Y:S01]  /*8c80*/  LDC.64 R18, c[0x0][0x828] ;  /* 0x00020a00ff127b82 */ /* 0x000ea20000000a00 */
[----:B----4-:R-:W-:-:S06]  /*8c90*/  @P0 IMAD.WIDE R2, R235, 0x4, R2 ;  /* 0x00000004eb020825 */ /* 0x010fcc00078e0202 */
[----:B------:R4:W2:Y:S01]  /*8ca0*/  @P0 LDG.E R2, desc[UR4][R2.64] ;  /* 0x0000000402020981 */ /* 0x0008a2000c1e1900 */
[----:B------:R-:W-:Y:S01]  /*8cb0*/  VIADD R21, R20, 0xffffff80 ;  /* 0xffffff8014157836 */ /* 0x000fe20000000000 */
[----:B------:R-:W1:Y:S08]  /*8cc0*/  S2UR UR5, SR_CgaCtaId ;  /* 0x00000000000579c3 */ /* 0x000e700000008800 */
[----:B------:R-:W-:Y:S01]  /*8cd0*/  BAR.SYNC.DEFER_BLOCKING 0x1, 0x100 ;  /* 0x0044000000007b1d */ /* 0x000fe20000010000 */
[----:B-----5:R-:W-:-:S02]  /*8ce0*/  ISETP.NE.AND P1, PT, R0, 0x1, PT ;  /* 0x000000010000780c */ /* 0x020fc40003f25270 */
[----:B------:R-:W-:-:S03]  /*8cf0*/  SHF.R.S32.HI R0, RZ, 0x1f, R21 ;  /* 0x0000001fff007819 */ /* 0x000fc60000011415 */
[----:B------:R-:W-:Y:S01]  /*8d00*/  UMOV UR4, 0x400 ;  /* 0x0000040000047882 */ /* 0x000fe20000000000 */
[----:B------:R-:W-:Y:S01]  /*8d10*/  LEA.HI R4, R0, R21, RZ, 0x7 ;  /* 0x0000001500047211 */ /* 0x000fe200078f38ff */
[----:B------:R-:W-:Y:S03]  /*8d20*/  BSSY B1, `(.L_x_1081) ;  /* 0x0000055000017945 */ /* 0x000fe60003800000 */
[----:B------:R-:W-:Y:S02]  /*8d30*/  LOP3.LUT R0, R4, 0x3fffff80, RZ, 0xc0, !PT ;  /* 0x3fffff8004007812 */ /* 0x000fe400078ec0ff */
[----:B----4-:R-:W-:Y:S01]  /*8d40*/  SHF.R.S32.HI R3, RZ, 0x7, R4 ;  /* 0x00000007ff037819 */ /* 0x010fe20000011404 */
[----:B------:R-:W4:Y:S02]  /*8d50*/  @P1 LDC R5, c[0x0][0x854] ;  /* 0x00021500ff051b82 */ /* 0x000f240000000800 */
[----:B------:R-:W-:-:S04]  /*8d60*/  IMAD.IADD R0, R21, 0x1, -R0 ;  /* 0x0000000115007824 */ /* 0x000fc800078e0a00 */
[----:B------:R-:W-:Y:S02]  /*8d70*/  IMAD R0, R3, 0xa00, R0 ;  /* 0x00000a0003007824 */ /* 0x000fe400078e0200 */
[----:B------:R-:W5:Y:S01]  /*8d80*/  @P1 LDC R7, c[0x0][0x858] ;  /* 0x00021600ff071b82 */ /* 0x000f620000000800 */
[----:B-1----:R-:W-:Y:S01]  /*8d90*/  ULEA UR4, UR5, UR4, 0x18 ;  /* 0x0000000405047291 */ /* 0x002fe2000f8ec03f */
[----:B------:R-:W-:-:S05]  /*8da0*/  IMAD.SHL.U32 R3, R0, 0x4, RZ ;  /* 0x0000000400037824 */ /* 0x000fca00078e00ff */
[----:B------:R-:W-:-:S05]  /*8db0*/  LEA R6, R3, UR4, 0x2 ;  /* 0x0000000403067c11 */ /* 0x000fca000f8e10ff */
[----:B------:R1:W-:Y:S01]  /*8dc0*/  STS.128 [R6], R56 ;  /* 0x0000003806007388 */ /* 0x0003e20000000c00 */
[----:B----4-:R-:W-:-:S03]  /*8dd0*/  @P1 IMAD.HI.U32 R0, R236, R5, RZ ;  /* 0x00000005ec001227 */ /* 0x010fc600078e00ff */
[----:B------:R1:W-:Y:S04]  /*8de0*/  STS.128 [R6+0x800], R60 ;  /* 0x0008003c06007388 */ /* 0x0003e80000000c00 */
[----:B------:R1:W-:Y:S01]  /*8df0*/  STS.128 [R6+0x1000], R96 ;  /* 0x0010006006007388 */ /* 0x0003e20000000c00 */
[----:B-----5:R-:W-:-:S03]  /*8e00*/  @P1 SHF.R.U32.HI R236, RZ, R7, R0 ;  /* 0x00000007ffec1219 */ /* 0x020fc60000011600 */
        /* <DEDUP_REMOVED lines=20> */
[----:B----4-:R-:W4:Y:S01]  /*8f50*/  FENCE.VIEW.ASYNC.S ;  /* 0x00000000000073c6 */ /* 0x010f220000000000 */
[----:B---3--:R-:W-:-:S02]  /*8f60*/  IMAD R5, R10, 0x5000, RZ ;  /* 0x000050000a057824 */ /* 0x008fc400078e02ff */
[----:B------:R-:W3:Y:S01]  /*8f70*/  LDC.64 R10, c[0x0][0x820] ;  /* 0x00020800ff0a7b82 */ /* 0x000ee20000000a00 */
[----:B--2---:R-:W-:-:S04]  /*8f80*/  @P0 IMAD R2, R235, 0x50, R2 ;  /* 0x00000050eb020824 */ /* 0x004fc800078e0202 */
[----:B------:R-:W-:-:S05]  /*8f90*/  @P0 IMAD.HI R2, R2, 0x66666667, RZ ;  /* 0x6666666702020827 */ /* 0x000fca00078e02ff */
[----:B------:R-:W-:-:S04]  /*8fa0*/  @P0 SHF.R.U32.HI R3, RZ, 0x1f, R2 ;  /* 0x0000001fff030819 */ /* 0x000fc80000011602 */
[----:B------:R-:W-:-:S05]  /*8fb0*/  @P0 LEA.HI.SX32 R3, R2, R3, 0x1b ;  /* 0x0000000302030211 */ /* 0x000fca00078fdaff */
[----:B------:R-:W-:-:S05]  /*8fc0*/  @P0 IMAD R2, R3, 0x5000, RZ ;  /* 0x0000500003020824 */ /* 0x000fca00078e02ff */
[----:B------:R-:W-:Y:S02]  /*8fd0*/  @P0 SHF.R.S32.HI R3, RZ, 0x1f, R2 ;  /* 0x0000001fff030819 */ /* 0x000fe40000011402 */
[----:B------:R-:W-:Y:S01]  /*8fe0*/  @!P0 CS2R R2, SRZ ;  /* 0x0000000000028805 */ /* 0x000fe2000001ff00 */
[----:B----4-:R-:W-:Y:S05]  /*8ff0*/  BAR.SYNC.DEFER_BLOCKING 0x1, 0x100 ;  /* 0x0044000000007b1d */ /* 0x010fea0000010000 */
[----:B------:R-:W-:Y:S01]  /*9000*/  IADD3 R4, P1, R5, R2, RZ ;  /* 0x0000000205047210 */ /* 0x000fe20007f3e0ff */
[----:B------:R-:W-:Y:S02]  /*9010*/  IMAD R2, R7, R12, RZ ;  /* 0x0000000c07027224 */ /* 0x000fe400078e02ff */
[C---:B------:R-:W-:Y:S01]  /*9020*/  IMAD R7, R236.reuse, R9, R0 ;  /* 0x00000009ec077224 */ /* 0x040fe200078e0200 */
[----:B------:R-:W-:Y:S01]  /*9030*/  LEA.HI.X.SX32 R5, R5, R3, 0x1, P1 ;  /* 0x0000000305057211 */ /* 0x000fe200008f0eff */
[----:B------:R-:W-:Y:S01]  /*9040*/  IMAD R9, R236, R13, R2 ;  /* 0x0000000dec097224 */ /* 0x000fe200078e0202 */
[----:B------:R-:W-:-:S02]  /*9050*/  SHF.R.S32.HI R0, RZ, 0x1f, R235 ;  /* 0x0000001fff007819 */ /* 0x000fc400000114eb */
[----:B------:R-:W-:Y:S01]  /*9060*/  SEL R235, R235, RZ, !P0 ;  /* 0x000000ffebeb7207 */ /* 0x000fe20004000000 */
[----:B------:R-:W-:-:S04]  /*9070*/  IMAD.WIDE.U32 R2, R236, R8, R4 ;  /* 0x00000008ec027225 */ /* 0x000fc800078e0004 */
[----:B------:R-:W-:Y:S01]  /*9080*/  IMAD.IADD R3, R3, 0x1, R7 ;  /* 0x0000000103037824 */ /* 0x000fe200078e0207 */
[----:B------:R-:W-:Y:S01]  /*9090*/  SEL R7, R0, RZ, !P0 ;  /* 0x000000ff00077207 */ /* 0x000fe20004000000 */
[----:B------:R-:W-:Y:S01]  /*90a0*/  IMAD.WIDE.U32 R4, R236, R12, R4 ;  /* 0x0000000cec047225 */ /* 0x000fe200078e0004 */
[----:B------:R-:W-:-:S03]  /*90b0*/  ISETP.NE.AND P0, PT, R21, RZ, PT ;  /* 0x000000ff1500720c */ /* 0x000fc60003f05270 */
[----:B------:R-:W-:Y:S02]  /*90c0*/  IMAD.IADD R5, R5, 0x1, R9 ;  /* 0x0000000105057824 */ /* 0x000fe400078e0209 */
[C---:B---3--:R-:W-:Y:S02]  /*90d0*/  IMAD R0, R7.reuse, R10, RZ ;  /* 0x0000000a07007224 */ /* 0x048fe400078e02ff */
[----:B------:R-:W-:Y:S02]  /*90e0*/  IMAD R8, R7, R14, RZ ;  /* 0x0000000e07087224 */ /* 0x000fe400078e02ff */
        /* <DEDUP_REMOVED lines=10> */
[----:B-1----:R-:W-:Y:S06]  /*9190*/  @P0 BRA `(.L_x_1082) ;  /* 0x0000000000340947 */ /* 0x002fec0003800000 */
[----:B------:R-:W-:Y:S01]  /*91a0*/  R2UR UR6, R18 ;  /* 0x00000000120672ca */ /* 0x000fe200000e0000 */
[----:B------:R-:W-:Y:S01]  /*91b0*/  UMOV UR5, 0x1400 ;  /* 0x0000140000057882 */ /* 0x000fe20000000000 */
[----:B------:R-:W-:Y:S01]  /*91c0*/  R2UR UR7, R0 ;  /* 0x00000000000772ca */ /* 0x000fe200000e0000 */
[----:B------:R-:W-:Y:S01]  /*91d0*/  UMOV UR8, 0x0 ;  /* 0x0000000000087882 */ /* 0x000fe20000000000 */
[----:B------:R-:W-:Y:S01]  /*91e0*/  PLOP3.LUT P0, PT, PT, PT, PT, 0x80, 0x0 ;  /* 0x000000000000781c */ /* 0x000fe20003f0f070 */
[----:B------:R-:W-:-:S12]  /*91f0*/  UMOV UR9, 0x14f00000 ;  /* 0x14f0000000097882 */ /* 0x000fd80000000000 */
.L_x_1083:
[----:B------:R-:W-:Y:S01]  /*9200*/  @P0 ELECT P1, URZ, PT ;  /* 0x00000000003f082f */ /* 0x000fe20003820000 */
[----:B------:R1:W-:-:S12]  /*9210*/  UBLKRED.G.S.ADD.F32.RN [UR6], [UR4], UR5, desc[UR8] ;  /* 0x00000806040073bb */ /* 0x0003d800080a1405 */
[----:B------:R-:W-:Y:S02]  /*9220*/  @P1 PLOP3.LUT P0, PT, P1, PT, PT, 0x8, 0x0 ;  /* 0x000000000000181c */ /* 0x000fe40000f0e170 */
[----:B------:R-:W-:-:S11]  /*9230*/  PLOP3.LUT P1, PT, PT, PT, PT, 0x8, 0x0 ;  /* 0x000000000000781c */ /* 0x000fd60003f2e170 */
[----:B-1----:R-:W-:Y:S05]  /*9240*/  @P0 BRA.U.ANY `(.L_x_1083) ;  /* 0xfffffffd00ec0947 */ /* 0x002fea000393ffff */
[----:B------:R0:W-:Y:S01]  /*9250*/  UTMACMDFLUSH ;  /* 0x00000000000079b7 */ /* 0x0001e20000000000 */
[----:B------:R-:W-:-:S04]  /*9260*/  DEPBAR.LE SB0, 0x0 ;  /* 0x000080000000791a */ /* 0x000fc80000000000 */
.L_x_1082:
[----:B------:R-:W-:Y:S05]  /*9270*/  BSYNC B1 ;  /* 0x0000000000017941 */ /* 0x000fea0003800000 */
.L_x_1081:
        /* <DEDUP_REMOVED lines=26> */
[----:B------:R-:W-:Y:S01]  /*9420*/  R2UR UR6, R16 ;  /* 0x00000000100672ca */ /* 0x000fe200000e0000 */
[----:B------:R-:W-:Y:S01]  /*9430*/  UMOV UR5, 0x1400 ;  /* 0x0000140000057882 */ /* 0x000fe20000000000 */
[----:B------:R-:W-:Y:S01]  /*9440*/  R2UR UR7, R3 ;  /* 0x00000000030772ca */ /* 0x000fe200000e0000 */
[----:B------:R-:W-:Y:S01]  /*9450*/  UMOV UR8, 0x0 ;  /* 0x0000000000087882 */ /* 0x000fe20000000000 */
[----:B------:R-:W-:Y:S01]  /*9460*/  PLOP3.LUT P0, PT, PT, PT, PT, 0x80, 0x0 ;  /* 0x000000000000781c */ /* 0x000fe20003f0f070 */
[----:B------:R-:W-:-:S12]  /*9470*/  UMOV UR9, 0x14f00000 ;  /* 0x14f0000000097882 */ /* 0x000fd80000000000 */
.L_x_1084:
[----:B------:R-:W-:Y:S01]  /*9480*/  @P0 ELECT P1, URZ, PT ;  /* 0x00000000003f082f */ /* 0x000fe20003820000 */
[----:B------:R2:W-:-:S12]  /*9490*/  UBLKRED.G.S.ADD.F32.RN [UR6], [UR4], UR5, desc[UR8] ;  /* 0x00000806040073bb */ /* 0x0005d800080a1405 */
[----:B------:R-:W-:Y:S02]  /*94a0*/  @P1 PLOP3.LUT P0, PT, P1, PT, PT, 0x8, 0x0 ;  /* 0x000000000000181c */ /* 0x000fe40000f0e170 */
[----:B------:R-:W-:-:S11]  /*94b0*/  PLOP3.LUT P1, PT, PT, PT, PT, 0x8, 0x0 ;  /* 0x000000000000781c */ /* 0x000fd60003f2e170 */
[----:B--2---:R-:W-:Y:S05]  /*94c0*/  @P0 BRA.U.ANY `(.L_x_1084) ;  /* 0xfffffffd00ec0947 */ /* 0x004fea000393ffff */
[----:B------:R0:W-:Y:S01]  /*94d0*/  UTMACMDFLUSH ;  /* 0x00000000000079b7 */ /* 0x0001e20000000000 */
[----:B------:R-:W-:-:S04]  /*94e0*/  DEPBAR.LE SB0, 0x0 ;  /* 0x000080000000791a */ /* 0x000fc80000000000 */
[----:B------:R-:W-:Y:S05]  /*94f0*/  BRA `(.L_x_1063) ;  /* 0x0000002400487947 */ /* 0x000fea0003800000 */
.L_x_1056:
        /* <DEDUP_REMOVED lines=8> */
[----:B------:R-:W-:-:S11]  /*9580*/  UISETP.NE.AND UP0, UPT, UR9, 0x1, UPT ;  /* 0x000000010900788c */ /* 0x000fd6000bf05270 */
[----:B------:R-:W-:Y:S01]  /*9590*/  @UP0 ULDC UR4, c[0x0][0x8dc] ;  /* 0x0002370000040ab9 */ /* 0x000fe20000000800 */
[----:B------:R-:W-:Y:S01]  /*95a0*/  @UP0 ULDC UR7, c[0x0][0x8e0] ;  /* 0x0002380000070ab9 */ /* 0x000fe20000000800 */
[----:B-1----:R-:W-:Y:S02]  /*95b0*/  UIMAD.WIDE.U32 UR4, UR6, UR4, URZ ;  /* 0x00000004060472a5 */ /* 0x002fe4000f8e003f */
        /* <DEDUP_REMOVED lines=16> */
.L_x_1085:
[----:B------:R-:W-:Y:S01]  /*96c0*/  ULDC UR5, c[0x0][0x8cc] ;  /* 0x0002330000057ab9 */ /* 0x000fe20000000800 */
[----:B------:R-:W-:Y:S01]  /*96d0*/  UMOV UR4, UR9 ;  /* 0x0000000900047c82 */ /* 0x000fe20008000000 */
[----:B------:R-:W-:-:S11]  /*96e0*/  UISETP.NE.AND UP0, UPT, UR5, 0x1, UPT ;  /* 0x000000010500788c */ /* 0x000fd6000bf05270 */
[----:B------:R-:W-:Y:S02]  /*96f0*/  @UP0 ULDC.64 UR10, c[0x0][0x8d0] ;  /* 0x00023400000a0ab9 */ /* 0x000fe40000000a00 */
[----:B------:R-:W-:-:S04]  /*9700*/  UIMAD.WIDE.U32 UR6, UR9, UR10, URZ ;  /* 0x0000000a090672a5 */ /* 0x000fc8000f8e003f */
[----:B------:R-:W-:-:S04]  /*9710*/  @UP0 USHF.R.U32.HI UR4, URZ, UR11, UR7 ;  /* 0x0000000b3f040299 */ /* 0x000fc80008011607 */
[----:B------:R-:W-:-:S12]  /*9720*/  UIMAD UR5, UR4, UR5, URZ ;  /* 0x00000005040572a4 */ /* 0x000fd8000f8e023f */
.L_x_1086:
        /* <DEDUP_REMOVED lines=24> */
.L_x_1087:
        /* <DEDUP_REMOVED lines=15> */
.L_x_1089:
[----:B------:R-:W-:-:S05]  /*99a0*/  ULDC UR5, c[0x0][0x8f4] ;  /* 0x00023d0000057ab9 */ /* 0x000fca0000000800 */
.L_x_1088:
        /* <DEDUP_REMOVED lines=34> */
[----:B-1----:R-:W-:Y:S02]  /*9bd0*/  IMAD.U32 R2, RZ, RZ, UR12 ;  /* 0x0000000cff027e24 */ /* 0x002fe4000f8e00ff */
[----:B------:R-:W-:-:S05]  /*9be0*/  IMAD.U32 R3, RZ, RZ, UR13 ;  /* 0x0000000dff037e24 */ /* 0x000fca000f8e00ff */
[----:B------:R1:W4:Y:S02]  /*9bf0*/  @P2 LDG.E R5, desc[UR16][R2.64] ;  /* 0x0000001002052981 */ /* 0x000324000c1e1900 */
[----:B-1----:R-:W-:Y:S02]  /*9c00*/  IMAD.U32 R2, RZ, RZ, UR6 ;  /* 0x00000006ff027e24 */ /* 0x002fe4000f8e00ff */
        /* <DEDUP_REMOVED lines=27> */
.L_x_1091:
        /* <DEDUP_REMOVED lines=14> */
.L_x_1092:
        /* <DEDUP_REMOVED lines=9> */
.L_x_1093:
        /* <DEDUP_REMOVED lines=40> */
.L_x_1109:
[----:B------:R-:W-:Y:S01]  /*a1b0*/  ISETP.NE.AND P0, PT, R11, RZ, PT ;  /* 0x000000ff0b00720c */ /* 0x000fe20003f05270 */
[----:B------:R-:W-:Y:S02]  /*a1c0*/  IMAD.U32 R14, RZ, RZ, UR20 ;  /* 0x00000014ff0e7e24 */ /* 0x000fe4000f8e00ff */
[----:B------:R-:W-:-:S03]  /*a1d0*/  IMAD.MOV.U32 R4, RZ, RZ, 0x1 ;  /* 0x00000001ff047424 */ /* 0x000fc600078e00ff */
[----:B------:R-:W-:-:S07]  /*a1e0*/  SHF.R.S32.HI R14, RZ, 0x1f, R14 ;  /* 0x0000001fff0e7819 */ /* 0x000fce000001140e */
[----:B------:R-:W-:Y:S05]  /*a1f0*/  @P0 BRA `(.L_x_1095) ;  /* 0x0000000000140947 */ /* 0x000fea0003800000 */
[----:B------:R-:W-:Y:S01]  /*a200*/  LOP3.LUT P1, RZ, R21, 0x1f, RZ, 0xc0, !PT ;  /* 0x0000001f15ff7812 */ /* 0x000fe2000782c0ff */
[----:B-1----:R-:W-:-:S04]  /*a210*/  IMAD.MOV.U32 R3, RZ, RZ, 0x8100 ;  /* 0x00008100ff037424 */ /* 0x002fc800078e00ff */
[----:B------:R2:W-:Y:S08]  /*a220*/  SYNCS.ARRIVE.TRANS64 RZ, [R6+URZ+0x31810], R3 ;  /* 0x0318100306ff79a7 */ /* 0x0005f0000800003f */
[----:B------:R-:W-:Y:S05]  /*a230*/  @!P1 BRA `(.L_x_1095) ;  /* 0x0000000000049947 */ /* 0x000fea0003800000 */
[----:B------:R-:W-:Y:S01]  /*a240*/  BPT.TRAP 0x1 ;  /* 0x000000040000795c */ /* 0x000fe20000300000 */
.L_x_1095:
        /* <DEDUP_REMOVED lines=13> */
[----:B-12---:R-:W-:Y:S01]  /*a320*/  IMAD.MOV.U32 R3, RZ, RZ, 0x14000 ;  /* 0x00014000ff037424 */ /* 0x006fe200078e00ff */
        /* <DEDUP_REMOVED lines=140> */
.L_x_1101:
[----:B------:R-:W-:-:S04]  /*abf0*/  SHF.L.U32 R5, R9, 0x1f, RZ ;  /* 0x0000001f09057819 */ /* 0x000fc800000006ff */
[----:B------:R-:W1:Y:S02]  /*ac00*/  SYNCS.PHASECHK.TRANS64.TRYWAIT P1, [R6+URZ+0x31838], R5 ;  /* 0x03183805060075a7 */ /* 0x000e64000802017f */
[----:B-1----:R-:W-:Y:S05]  /*ac10*/  @!P1 BRA `(.L_x_1097) ;  /* 0x0000000c00d89947 */ /* 0x002fea0003800000 */
.L_x_1110:
[----:B------:R-:W-:Y:S05]  /*ac20*/  @P0 BRA `(.L_x_1098) ;  /* 0x0000000000140947 */ /* 0x000fea0003800000 */
[----:B------:R-:W-:Y:S01]  /*ac30*/  ISETP.NE.AND P1, PT, R15, RZ, PT ;  /* 0x000000ff0f00720c */ /* 0x000fe20003f25270 */
[----:B-1----:R-:W-:-:S04]  /*ac40*/  IMAD.MOV.U32 R5, RZ, RZ, 0x8100 ;  /* 0x00008100ff057424 */ /* 0x002fc800078e00ff */
[----:B------:R2:W-:Y:S08]  /*ac50*/  SYNCS.ARRIVE.TRANS64 RZ, [R6+URZ+0x31830], R5 ;  /* 0x0318300506ff79a7 */ /* 0x0005f0000800003f */
[----:B------:R-:W-:Y:S05]  /*ac60*/  @!P1 BRA `(.L_x_1098) ;  /* 0x0000000000049947 */ /* 0x000fea0003800000 */
[----:B------:R-:W-:Y:S01]  /*ac70*/  BPT.TRAP 0x1 ;  /* 0x000000040000795c */ /* 0x000fe20000300000 */
.L_x_1098:
        /* <DEDUP_REMOVED lines=47> */
.L_x_1112:
[----:B------:R-:W-:Y:S01]  /*af70*/  LOP3.LUT R9, R9, 0x1, RZ, 0x3c, !PT ;  /* 0x0000000109097812 */ /* 0x000fe200078e3cff */
[----:B------:R-:W-:Y:S06]  /*af80*/  @P2 BRA `(.L_x_1100) ;  /* 0x0000000000142947 */ /* 0x000fec0003800000 */
[----:B------:R-:W-:Y:S01]  /*af90*/  ISETP.NE.AND P1, PT, R15, RZ, PT ;  /* 0x000000ff0f00720c */ /* 0x000fe20003f25270 */
[----:B-1----:R-:W-:-:S04]  /*afa0*/  IMAD.MOV.U32 R2, RZ, RZ, 0x8100 ;  /* 0x00008100ff027424 */ /* 0x002fc800078e00ff */
[----:B------:R2:W-:Y:S08]  /*afb0*/  SYNCS.ARRIVE.TRANS64 RZ, [R20+URZ+0x31810], R2 ;  /* 0x0318100214ff79a7 */ /* 0x0005f0000800003f */
[----:B------:R-:W-:Y:S05]  /*afc0*/  @!P1 BRA `(.L_x_1100) ;  /* 0x0000000000049947 */ /* 0x000fea0003800000 */
[----:B------:R-:W-:Y:S01]  /*afd0*/  BPT.TRAP 0x1 ;  /* 0x000000040000795c */ /* 0x000fe20000300000 */
.L_x_1100:
        /* <DEDUP_REMOVED lines=53> */
.L_x_1096:
[----:B------:R-:W-:Y:S01]  /*b330*/  SHF.L.U32 R15, R9, 0x1f, RZ ;  /* 0x0000001f090f7819 */ /* 0x000fe200000006ff */
[----:B------:R-:W1:Y:S01]  /*b340*/  LDC.64 R12, c[0x0][0x730] ;  /* 0x0001cc00ff0c7b82 */ /* 0x000e620000000a00 */
[----:B------:R-:W-:Y:S02]  /*b350*/  IMAD.U32 R16, RZ, RZ, UR38 ;  /* 0x00000026ff107e24 */ /* 0x000fe4000f8e00ff */
[----:B------:R-:W-:Y:S02]  /*b360*/  IMAD.U32 R2, RZ, RZ, UR38 ;  /* 0x00000026ff027e24 */ /* 0x000fe4000f8e00ff */
[----:B------:R-:W-:Y:S02]  /*b370*/  IMAD.U32 R3, RZ, RZ, UR39 ;  /* 0x00000027ff037e24 */ /* 0x000fe4000f8e00ff */
[----:B------:R-:W-:Y:S01]  /*b380*/  IMAD.MOV.U32 R2, RZ, RZ, R16 ;  /* 0x000000ffff027224 */ /* 0x000fe200078e0010 */
        /* <DEDUP_REMOVED lines=11> */
.L_x_1113:
[----:B------:R-:W-:Y:S01]  /*b440*/  IMAD.IADD R10, R11, 0x1, R3 ;  /* 0x000000010b0a7824 */ /* 0x000fe200078e0203 */
[----:B------:R-:W-:Y:S06]  /*b450*/  @P0 BRA `(.L_x_1103) ;  /* 0x0000000000140947 */ /* 0x000fec0003800000 */
[----:B------:R-:W-:Y:S01]  /*b460*/  LOP3.LUT P0, RZ, R21, 0x1f, RZ, 0xc0, !PT ;  /* 0x0000001f15ff7812 */ /* 0x000fe2000780c0ff */
[----:B------:R-:W-:-:S04]  /*b470*/  IMAD.MOV.U32 R11, RZ, RZ, 0x8100 ;  /* 0x00008100ff0b7424 */ /* 0x000fc800078e00ff */
[----:B------:R2:W-:Y:S08]  /*b480*/  SYNCS.ARRIVE.TRANS64 RZ, [R6+URZ+0x31830], R11 ;  /* 0x0318300b06ff79a7 */ /* 0x0005f0000800003f */
[----:B------:R-:W-:Y:S05]  /*b490*/  @!P0 BRA `(.L_x_1103) ;  /* 0x0000000000048947 */ /* 0x000fea0003800000 */
[----:B------:R-:W-:Y:S01]  /*b4a0*/  BPT.TRAP 0x1 ;  /* 0x000000040000795c */ /* 0x000fe20000300000 */
.L_x_1103:
        /* <DEDUP_REMOVED lines=53> */
.L_x_1090:
[----:B------:R-:W-:Y:S05]  /*b800*/  WARPSYNC.ALL ;  /* 0x0000000000007948 */ /* 0x000fea0003800000 */
[----:B------:R-:W-:-:S13]  /*b810*/  ELECT P0, URZ, PT ;  /* 0x00000000003f782f */ /* 0x000fda0003800000 */
[----:B------:R-:W-:Y:S05]  /*b820*/  @!P0 BRA `(.L_x_1063) ;  /* 0x00000000007c8947 */ /* 0x000fea0003800000 */
[----:B------:R-:W3:Y:S02]  /*b830*/  LDL R0, [R1+0x4] ;  /* 0x0000040001007983 */ /* 0x000ee40000100800 */
[----:B---3--:R-:W-:-:S13]  /*b840*/  R2UR UR4, R0 ;  /* 0x00000000000472ca */ /* 0x008fda00000e0000 */
[----:B------:R-:W-:-:S06]  /*b850*/  ULOP3.LUT UR4, UR4, 0x2, URZ, 0xfc, !UPT ;  /* 0x0000000204047892 */ /* 0x000fcc000f8efc3f */
[----:B------:R-:W-:-:S05]  /*b860*/  IMAD.U32 R0, RZ, RZ, UR4 ;  /* 0x00000004ff007e24 */ /* 0x000fca000f8e00ff */
[----:B------:R-:W-:-:S13]  /*b870*/  ISETP.NE.AND P1, PT, R0, 0x3, PT ;  /* 0x000000030000780c */ /* 0x000fda0003f25270 */
[----:B------:R-:W-:Y:S05]  /*b880*/  @!P1 BRA `(.L_x_1104) ;  /* 0x0000000000049947 */ /* 0x000fea0003800000 */
[----:B------:R-:W-:Y:S01]  /*b890*/  BPT.TRAP 0x1 ;  /* 0x000000040000795c */ /* 0x000fe20000300000 */
.L_x_1104:
        /* <DEDUP_REMOVED lines=8> */
.L_x_1114:
        /* <DEDUP_REMOVED lines=9> */
.L_x_1115:
[----:B------:R-:W-:Y:S05]  /*b9b0*/  @!P1 BRA `(.L_x_1107) ;  /* 0x0000000000049947 */ /* 0x000fea0003800000 */
[----:B------:R-:W-:Y:S01]  /*b9c0*/  BPT.TRAP 0x1 ;  /* 0x000000040000795c */ /* 0x000fe20000300000 */
.L_x_1107:
[----:B------:R-:W-:-:S07]  /*b9d0*/  SHF.L.U32 R9, R9, 0x1f, RZ ;  /* 0x0000001f09097819 */ /* 0x000fce00000006ff */
.L_x_1108:
[----:B----4-:R4:W1:Y:S02]  /*b9e0*/  SYNCS.PHASECHK.TRANS64.TRYWAIT P0, [R2+URZ+0x31838], R9 ;  /* 0x03183809020075a7 */ /* 0x010864000800017f */
[----:B-1----:R-:W-:Y:S05]  /*b9f0*/  @!P0 NANOSLEEP.SYNCS 0x989680 ;  /* 0x009896800000895d */ /* 0x002fea0003900000 */
[----:B------:R-:W1:Y:S02]  /*ba00*/  @!P0 SYNCS.PHASECHK.TRANS64 P0, [R2+URZ+0x31838], R9 ;  /* 0x03183809020085a7 */ /* 0x000e64000800007f */
[----:B-1----:R-:W-:Y:S05]  /*ba10*/  @!P0 BRA `(.L_x_1108) ;  /* 0xfffffffc00f08947 */ /* 0x002fea000383ffff */
.L_x_1063:
[----:B------:R-:W-:Y:S05]  /*ba20*/  BSYNC B0 ;  /* 0x0000000000007941 */ /* 0x000fea0003800000 */
.L_x_1055:
[----:B------:R-:W-:Y:S05]  /*ba30*/  EXIT ;  /* 0x000000000000794d */ /* 0x000fea0003800000 */
.L_x_1069:
[----:B-1----:R1:W2:Y:S02]  /*ba40*/  SYNCS.PHASECHK.TRANS64.TRYWAIT P0, [R17+URZ+0x31800], R16 ;  /* 0x03180010110075a7 */ /* 0x0022a4000800017f */
[----:B--2---:R-:W-:Y:S05]  /*ba50*/  @!P0 NANOSLEEP.SYNCS 0x989680 ;  /* 0x009896800000895d */ /* 0x004fea0003900000 */
[----:B------:R-:W2:Y:S02]  /*ba60*/  @!P0 SYNCS.PHASECHK.TRANS64 P0, [R17+URZ+0x31800], R16 ;  /* 0x03180010110085a7 */ /* 0x000ea4000800007f */
[----:B--2---:R-:W-:Y:S05]  /*ba70*/  @!P0 BRA `(.L_x_1069) ;  /* 0xfffffffc00f08947 */ /* 0x004fea000383ffff */
[----:B------:R-:W-:Y:S05]  /*ba80*/  BRA `(.L_x_1068) ;  /* 0xffffff5800c47947 */ /* 0x000fea000383ffff */
.L_x_1073:
[----:B--2---:R2:W3:Y:S02]  /*ba90*/  SYNCS.PHASECHK.TRANS64.TRYWAIT P1, [R16+URZ+0x31810], R9 ;  /* 0x03181009100075a7 */ /* 0x0044e4000802017f */
[----:B---3--:R-:W-:Y:S05]  /*baa0*/  @!P1 NANOSLEEP.SYNCS 0x989680 ;  /* 0x009896800000995d */ /* 0x008fea0003900000 */
[----:B------:R-:W3:Y:S02]  /*bab0*/  @!P1 SYNCS.PHASECHK.TRANS64 P1, [R16+URZ+0x31810], R9 ;  /* 0x03181009100095a7 */ /* 0x000ee4000802007f */
[----:B---3--:R-:W-:Y:S05]  /*bac0*/  @!P1 BRA `(.L_x_1073) ;  /* 0xfffffffc00f09947 */ /* 0x008fea000383ffff */
[----:B------:R-:W-:Y:S05]  /*bad0*/  BRA `(.L_x_1072) ;  /* 0xffffff6000f47947 */ /* 0x000fea000383ffff */
.L_x_1077:
[----:B----4-:R4:W1:Y:S02]  /*bae0*/  SYNCS.PHASECHK.TRANS64.TRYWAIT P1, [R17+URZ+0x31830], R10 ;  /* 0x0318300a110075a7 */ /* 0x010864000802017f */
[----:B-1----:R-:W-:Y:S05]  /*baf0*/  @!P1 NANOSLEEP.SYNCS 0x989680 ;  /* 0x009896800000995d */ /* 0x002fea0003900000 */
[----:B------:R-:W1:Y:S02]  /*bb00*/  @!P1 SYNCS.PHASECHK.TRANS64 P1, [R17+URZ+0x31830], R10 ;  /* 0x0318300a110095a7 */ /* 0x000e64000802007f */
[----:B-1----:R-:W-:Y:S05]  /*bb10*/  @!P1 BRA `(.L_x_1077) ;  /* 0xfffffffc00f09947 */ /* 0x002fea000383ffff */
[----:B------:R-:W-:Y:S05]  /*bb20*/  BRA `(.L_x_1076) ;  /* 0xffffff7c00f87947 */ /* 0x000fea000383ffff */
.L_x_1094:
[----:B-1----:R1:W2:Y:S02]  /*bb30*/  SYNCS.PHASECHK.TRANS64.TRYWAIT P0, [R6+URZ+0x31820], R3 ;  /* 0x03182003060075a7 */ /* 0x0022a4000800017f */
[----:B--2---:R-:W-:Y:S05]  /*bb40*/  @!P0 NANOSLEEP.SYNCS 0x989680 ;  /* 0x009896800000895d */ /* 0x004fea0003900000 */
[----:B------:R-:W2:Y:S02]  /*bb50*/  @!P0 SYNCS.PHASECHK.TRANS64 P0, [R6+URZ+0x31820], R3 ;  /* 0x03182003060085a7 */ /* 0x000ea4000800007f */
[----:B--2---:R-:W-:Y:S05]  /*bb60*/  @!P0 BRA `(.L_x_1094) ;  /* 0xfffffffc00f08947 */ /* 0x004fea000383ffff */
[----:B------:R-:W-:Y:S05]  /*bb70*/  BRA `(.L_x_1109) ;  /* 0xffffffe4008c7947 */ /* 0x000fea000383ffff */
.L_x_1097:
[----:B-1----:R1:W2:Y:S02]  /*bb80*/  SYNCS.PHASECHK.TRANS64.TRYWAIT P1, [R6+URZ+0x31838], R5 ;  /* 0x03183805060075a7 */ /* 0x0022a4000802017f */
[----:B--2---:R-:W-:Y:S05]  /*bb90*/  @!P1 NANOSLEEP.SYNCS 0x989680 ;  /* 0x009896800000995d */ /* 0x004fea0003900000 */
[----:B------:R-:W2:Y:S02]  /*bba0*/  @!P1 SYNCS.PHASECHK.TRANS64 P1, [R6+URZ+0x31838], R5 ;  /* 0x03183805060095a7 */ /* 0x000ea4000802007f */
[----:B--2---:R-:W-:Y:S05]  /*bbb0*/  @!P1 BRA `(.L_x_1097) ;  /* 0xfffffffc00f09947 */ /* 0x004fea000383ffff */
[----:B------:R-:W-:Y:S05]  /*bbc0*/  BRA `(.L_x_1110) ;  /* 0xfffffff000147947 */ /* 0x000fea000383ffff */
.L_x_1099:
[----:B------:R-:W-:-:S07]  /*bbd0*/  SHF.L.U32 R2, R4, 0x1f, RZ ;  /* 0x0000001f04027819 */ /* 0x000fce00000006ff */
.L_x_1111:
[----:B-1----:R1:W2:Y:S02]  /*bbe0*/  SYNCS.PHASECHK.TRANS64.TRYWAIT P1, [R20+URZ+0x31820], R2 ;  /* 0x03182002140075a7 */ /* 0x0022a4000802017f */
[----:B--2---:R-:W-:Y:S05]  /*bbf0*/  @!P1 NANOSLEEP.SYNCS 0x989680 ;  /* 0x009896800000995d */ /* 0x004fea0003900000 */
[----:B------:R-:W2:Y:S02]  /*bc00*/  @!P1 SYNCS.PHASECHK.TRANS64 P1, [R20+URZ+0x31820], R2 ;  /* 0x03182002140095a7 */ /* 0x000ea4000802007f */
[----:B--2---:R-:W-:Y:S05]  /*bc10*/  @!P1 BRA `(.L_x_1111) ;  /* 0xfffffffc00f09947 */ /* 0x004fea000383ffff */
[----:B------:R-:W-:Y:S05]  /*bc20*/  BRA `(.L_x_1112) ;  /* 0xfffffff000d07947 */ /* 0x000fea000383ffff */
.L_x_1102:
[----:B-1----:R1:W2:Y:S02]  /*bc30*/  SYNCS.PHASECHK.TRANS64.TRYWAIT P1, [R6+URZ+0x31838], R15 ;  /* 0x0318380f060075a7 */ /* 0x0022a4000802017f */
[----:B--2---:R-:W-:Y:S05]  /*bc40*/  @!P1 NANOSLEEP.SYNCS 0x989680 ;  /* 0x009896800000995d */ /* 0x004fea0003900000 */
[----:B------:R-:W2:Y:S02]  /*bc50*/  @!P1 SYNCS.PHASECHK.TRANS64 P1, [R6+URZ+0x31838], R15 ;  /* 0x0318380f060095a7 */ /* 0x000ea4000802007f */
[----:B--2---:R-:W-:Y:S05]  /*bc60*/  @!P1 BRA `(.L_x_1102) ;  /* 0xfffffffc00f09947 */ /* 0x004fea000383ffff */
[----:B------:R-:W-:Y:S05]  /*bc70*/  BRA `(.L_x_1113) ;  /* 0xfffffff400f07947 */ /* 0x000fea000383ffff */
.L_x_1105:
[----:B---3--:R3:W4:Y:S02]  /*bc80*/  SYNCS.PHASECHK.TRANS64.TRYWAIT P0, [R5+URZ], R0 ;  /* 0x00000000050075a7 */ /* 0x008724000800017f */
[----:B----4-:R-:W-:Y:S05]  /*bc90*/  @!P0 NANOSLEEP.SYNCS 0x989680 ;  /* 0x009896800000895d */ /* 0x010fea0003900000 */
[----:B------:R-:W4:Y:S02]  /*bca0*/  @!P0 SYNCS.PHASECHK.TRANS64 P0, [R5+URZ], R0 ;  /* 0x00000000050085a7 */ /* 0x000f24000800007f */
[----:B----4-:R-:W-:Y:S05]  /*bcb0*/  @!P0 BRA `(.L_x_1105) ;  /* 0xfffffffc00f08947 */ /* 0x010fea000383ffff */
[----:B------:R-:W-:Y:S05]  /*bcc0*/  BRA `(.L_x_1114) ;  /* 0xfffffffc00147947 */ /* 0x000fea000383ffff */
.L_x_1106:
[----:B---3--:R3:W4:Y:S02]  /*bcd0*/  SYNCS.PHASECHK.TRANS64.TRYWAIT P0, [R3+URZ], R0 ;  /* 0x00000000030075a7 */ /* 0x008724000800017f */
[----:B----4-:R-:W-:Y:S05]  /*bce0*/  @!P0 NANOSLEEP.SYNCS 0x989680 ;  /* 0x009896800000895d */ /* 0x010fea0003900000 */
[----:B------:R-:W4:Y:S02]  /*bcf0*/  @!P0 SYNCS.PHASECHK.TRANS64 P0, [R3+URZ], R0 ;  /* 0x00000000030085a7 */ /* 0x000f24000800007f */
[----:B----4-:R-:W-:Y:S05]  /*bd00*/  @!P0 BRA `(.L_x_1106) ;  /* 0xfffffffc00f08947 */ /* 0x010fea000383ffff */
[----:B------:R-:W-:Y:S05]  /*bd10*/  BRA `(.L_x_1115) ;  /* 0xfffffffc00247947 */ /* 0x000fea000383ffff */
.L_x_1116:
        /* <DEDUP_REMOVED lines=14> */
.L_x_1159:


//--------------------- .text._ZN7cutlass13device_kernelIN5flash22FlashAttnBwdPreprocessIN4cute5tupleIJNS3_1CILi64EEENS5_ILi256EEEEEENS_6half_tEfNS_4arch4Sm90ELb1ELb1EEEEEvNT_6ParamsE --------------------------
	.section	.text._ZN7cutlass13device_kernelIN5flash22FlashAttnBwdPreprocessIN4cute5tupleIJNS3_1CILi64EEENS5_ILi256EEEEEENS_6half_tEfNS_4arch4Sm90ELb1ELb1EEEEEvNT_6ParamsE,"ax",@progbits
	.align	128
.text._ZN7cutlass13device_kernelIN5flash22FlashAttnBwdPreprocessIN4cute5tupleIJNS3_1CILi64EEENS5_ILi256EEEEEENS_6half_tEfNS_4arch4Sm90ELb1ELb1EEEEEvNT_6ParamsE:
        .type           _ZN7cutlass13device_kernelIN5flash22FlashAttnBwdPreprocessIN4cute5tupleIJNS3_1CILi64EEENS5_ILi256EEEEEENS_6half_tEfNS_4arch4Sm90ELb1ELb1EEEEEvNT_6ParamsE,@function
        .size           _ZN7cutlass13device_kernelIN5flash22FlashAttnBwdPreprocessIN4cute5tupleIJNS3_1CILi64EEENS5_ILi256EEEEEENS_6half_tEfNS_4arch4Sm90ELb1ELb1EEEEEvNT_6ParamsE,(.L_x_1160 - _ZN7cutlass13device_kernelIN5flash22FlashAttnBwdPreprocessIN4cute5tupleIJNS3_1CILi64EEENS5_ILi256EEEEEENS_6half_tEfNS_4arch4Sm90ELb1ELb1EEEEEvNT_6ParamsE)
        .other          _ZN7cutlass13device_kernelIN5flash22FlashAttnBwdPreprocessIN4cute5tupleIJNS3_1CILi64EEENS5_ILi256EEEEEENS_6half_tEfNS_4arch4Sm90ELb1ELb1EEEEEvNT_6ParamsE,@"STO_CUDA_ENTRY STV_DEFAULT"
_ZN7cutlass13device_kernelIN5flash22FlashAttnBwdPreprocessIN4cute5tupleIJNS3_1CILi64EEENS5_ILi256EEEEEENS_6half_tEfNS_4arch4Sm90ELb1ELb1EEEEEvNT_6ParamsE:
[----:B------:R-:W-:Y:S08]  /*0000*/  LDC R1, c[0x0][0x28] ;  /* 0x00000a00ff017b82 */ /* 0x000ff00000000800 */
[----:B------:R-:W0:Y:S01]  /*0010*/  S2UR UR12, SR_CTAID.Z ;  /* 0x00000000000c79c3 */ /* 0x000e220000002700 */
[----:B------:R-:W-:Y:S01]  /*0020*/  ULDC.64 UR18, c[0x0][0x2f0] ;  /* 0x0000bc0000127ab9 */ /* 0x000fe20000000a00 */
[----:B------:R-:W-:Y:S01]  /*0030*/  ULDC.64 UR4, c[0x0][0x2f0] ;  /* 0x0000bc0000047ab9 */ /* 0x000fe20000000a00 */
[----:B------:R-:W-:Y:S01]  /*0040*/  UISETP.NE.U32.AND UP0, UPT, UR18, URZ, UPT ;  /* 0x0000003f1200728c */ /* 0x000fe2000bf05070 */
[----:B------:R-:W-:Y:S01]  /*0050*/  ULDC.64 UR6, c[0x0][0x2f8] ;  /* 0x0000be0000067ab9 */ /* 0x000fe20000000a00 */
[----:B------:R-:W-:-:S02]  /*0060*/  ULDC.64 UR10, c[0x0][0x208] ;  /* 0x00008200000a7ab9 */ /* 0x000fc40000000a00 */
[----:B------:R-:W-:Y:S02]  /*0070*/  UISETP.NE.AND.EX UP0, UPT, UR19, URZ, UPT, UP0 ;  /* 0x0000003f1300728c */ /* 0x000fe4000bf05300 */
[----:B------:R-:W-:-:S04]  /*0080*/  UISETP.NE.U32.AND UP1, UPT, UR6, URZ, UPT ;  /* 0x0000003f0600728c */ /* 0x000fc8000bf25070 */
[----:B------:R-:W-:Y:S01]  /*0090*/  PLOP3.LUT P0, PT, PT, PT, UP0, 0x80, 0x0 ;  /* 0x000000000000781c */ /* 0x000fe20003f0f008 */
[----:B------:R-:W-:Y:S02]  /*00a0*/  UISETP.NE.AND.EX UP1, UPT, UR7, URZ, UPT, UP1 ;  /* 0x0000003f0700728c */ /* 0x000fe4000bf25310 */
[----:B0-----:R-:W-:-:S06]  /*00b0*/  UIMAD.WIDE UR4, UR12, 0x4, UR4 ;  /* 0x000000040c0478a5 */ /* 0x001fcc000f8e0204 */
[----:B------:R-:W-:Y:S02]  /*00c0*/  MOV R2, UR4 ;  /* 0x0000000400027c02 */ /* 0x000fe40008000f00 */
[----:B------:R-:W-:Y:S01]  /*00d0*/  MOV R3, UR5 ;  /* 0x0000000500037c02 */ /* 0x000fe20008000f00 */
[----:B------:R-:W-:-:S04]  /*00e0*/  @UP1 ULDC.64 UR4, c[0x0][0x2f8] ;  /* 0x0000be0000041ab9 */ /* 0x000fc80000000a00 */
[----:B------:R-:W2:Y:S01]  /*00f0*/  @P0 LDG.E R0, desc[UR10][R2.64] ;  /* 0x0000000a02000981 */ /* 0x000ea2000c1e1900 */
[----:B------:R-:W-:Y:S01]  /*0100*/  PLOP3.LUT P1, PT, PT, PT, UP1, 0x80, 0x0 ;  /* 0x000000000000781c */ /* 0x000fe20003f2f018 */
[----:B------:R-:W-:-:S06]  /*0110*/  @UP1 UIMAD.WIDE UR4, UR12, 0x4, UR4 ;  /* 0x000000040c0418a5 */ /* 0x000fcc000f8e0204 */
[----:B------:R-:W-:Y:S02]  /*0120*/  MOV R4, UR4 ;  /* 0x0000000400047c02 */ /* 0x000fe40008000f00 */
[----:B------:R-:W-:-:S05]  /*0130*/  MOV R5, UR5 ;  /* 0x0000000500057c02 */ /* 0x000fca0008000f00 */
[----:B------:R-:W3:Y:S01]  /*0140*/  @P1 LDG.E R4, desc[UR10][R4.64] ;  /* 0x0000000a04041981 */ /* 0x000ee2000c1e1900 */
[----:B------:R-:W0:Y:S01]  /*0150*/  S2UR UR13, SR_CTAID.X ;  /* 0x00000000000d79c3 */ /* 0x000e220000002500 */
[----:B------:R-:W-:Y:S01]  /*0160*/  ULDC UR8, c[0x0][0x218] ;  /* 0x0000860000087ab9 */ /* 0x000fe20000000800 */
[----:B------:R-:W-:Y:S01]  /*0170*/  UMOV UR6, URZ ;  /* 0x0000003f00067c82 */ /* 0x000fe20008000000 */
[----:B------:R-:W1:Y:S01]  /*0180*/  S2R R7, SR_TID.X ;  /* 0x0000000000077919 */ /* 0x000e620000002100 */
[----:B------:R-:W-:-:S04]  /*0190*/  UMOV UR7, URZ ;  /* 0x0000003f00077c82 */ /* 0x000fc80008000000 */
[----:B------:R-:W4:Y:S01]  /*01a0*/  S2UR UR16, SR_CTAID.Y ;  /* 0x00000000001079c3 */ /* 0x000f220000002600 */
[----:B0-----:R-:W-:Y:S01]  /*01b0*/  USHF.L.U32 UR15, UR13, 0x6, URZ ;  /* 0x000000060d0f7899 */ /* 0x001fe2000800063f */
[----:B--2---:R-:W-:-:S13]  /*01c0*/  @P0 R2UR UR9, R0 ;  /* 0x00000000000902ca */ /* 0x004fda00000e0000 */
[----:B------:R-:W-:Y:S02]  /*01d0*/  @UP0 ULEA UR4, UR12, UR9, 0x6 ;  /* 0x000000090c040291 */ /* 0x000fe4000f8e303f */
[----:B------:R-:W-:Y:S01]  /*01e0*/  @UP0 USHF.R.S32.HI UR14, URZ, 0x1f, UR9 ;  /* 0x0000001f3f0e0899 */ /* 0x000fe20008011409 */
[----:B---3--:R-:W-:Y:S01]  /*01f0*/  @P1 R2UR UR8, R4 ;  /* 0x00000000040812ca */ /* 0x008fe200000e0000 */
[----:B------:R-:W-:Y:S01]  /*0200*/  @UP0 USHF.R.S32.HI UR5, URZ, 0x1f, UR4 ;  /* 0x0000001f3f050899 */ /* 0x000fe20008011404 */
[----:B------:R-:W-:-:S03]  /*0210*/  @UP0 UMOV UR6, UR9 ;  /* 0x0000000900060c82 */ /* 0x000fc60008000000 */
[----:B------:R-:W-:Y:S01]  /*0220*/  @UP0 ULEA.HI UR5, UR5, UR4, URZ, 0x6 ;  /* 0x0000000405050291 */ /* 0x000fe2000f8f303f */
[----:B------:R-:W-:Y:S02]  /*0230*/  @UP0 UMOV UR7, UR14 ;  /* 0x0000000e00070c82 */ /* 0x000fe40008000000 */
[----:B------:R-:W-:Y:S01]  /*0240*/  UMOV UR4, URZ ;  /* 0x0000003f00047c82 */ /* 0x000fe20008000000 */
[----:B------:R-:W-:Y:S01]  /*0250*/  @UP0 ULOP3.LUT UR4, UR5, 0xffffffc0, URZ, 0xc0, !UPT ;  /* 0xffffffc005040892 */ /* 0x000fe2000f8ec03f */
[----:B-1--4-:R-:W-:Y:S11]  /*0260*/  @P1 BRA `(.L_x_1117) ;  /* 0x0000000000181947 */ /* 0x012ff60003800000 */
[----:B------:R-:W-:Y:S05]  /*0270*/  @!P0 BRA `(.L_x_1117) ;  /* 0x0000000000148947 */ /* 0x000fea0003800000 */
[----:B------:R-:W2:Y:S04]  /*0280*/  LDG.E R4, desc[UR10][R2.64] ;  /* 0x0000000a02047981 */ /* 0x000ea8000c1e1900 */
[----:B------:R-:W3:Y:S01]  /*0290*/  LDG.E R0, desc[UR10][R2.64+0x4] ;  /* 0x0000040a02007981 */ /* 0x000ee2000c1e1900 */
[----:B--2---:R-:W-:Y:S02]  /*02a0*/  R2UR UR5, R4 ;  /* 0x00000000040572ca */ /* 0x004fe400000e0000 */
[----:B---3--:R-:W-:-:S13]  /*02b0*/  R2UR UR8, R0 ;  /* 0x00000000000872ca */ /* 0x008fda00000e0000 */
[----:B------:R-:W-:-:S12]  /*02c0*/  UIADD3 UR8, -UR5, UR8, URZ ;  /* 0x0000000805087290 */ /* 0x000fd8000fffe13f */
.L_x_1117:
[----:B------:R-:W-:Y:S01]  /*02d0*/  UISETP.NE.U32.AND UP0, UPT, UR18, URZ, UPT ;  /* 0x0000003f1200728c */ /* 0x000fe2000bf05070 */
[----:B------:R-:W-:-:S03]  /*02e0*/  MOV R0, UR15 ;  /* 0x0000000f00007c02 */ /* 0x000fc60008000f00 */
[----:B------:R-:W-:Y:S01]  /*02f0*/  UISETP.NE.AND.EX UP0, UPT, UR19, URZ, UPT, UP0 ;  /* 0x0000003f1300728c */ /* 0x000fe2000bf05300 */
[----:B------:R-:W-:-:S05]  /*0300*/  ISETP.GE.AND P1, PT, R0, UR8, PT ;  /* 0x0000000800007c0c */ /* 0x000fca000bf26270 */
[----:B------:R-:W-:-:S13]  /*0310*/  PLOP3.LUT P0, PT, PT, PT, UP0, 0x80, 0x0 ;  /* 0x000000000000781c */ /* 0x000fda0003f0f008 */
[----:B------:R-:W-:Y:S05]  /*0320*/  @P0 EXIT P1 ;  /* 0x000000000000094d */ /* 0x000fea0000800000 */
[----:B------:R-:W-:Y:S01]  /*0330*/  UIADD3 UR20, -UR15, UR8, URZ ;  /* 0x000000080f147290 */ /* 0x000fe2000fffe13f */
[----:B------:R-:W-:Y:S01]  /*0340*/  SHF.R.S32.HI R36, RZ, 0x1f, R7 ;  /* 0x0000001fff247819 */ /* 0x000fe20000011407 */
[----:B------:R-:W-:Y:S01]  /*0350*/  USHF.R.S32.HI UR5, URZ, 0x1f, UR12 ;  /* 0x0000001f3f057899 */ /* 0x000fe2000801140c */
[----:B------:R-:W-:Y:S01]  /*0360*/  BSSY B0, `(.L_x_1118) ;  /* 0x0000025000007945 */ /* 0x000fe20003800000 */
[----:B------:R-:W-:Y:S01]  /*0370*/  USHF.R.S32.HI UR14, URZ, 0x1f, UR16 ;  /* 0x0000001f3f0e7899 */ /* 0x000fe20008011410 */
[----:B------:R-:W-:Y:S01]  /*0380*/  LEA.HI R36, R36, R7, RZ, 0x4 ;  /* 0x0000000724247211 */ /* 0x000fe200078f20ff */
[----:B------:R-:W-:Y:S01]  /*0390*/  USEL UR17, UR12, URZ, !UP0 ;  /* 0x0000003f0c117287 */ /* 0x000fe2000c000000 */
[C---:B------:R-:W-:Y:S01]  /*03a0*/  ISETP.GE.AND P0, PT, R7.reuse, UR20, PT ;  /* 0x0000001407007c0c */ /* 0x040fe2000bf06270 */
[----:B------:R-:W-:Y:S01]  /*03b0*/  USEL UR5, UR5, URZ, !UP0 ;  /* 0x0000003f05057287 */ /* 0x000fe2000c000000 */
[----:B------:R-:W-:Y:S02]  /*03c0*/  SHF.R.S32.HI R0, RZ, 0x4, R36 ;  /* 0x00000004ff007819 */ /* 0x000fe40000011424 */
[----:B------:R-:W-:-:S02]  /*03d0*/  ISETP.GT.OR P0, PT, R7, 0x3f, P0 ;  /* 0x0000003f0700780c */ /* 0x000fc40000704670 */
[----:B------:R-:W-:Y:S02]  /*03e0*/  LOP3.LUT R10, R36, 0xfffffff0, RZ, 0xc0, !PT ;  /* 0xfffffff0240a7812 */ /* 0x000fe400078ec0ff */
[----:B------:R-:W-:Y:S02]  /*03f0*/  SHF.R.S32.HI R2, RZ, 0x1f, R0 ;  /* 0x0000001fff027819 */ /* 0x000fe40000011400 */
[----:B------:R-:W-:Y:S02]  /*0400*/  IADD3 R72, P1, R0, UR6, RZ ;  /* 0x0000000600487c10 */ /* 0x000fe4000ff3e0ff */
[----:B------:R-:W-:Y:S02]  /*0410*/  MOV R12, 0x7f800000 ;  /* 0x7f800000000c7802 */ /* 0x000fe40000000f00 */
[----:B------:R-:W-:Y:S02]  /*0420*/  MOV R11, UR13 ;  /* 0x0000000d000b7c02 */ /* 0x000fe40008000f00 */
[----:B------:R-:W-:-:S02]  /*0430*/  IADD3 R10, -R10, R7, RZ ;  /* 0x000000070a0a7210 */ /* 0x000fc40007ffe1ff */
[----:B------:R-:W-:Y:S01]  /*0440*/  IADD3.X R73, R2, UR7, RZ, P1, !PT ;  /* 0x0000000702497c10 */ /* 0x000fe20008ffe4ff */
[----:B------:R-:W-:Y:S06]  /*0450*/  @P0 BRA `(.L_x_1119) ;  /* 0x0000000000540947 */ /* 0x000fec0003800000 */
[----:B------:R-:W0:Y:S01]  /*0460*/  LDC.64 R8, c[0x0][0x290] ;  /* 0x0000a400ff087b82 */ /* 0x000e220000000a00 */
[----:B------:R-:W-:Y:S02]  /*0470*/  USHF.R.S32.HI UR9, URZ, 0x1f, UR15 ;  /* 0x0000001f3f097899 */ /* 0x000fe4000801140f */
[----:B------:R-:W-:Y:S01]  /*0480*/  MOV R2, UR15 ;  /* 0x0000000f00027c02 */ /* 0x000fe20008000f00 */
[----:B------:R-:W-:-:S03]  /*0490*/  ULDC.64 UR18, c[0x0][0x298] ;  /* 0x0000a60000127ab9 */ /* 0x000fc60000000a00 */
[--C-:B------:R-:W-:Y:S02]  /*04a0*/  IADD3 R2, P0, P1, R2, UR6, R7.reuse ;  /* 0x0000000602027c10 */ /* 0x100fe4000f91e007 */
[----:B------:R-:W-:Y:S02]  /*04b0*/  SHF.R.S32.HI R7, RZ, 0x1f, R7 ;  /* 0x0000001fff077819 */ /* 0x000fe40000011407 */
[----:B------:R-:W-:Y:S01]  /*04c0*/  MOV R6, UR9 ;  /* 0x0000000900067c02 */ /* 0x000fe20008000f00 */
[----:B------:R-:W-:-:S03]  /*04d0*/  UIMAD UR9, UR5, UR18, URZ ;  /* 0x00000012050972a4 */ /* 0x000fc6000f8e023f */
[----:B------:R-:W-:Y:S01]  /*04e0*/  IADD3.X R3, R6, UR7, R7, P0, P1 ;  /* 0x0000000706037c10 */ /* 0x000fe200087e2407 */
[----:B------:R-:W-:Y:S01]  /*04f0*/  UIMAD UR9, UR17, UR19, UR9 ;  /* 0x00000013110972a4 */ /* 0x000fe2000f8e0209 */
[C---:B0-----:R-:W-:Y:S02]  /*0500*/  IMAD R4, R8.reuse, UR14, RZ ;  /* 0x0000000e08047c24 */ /* 0x041fe4000f8e02ff */
[----:B------:R-:W-:-:S04]  /*0510*/  IMAD.WIDE.U32 R2, R8, UR16, R2 ;  /* 0x0000001008027c25 */ /* 0x000fc8000f8e0002 */
[----:B------:R-:W-:-:S05]  /*0520*/  IMAD R5, R9, UR16, R4 ;  /* 0x0000001009057c24 */ /* 0x000fca000f8e0204 */
[----:B------:R-:W-:Y:S02]  /*0530*/  IADD3 R3, R3, R5, RZ ;  /* 0x0000000503037210 */ /* 0x000fe40007ffe0ff */
[----:B------:R-:W-:Y:S01]  /*0540*/  MOV R5, UR18 ;  /* 0x0000001200057c02 */ /* 0x000fe20008000f00 */
[----:B------:R-:W-:-:S04]  /*0550*/  ULDC.64 UR18, c[0x0][0x288] ;  /* 0x0000a20000127ab9 */ /* 0x000fc80000000a00 */
[----:B------:R-:W-:-:S05]  /*0560*/  IMAD.WIDE.U32 R2, R5, UR17, R2 ;  /* 0x0000001105027c25 */ /* 0x000fca000f8e0002 */
[----:B------:R-:W-:Y:S02]  /*0570*/  IADD3 R3, R3, UR9, RZ ;  /* 0x0000000903037c10 */ /* 0x000fe4000fffe0ff */
[----:B------:R-:W-:-:S04]  /*0580*/  LEA R12, P0, R2, UR18, 0x2 ;  /* 0x00000012020c7c11 */ /* 0x000fc8000f8010ff */
[----:B------:R-:W-:-:S05]  /*0590*/  LEA.HI.X R13, R2, UR19, R3, 0x2, P0 ;  /* 0x00000013020d7c11 */ /* 0x000fca00080f1403 */
[----:B------:R0:W5:Y:S04]  /*05a0*/  LDG.E R12, desc[UR10][R12.64] ;  /* 0x0000000a0c0c7981 */ /* 0x000168000c1e1900 */
.L_x_1119:
[----:B------:R-:W-:Y:S05]  /*05b0*/  BSYNC B0 ;  /* 0x0000000000007941 */ /* 0x000fea0003800000 */
.L_x_1118:
[----:B------:R-:W-:Y:S01]  /*05c0*/  ISETP.GE.AND P1, PT, R0, UR20, PT ;  /* 0x0000001400007c0c */ /* 0x000fe2000bf26270 */
[----:B------:R-:W-:Y:S01]  /*05d0*/  BSSY B0, `(.L_x_1120) ;  /* 0x0000022000007945 */ /* 0x000fe20003800000 */
[----:B------:R-:W-:Y:S01]  /*05e0*/  IMAD.WIDE R72, R11, 0x40, R72 ;  /* 0x000000400b487825 */ /* 0x000fe200078e0248 */
[----:B------:R-:W-:Y:S02]  /*05f0*/  CS2R R4, SRZ ;  /* 0x0000000000047805 */ /* 0x000fe4000001ff00 */
[----:B------:R-:W-:Y:S02]  /*0600*/  CS2R R6, SRZ ;  /* 0x0000000000067805 */ /* 0x000fe4000001ff00 */
[----:B------:R-:W-:Y:S02]  /*0610*/  CS2R R16, SRZ ;  /* 0x0000000000107805 */ /* 0x000fe4000001ff00 */
[----:B------:R-:W-:-:S04]  /*0620*/  CS2R R18, SRZ ;  /* 0x0000000000127805 */ /* 0x000fc8000001ff00 */
[----:B------:R-:W-:Y:S05]  /*0630*/  @P1 BRA `(.L_x_1121) ;  /* 0x00000000006c1947 */ /* 0x000fea0003800000 */
[----:B------:R-:W1:Y:S01]  /*0640*/  LDC.64 R14, c[0x0][0x230] ;  /* 0x00008c00ff0e7b82 */ /* 0x000e620000000a00 */
[----:B------:R-:W-:Y:S01]  /*0650*/  SHF.L.U32 R8, R10, 0x3, RZ ;  /* 0x000000030a087819 */ /* 0x000fe200000006ff */
[----:B------:R-:W-:Y:S02]  /*0660*/  ULDC.64 UR18, c[0x0][0x238] ;  /* 0x00008e0000127ab9 */ /* 0x000fe40000000a00 */
[----:B------:R-:W-:Y:S01]  /*0670*/  UIMAD UR6, UR5, UR18, URZ ;  /* 0x00000012050672a4 */ /* 0x000fe2000f8e023f */
[----:B------:R-:W-:-:S03]  /*0680*/  SHF.R.S32.HI R9, RZ, 0x1f, R8 ;  /* 0x0000001fff097819 */ /* 0x000fc60000011408 */
[----:B------:R-:W-:Y:S01]  /*0690*/  UIMAD UR6, UR17, UR19, UR6 ;  /* 0x00000013110672a4 */ /* 0x000fe2000f8e0206 */
[----:B-1----:R-:W-:-:S04]  /*06a0*/  IMAD R2, R14, UR14, RZ ;  /* 0x0000000e0e027c24 */ /* 0x002fc8000f8e02ff */
[----:B------:R-:W-:Y:S02]  /*06b0*/  IMAD R11, R15, UR16, R2 ;  /* 0x000000100f0b7c24 */ /* 0x000fe4000f8e0202 */
[----:B------:R-:W-:Y:S01]  /*06c0*/  IMAD.WIDE.U32 R2, R14, UR16, R8 ;  /* 0x000000100e027c25 */ /* 0x000fe2000f8e0008 */
[----:B------:R-:W-:Y:S01]  /*06d0*/  MOV R9, UR18 ;  /* 0x0000001200097c02 */ /* 0x000fe20008000f00 */
[----:B------:R-:W-:-:S03]  /*06e0*/  ULDC.64 UR18, c[0x0][0x228] ;  /* 0x00008a0000127ab9 */ /* 0x000fc60000000a00 */
[----:B------:R-:W-:Y:S02]  /*06f0*/  IADD3 R3, R3, R11, RZ ;  /* 0x0000000b03037210 */ /* 0x000fe40007ffe0ff */
[----:B------:R-:W-:Y:S01]  /*0700*/  IADD3 R11, R8, 0x80, RZ ;  /* 0x00000080080b7810 */ /* 0x000fe20007ffe0ff */
[----:B------:R-:W-:-:S04]  /*0710*/  IMAD.WIDE.U32 R2, R9, UR17, R2 ;  /* 0x0000001109027c25 */ /* 0x000fc8000f8e0002 */
[----:B------:R-:W-:Y:S01]  /*0720*/  IMAD R9, R73, UR18, RZ ;  /* 0x0000001249097c24 */ /* 0x000fe2000f8e02ff */
[----:B------:R-:W-:Y:S01]  /*0730*/  IADD3 R3, R3, UR6, RZ ;  /* 0x0000000603037c10 */ /* 0x000fe2000fffe0ff */
[----:B------:R-:W-:Y:S02]  /*0740*/  ULDC UR6, c[0x0][0x21c] ;  /* 0x0000870000067ab9 */ /* 0x000fe40000000800 */
[----:B------:R-:W-:Y:S01]  /*0750*/  IMAD R9, R72, UR19, R9 ;  /* 0x0000001348097c24 */ /* 0x000fe2000f8e0209 */
[----:B------:R-:W-:Y:S01]  /*0760*/  ISETP.GE.AND P0, PT, R8, UR6, PT ;  /* 0x0000000608007c0c */ /* 0x000fe2000bf06270 */
[----:B------:R-:W-:Y:S01]  /*0770*/  IMAD.WIDE.U32 R2, R72, UR18, R2 ;  /* 0x0000001248027c25 */ /* 0x000fe2000f8e0002 */
[----:B------:R-:W-:Y:S01]  /*0780*/  ISETP.GE.AND P2, PT, R11, UR6, PT ;  /* 0x000000060b007c0c */ /* 0x000fe2000bf46270 */
[----:B------:R-:W-:-:S03]  /*0790*/  ULDC.64 UR6, c[0x0][0x210] ;  /* 0x0000840000067ab9 */ /* 0x000fc60000000a00 */
[----:B------:R-:W-:Y:S02]  /*07a0*/  IADD3 R3, R3, R9, RZ ;  /* 0x0000000903037210 */ /* 0x000fe40007ffe0ff */
[----:B------:R-:W-:-:S04]  /*07b0*/  LEA R8, P3, R2, UR6, 0x1 ;  /* 0x0000000602087c11 */ /* 0x000fc8000f8608ff */
[----:B------:R-:W-:-:S05]  /*07c0*/  LEA.HI.X R9, R2, UR7, R3, 0x1, P3 ;  /* 0x0000000702097c11 */ /* 0x000fca00098f0c03 */
[----:B------:R1:W5:Y:S04]  /*07d0*/  @!P0 LDG.E.128 R4, desc[UR10][R8.64] ;  /* 0x0000000a08048981 */ /* 0x000368000c1e1d00 */
[----:B------:R1:W5:Y:S02]  /*07e0*/  @!P2 LDG.E.128 R16, desc[UR10][R8.64+0x100] ;  /* 0x0001000a0810a981 */ /* 0x000364000c1e1d00 */
.L_x_1121:
[----:B------:R-:W-:Y:S05]  /*07f0*/  BSYNC B0 ;  /* 0x0000000000007941 */ /* 0x000fea0003800000 */
.L_x_1120:
[----:B------:R-:W-:Y:S01]  /*0800*/  UIMAD UR9, UR13, -0x40, UR8 ;  /* 0xffffffc00d0978a4 */ /* 0x000fe2000f8e0208 */
[----:B------:R-:W-:Y:S01]  /*0810*/  IADD3 R0, R0, 0x10, RZ ;  /* 0x0000001000007810 */ /* 0x000fe20007ffe0ff */
[----:B------:R-:W-:Y:S01]  /*0820*/  BSSY B0, `(.L_x_1122) ;  /* 0x0000042000007945 */ /* 0x000fe20003800000 */
[----:B-----5:R-:W-:Y:S02]  /*0830*/  MOV R42, R4 ;  /* 0x00000004002a7202 */ /* 0x020fe40000000f00 */
[----:B------:R-:W-:Y:S02]  /*0840*/  CS2R R20, SRZ ;  /* 0x0000000000147805 */ /* 0x000fe4000001ff00 */
[----:B------:R-:W-:Y:S02]  /*0850*/  MOV R41, R5 ;  /* 0x0000000500297202 */ /* 0x000fe40000000f00 */
[----:B------:R-:W-:Y:S02]  /*0860*/  CS2R R4, SRZ ;  /* 0x0000000000047805 */ /* 0x000fe4000001ff00 */
[----:B------:R-:W-:-:S02]  /*0870*/  ISETP.GE.AND P0, PT, R0, UR9, PT ;  /* 0x0000000900007c0c */ /* 0x000fc4000bf06270 */
[----:B------:R-:W-:Y:S02]  /*0880*/  CS2R R22, SRZ ;  /* 0x0000000000167805 */ /* 0x000fe4000001ff00 */
[----:B-1----:R-:W-:Y:S02]  /*0890*/  MOV R8, R6 ;  /* 0x0000000600087202 */ /* 0x002fe40000000f00 */
[----:B------:R-:W-:Y:S02]  /*08a0*/  MOV R11, R7 ;  /* 0x00000007000b7202 */ /* 0x000fe40000000f00 */
[----:B------:R-:W-:-:S05]  /*08b0*/  CS2R R6, SRZ ;  /* 0x0000000000067805 */ /* 0x000fca000001ff00 */
[----:B------:R-:W-:Y:S05]  /*08c0*/  @P0 BRA `(.L_x_1123) ;  /* 0x0000000000dc0947 */ /* 0x000fea0003800000 */
[----:B------:R-:W1:Y:S01]  /*08d0*/  LDC R3, c[0x0][0x21c] ;  /* 0x00008700ff037b82 */ /* 0x000e620000000800 */
[----:B------:R-:W-:Y:S01]  /*08e0*/  SHF.L.U32 R14, R10, 0x3, RZ ;  /* 0x000000030a0e7819 */ /* 0x000fe200000006ff */
[----:B------:R-:W-:Y:S03]  /*08f0*/  BSSY B1, `(.L_x_1124) ;  /* 0x000001c000017945 */ /* 0x000fe60003800000 */
[C---:B------:R-:W-:Y:S02]  /*0900*/  IADD3 R0, R14.reuse, 0x80, RZ ;  /* 0x000000800e007810 */ /* 0x040fe40007ffe0ff */
[-C--:B-1----:R-:W-:Y:S02]  /*0910*/  ISETP.GE.AND P0, PT, R14, R3.reuse, PT ;  /* 0x000000030e00720c */ /* 0x082fe40003f06270 */
[----:B------:R-:W-:-:S11]  /*0920*/  ISETP.GE.AND P2, PT, R0, R3, PT ;  /* 0x000000030000720c */ /* 0x000fd60003f46270 */
[----:B------:R-:W-:Y:S05]  /*0930*/  @P0 BRA `(.L_x_1125) ;  /* 0x00000000005c0947 */ /* 0x000fea0003800000 */
[----:B------:R-:W1:Y:S01]  /*0940*/  LDC.64 R4, c[0x0][0x230] ;  /* 0x00008c00ff047b82 */ /* 0x000e620000000a00 */
[----:B------:R-:W-:Y:S01]  /*0950*/  SHF.R.S32.HI R15, RZ, 0x1f, R14 ;  /* 0x0000001fff0f7819 */ /* 0x000fe2000001140e */
[----:B------:R-:W-:Y:S02]  /*0960*/  ULDC.64 UR18, c[0x0][0x238] ;  /* 0x00008e0000127ab9 */ /* 0x000fe40000000a00 */
[----:B------:R-:W-:Y:S02]  /*0970*/  UIMAD UR6, UR5, UR18, URZ ;  /* 0x00000012050672a4 */ /* 0x000fe4000f8e023f */
[----:B------:R-:W-:Y:S02]  /*0980*/  MOV R7, UR18 ;  /* 0x0000001200077c02 */ /* 0x000fe40008000f00 */
[----:B------:R-:W-:-:S03]  /*0990*/  UIMAD UR6, UR17, UR19, UR6 ;  /* 0x00000013110672a4 */ /* 0x000fc6000f8e0206 */
[----:B------:R-:W-:Y:S01]  /*09a0*/  ULDC.64 UR18, c[0x0][0x228] ;  /* 0x00008a0000127ab9 */ /* 0x000fe20000000a00 */
[C---:B-1----:R-:W-:Y:S02]  /*09b0*/  IMAD R0, R4.reuse, UR14, RZ ;  /* 0x0000000e04007c24 */ /* 0x042fe4000f8e02ff */
[----:B------:R-:W-:-:S04]  /*09c0*/  IMAD.WIDE.U32 R2, R4, UR16, R14 ;  /* 0x0000001004027c25 */ /* 0x000fc8000f8e000e */
[----:B------:R-:W-:-:S05]  /*09d0*/  IMAD R5, R5, UR16, R0 ;  /* 0x0000001005057c24 */ /* 0x000fca000f8e0200 */
[----:B------:R-:W-:Y:S02]  /*09e0*/  IADD3 R3, R3, R5, RZ ;  /* 0x0000000503037210 */ /* 0x000fe40007ffe0ff */
[----:B------:R-:W-:Y:S01]  /*09f0*/  IADD3 R5, P0, R72, 0x10, RZ ;  /* 0x0000001048057810 */ /* 0x000fe20007f1e0ff */
[----:B------:R-:W-:-:S03]  /*0a00*/  IMAD.WIDE.U32 R2, R7, UR17, R2 ;  /* 0x0000001107027c25 */ /* 0x000fc6000f8e0002 */
[----:B------:R-:W-:Y:S02]  /*0a10*/  IADD3.X R0, RZ, R73, RZ, P0, !PT ;  /* 0x00000049ff007210 */ /* 0x000fe400007fe4ff */
[----:B------:R-:W-:-:S03]  /*0a20*/  IADD3 R3, R3, UR6, RZ ;  /* 0x0000000603037c10 */ /* 0x000fc6000fffe0ff */
[----:B------:R-:W-:Y:S01]  /*0a30*/  IMAD R0, R0, UR18, RZ ;  /* 0x0000001200007c24 */ /* 0x000fe2000f8e02ff */
[----:B------:R-:W-:-:S03]  /*0a40*/  ULDC.64 UR6, c[0x0][0x210] ;  /* 0x0000840000067ab9 */ /* 0x000fc60000000a00 */
[C---:B------:R-:W-:Y:S02]  /*0a50*/  IMAD R7, R5.reuse, UR19, R0 ;  /* 0x0000001305077c24 */ /* 0x040fe4000f8e0200 */
[----:B------:R-:W-:-:S05]  /*0a60*/  IMAD.WIDE.U32 R2, R5, UR18, R2 ;  /* 0x0000001205027c25 */ /* 0x000fca000f8e0002 */
[----:B------:R-:W-:Y:S02]  /*0a70*/  IADD3 R3, R3, R7, RZ ;  /* 0x0000000703037210 */ /* 0x000fe40007ffe0ff */
[----:B------:R-:W-:-:S04]  /*0a80*/  LEA R4, P0, R2, UR6, 0x1 ;  /* 0x0000000602047c11 */ /* 0x000fc8000f8008ff */
[----:B------:R-:W-:-:S06]  /*0a90*/  LEA.HI.X R5, R2, UR7, R3, 0x1, P0 ;  /* 0x0000000702057c11 */ /* 0x000fcc00080f0c03 */
[----:B------:R-:W5:Y:S03]  /*0aa0*/  LDG.E.128 R4, desc[UR10][R4.64] ;  /* 0x0000000a04047981 */ /* 0x000f66000c1e1d00 */
.L_x_1125:
[----:B------:R-:W-:Y:S05]  /*0ab0*/  BSYNC B1 ;  /* 0x0000000000017941 */ /* 0x000fea0003800000 */
.L_x_1124:
        /* <DEDUP_REMOVED lines=24> */
.L_x_1123:
[----:B------:R-:W-:Y:S05]  /*0c40*/  BSYNC B0 ;  /* 0x0000000000007941 */ /* 0x000fea0003800000 */
.L_x_1122:
[----:B------:R-:W-:Y:S01]  /*0c50*/  LEA.HI.SX32 R0, R36, 0x20, 0x1c ;  /* 0x0000002024007811 */ /* 0x000fe200078fe2ff */
[----:B------:R-:W-:Y:S01]  /*0c60*/  BSSY B0, `(.L_x_1126) ;  /* 0x0000040000007945 */ /* 0x000fe20003800000 */
[----:B-----5:R-:W-:Y:S02]  /*0c70*/  MOV R40, R4 ;  /* 0x0000000400287202 */ /* 0x020fe40000000f00 */
[----:B------:R-:W-:Y:S02]  /*0c80*/  CS2R R28, SRZ ;  /* 0x00000000001c7805 */ /* 0x000fe4000001ff00 */
[----:B------:R-:W-:Y:S02]  /*0c90*/  ISETP.GE.AND P2, PT, R0, UR9, PT ;  /* 0x0000000900007c0c */ /* 0x000fe4000bf46270 */
[----:B------:R-:W-:Y:S02]  /*0ca0*/  CS2R R30, SRZ ;  /* 0x00000000001e7805 */ /* 0x000fe4000001ff00 */
[----:B------:R-:W-:-:S02]  /*0cb0*/  MOV R9, R5 ;  /* 0x0000000500097202 */ /* 0x000fc40000000f00 */
[----:B------:R-:W-:Y:S02]  /*0cc0*/  CS2R R24, SRZ ;  /* 0x0000000000187805 */ /* 0x000fe4000001ff00 */
        /* <DEDUP_REMOVED lines=11> */
[----:B------:R-:W-:Y:S01]  /*0d80*/  ULDC.64 UR18, c[0x0][0x238] ;  /* 0x00008e0000127ab9 */ /* 0x000fe20000000a00 */
[----:B0-----:R-:W-:Y:S01]  /*0d90*/  IADD3 R13, P0, R72, 0x20, RZ ;  /* 0x00000020480d7810 */ /* 0x001fe20007f1e0ff */
[----:B------:R-:W-:-:S04]  /*0da0*/  UIMAD UR6, UR5, UR18, URZ ;  /* 0x00000012050672a4 */ /* 0x000fc8000f8e023f */
[----:B------:R-:W-:Y:S01]  /*0db0*/  UIMAD UR6, UR17, UR19, UR6 ;  /* 0x00000013110672a4 */ /* 0x000fe2000f8e0206 */
[C---:B-1----:R-:W-:Y:S02]  /*0dc0*/  IMAD R0, R14.reuse, UR14, RZ ;  /* 0x0000000e0e007c24 */ /* 0x042fe4000f8e02ff */
[----:B------:R-:W-:-:S04]  /*0dd0*/  IMAD.WIDE.U32 R2, R14, UR16, R4 ;  /* 0x000000100e027c25 */ /* 0x000fc8000f8e0004 */
[----:B------:R-:W-:Y:S01]  /*0de0*/  IMAD R15, R15, UR16, R0 ;  /* 0x000000100f0f7c24 */ /* 0x000fe2000f8e0200 */
[----:B------:R-:W-:-:S04]  /*0df0*/  IADD3.X R0, RZ, R73, RZ, P0, !PT ;  /* 0x00000049ff007210 */ /* 0x000fc800007fe4ff */
[----:B------:R-:W-:Y:S02]  /*0e00*/  IADD3 R3, R3, R15, RZ ;  /* 0x0000000f03037210 */ /* 0x000fe40007ffe0ff */
[----:B------:R-:W-:Y:S01]  /*0e10*/  MOV R15, UR18 ;  /* 0x00000012000f7c02 */ /* 0x000fe20008000f00 */
[----:B------:R-:W-:Y:S02]  /*0e20*/  ULDC.64 UR18, c[0x0][0x228] ;  /* 0x00008a0000127ab9 */ /* 0x000fe40000000a00 */
[----:B------:R-:W-:Y:S02]  /*0e30*/  IMAD R0, R0, UR18, RZ ;  /* 0x0000001200007c24 */ /* 0x000fe4000f8e02ff */
[----:B------:R-:W-:-:S04]  /*0e40*/  IMAD.WIDE.U32 R2, R15, UR17, R2 ;  /* 0x000000110f027c25 */ /* 0x000fc8000f8e0002 */
[----:B------:R-:W-:Y:S01]  /*0e50*/  IMAD R15, R13, UR19, R0 ;  /* 0x000000130d0f7c24 */ /* 0x000fe2000f8e0200 */
[----:B------:R-:W-:Y:S01]  /*0e60*/  IADD3 R3, R3, UR6, RZ ;  /* 0x0000000603037c10 */ /* 0x000fe2000fffe0ff */
[----:B------:R-:W-:Y:S02]  /*0e70*/  ULDC.64 UR6, c[0x0][0x210] ;  /* 0x0000840000067ab9 */ /* 0x000fe40000000a00 */
[----:B------:R-:W-:-:S05]  /*0e80*/  IMAD.WIDE.U32 R2, R13, UR18, R2 ;  /* 0x000000120d027c25 */ /* 0x000fca000f8e0002 */
[----:B------:R-:W-:Y:S02]  /*0e90*/  IADD3 R3, R3, R15, RZ ;  /* 0x0000000f03037210 */ /* 0x000fe40007ffe0ff */
[----:B------:R-:W-:-:S04]  /*0ea0*/  LEA R28, P0, R2, UR6, 0x1 ;  /* 0x00000006021c7c11 */ /* 0x000fc8000f8008ff */
[----:B------:R-:W-:-:S06]  /*0eb0*/  LEA.HI.X R29, R2, UR7, R3, 0x1, P0 ;  /* 0x00000007021d7c11 */ /* 0x000fcc00080f0c03 */
[----:B------:R-:W5:Y:S03]  /*0ec0*/  LDG.E.128 R28, desc[UR10][R28.64] ;  /* 0x0000000a1c1c7981 */ /* 0x000f66000c1e1d00 */
.L_x_1129:
[----:B------:R-:W-:Y:S05]  /*0ed0*/  BSYNC B1 ;  /* 0x0000000000017941 */ /* 0x000fea0003800000 */
.L_x_1128:
[----:B------:R-:W-:Y:S05]  /*0ee0*/  @P3 BRA `(.L_x_1127) ;  /* 0x00000000005c3947 */ /* 0x000fea0003800000 */
[----:B------:R-:W1:Y:S01]  /*0ef0*/  LDC.64 R2, c[0x0][0x230] ;  /* 0x00008c00ff027b82 */ /* 0x000e620000000a00 */
[----:B------:R-:W-:Y:S01]  /*0f00*/  SHF.R.S32.HI R5, RZ, 0x1f, R4 ;  /* 0x0000001fff057819 */ /* 0x000fe20000011404 */
[----:B------:R-:W-:Y:S02]  /*0f10*/  ULDC.64 UR18, c[0x0][0x238] ;  /* 0x00008e0000127ab9 */ /* 0x000fe40000000a00 */
[----:B------:R-:W-:Y:S02]  /*0f20*/  UIMAD UR6, UR5, UR18, URZ ;  /* 0x00000012050672a4 */ /* 0x000fe4000f8e023f */
[----:B0-----:R-:W-:Y:S02]  /*0f30*/  MOV R13, UR18 ;  /* 0x00000012000d7c02 */ /* 0x001fe40008000f00 */
        /* <DEDUP_REMOVED lines=18> */
.L_x_1127:
[----:B------:R-:W-:Y:S05]  /*1060*/  BSYNC B0 ;  /* 0x0000000000007941 */ /* 0x000fea0003800000 */
.L_x_1126:
[----:B------:R-:W1:Y:S01]  /*1070*/  LDC.64 R38, c[0x0][0x250] ;  /* 0x00009400ff267b82 */ /* 0x000e620000000a00 */
[--C-:B------:R-:W-:Y:S01]  /*1080*/  HADD2.F32 R46, -RZ, R21.reuse.H0_H0 ;  /* 0x20000015ff2e7230 */ /* 0x100fe20000004100 */
[----:B------:R-:W-:Y:S01]  /*1090*/  SHF.L.U32 R74, R10, 0x3, RZ ;  /* 0x000000030a4a7819 */ /* 0x000fe200000006ff */
[----:B------:R-:W-:Y:S01]  /*10a0*/  HADD2.F32 R47, -RZ, R21.H1_H1 ;  /* 0x30000015ff2f7230 */ /* 0x000fe20000004100 */
[----:B------:R-:W-:Y:S01]  /*10b0*/  LEA.HI.SX32 R21, R36, 0x30, 0x1c ;  /* 0x0000003024157811 */ /* 0x000fe200078fe2ff */
[--C-:B------:R-:W-:Y:S01]  /*10c0*/  HADD2.F32 R44, -RZ, R20.reuse.H0_H0 ;  /* 0x20000014ff2c7230 */ /* 0x100fe20000004100 */
[----:B------:R-:W-:Y:S01]  /*10d0*/  SHF.R.S32.HI R75, RZ, 0x1f, R74 ;  /* 0x0000001fff4b7819 */ /* 0x000fe2000001144a */
[----:B------:R-:W-:Y:S01]  /*10e0*/  HADD2.F32 R45, -RZ, R20.H1_H1 ;  /* 0x30000014ff2d7230 */ /* 0x000fe20000004100 */
[----:B------:R-:W-:Y:S01]  /*10f0*/  ISETP.GE.AND P0, PT, R21, UR9, PT ;  /* 0x0000000915007c0c */ /* 0x000fe2000bf06270 */
[--C-:B------:R-:W-:Y:S01]  /*1100*/  HADD2.F32 R0, -RZ, R16.reuse.H0_H0 ;  /* 0x20000010ff007230 */ /* 0x100fe20000004100 */
[----:B------:R-:W-:Y:S01]  /*1110*/  BSSY B0, `(.L_x_1130) ;  /* 0x000003b000007945 */ /* 0x000fe20003800000 */
[----:B0-----:R-:W-:Y:S01]  /*1120*/  HADD2.F32 R13, -RZ, R16.H1_H1 ;  /* 0x30000010ff0d7230 */ /* 0x001fe20000004100 */
[----:B-----5:R-:W-:Y:S01]  /*1130*/  MOV R4, R28 ;  /* 0x0000001c00047202 */ /* 0x020fe20000000f00 */
[--C-:B------:R-:W-:Y:S01]  /*1140*/  HADD2.F32 R14, -RZ, R17.reuse.H0_H0 ;  /* 0x20000011ff0e7230 */ /* 0x100fe20000004100 */
[----:B------:R-:W-:Y:S01]  /*1150*/  MOV R5, R29 ;  /* 0x0000001d00057202 */ /* 0x000fe20000000f00 */
[----:B------:R-:W-:Y:S01]  /*1160*/  HADD2.F32 R15, -RZ, R17.H1_H1 ;  /* 0x30000011ff0f7230 */ /* 0x000fe20000004100 */
[----:B------:R-:W-:Y:S01]  /*1170*/  MOV R2, R30 ;  /* 0x0000001e00027202 */ /* 0x000fe20000000f00 */
[--C-:B------:R-:W-:Y:S01]  /*1180*/  HADD2.F32 R16, -RZ, R18.reuse.H0_H0 ;  /* 0x20000012ff107230 */ /* 0x100fe20000004100 */
[----:B------:R-:W-:Y:S01]  /*1190*/  MOV R3, R31 ;  /* 0x0000001f00037202 */ /* 0x000fe20000000f00 */
[----:B------:R-:W-:Y:S01]  /*11a0*/  HADD2.F32 R17, -RZ, R18.H1_H1 ;  /* 0x30000012ff117230 */ /* 0x000fe20000004100 */
[----:B------:R-:W-:Y:S01]  /*11b0*/  CS2R R28, SRZ ;  /* 0x00000000001c7805 */ /* 0x000fe2000001ff00 */
[----:B------:R-:W-:Y:S01]  /*11c0*/  HADD2.F32 R18, -RZ, R19.H0_H0 ;  /* 0x20000013ff127230 */ /* 0x000fe20000004100 */
[----:B------:R-:W-:Y:S01]  /*11d0*/  CS2R R30, SRZ ;  /* 0x00000000001e7805 */ /* 0x000fe2000001ff00 */
[----:B------:R-:W-:-:S02]  /*11e0*/  HADD2.F32 R48, -RZ, R22.H0_H0 ;  /* 0x20000016ff307230 */ /* 0x000fc40000004100 */
[----:B-1----:R-:W-:Y:S02]  /*11f0*/  IMAD R20, R38, UR14, RZ ;  /* 0x0000000e26147c24 */ /* 0x002fe4000f8e02ff */
[----:B------:R-:W-:Y:S02]  /*1200*/  HADD2.F32 R49, -RZ, R22.H1_H1 ;  /* 0x30000016ff317230 */ /* 0x000fe40000004100 */
[--C-:B------:R-:W-:Y:S02]  /*1210*/  HADD2.F32 R50, -RZ, R23.reuse.H0_H0 ;  /* 0x20000017ff327230 */ /* 0x100fe40000004100 */
[----:B------:R-:W-:Y:S01]  /*1220*/  HADD2.F32 R51, -RZ, R23.H1_H1 ;  /* 0x30000017ff337230 */ /* 0x000fe20000004100 */
[----:B------:R-:W-:Y:S01]  /*1230*/  CS2R R22, SRZ ;  /* 0x0000000000167805 */ /* 0x000fe2000001ff00 */
[----:B------:R-:W-:Y:S01]  /*1240*/  IMAD R39, R39, UR16, R20 ;  /* 0x0000001027277c24 */ /* 0x000fe2000f8e0214 */
[----:B------:R-:W-:Y:S01]  /*1250*/  CS2R R20, SRZ ;  /* 0x0000000000147805 */ /* 0x000fe2000001ff00 */
[----:B------:R-:W-:-:S02]  /*1260*/  HADD2.F32 R19, -RZ, R19.H1_H1 ;  /* 0x30000013ff137230 */ /* 0x000fc40000004100 */
[----:B------:R-:W-:-:S04]  /*1270*/  IMAD.WIDE.U32 R32, R38, UR16, R74 ;  /* 0x0000001026207c25 */ /* 0x000fc8000f8e004a */
[--C-:B------:R-:W-:Y:S02]  /*1280*/  HADD2.F32 R52, -RZ, R24.reuse.H0_H0 ;  /* 0x20000018ff347230 */ /* 0x100fe40000004100 */
[----:B------:R-:W-:Y:S02]  /*1290*/  HADD2.F32 R54, -RZ, R24.H1_H1 ;  /* 0x30000018ff367230 */ /* 0x000fe40000004100 */
[--C-:B------:R-:W-:Y:S02]  /*12a0*/  HADD2.F32 R53, -RZ, R25.reuse.H0_H0 ;  /* 0x20000019ff357230 */ /* 0x100fe40000004100 */
[----:B------:R-:W-:Y:S02]  /*12b0*/  HADD2.F32 R62, -RZ, R25.H1_H1 ;  /* 0x30000019ff3e7230 */ /* 0x000fe40000004100 */
[--C-:B------:R-:W-:Y:S02]  /*12c0*/  HADD2.F32 R55, -RZ, R26.reuse.H0_H0 ;  /* 0x2000001aff377230 */ /* 0x100fe40000004100 */
[----:B------:R-:W-:Y:S01]  /*12d0*/  HADD2.F32 R64, -RZ, R26.H1_H1 ;  /* 0x3000001aff407230 */ /* 0x000fe20000004100 */
[----:B------:R-:W-:Y:S06]  /*12e0*/  @P0 BRA `(.L_x_1131) ;  /* 0x0000000000740947 */ /* 0x000fec0003800000 */
[----:B------:R-:W0:Y:S01]  /*12f0*/  LDC.64 R34, c[0x0][0x230] ;  /* 0x00008c00ff227b82 */ /* 0x000e220000000a00 */
[----:B------:R-:W-:Y:S01]  /*1300*/  SHF.L.U32 R24, R10, 0x3, RZ ;  /* 0x000000030a187819 */ /* 0x000fe200000006ff */
[----:B------:R-:W-:Y:S02]  /*1310*/  ULDC.64 UR18, c[0x0][0x238] ;  /* 0x00008e0000127ab9 */ /* 0x000fe40000000a00 */
[----:B------:R-:W-:Y:S01]  /*1320*/  UIMAD UR6, UR5, UR18, URZ ;  /* 0x00000012050672a4 */ /* 0x000fe2000f8e023f */
[----:B------:R-:W-:Y:S02]  /*1330*/  SHF.R.S32.HI R25, RZ, 0x1f, R24 ;  /* 0x0000001fff197819 */ /* 0x000fe40000011418 */
[----:B------:R-:W-:Y:S01]  /*1340*/  IADD3 R38, R24, 0x80, RZ ;  /* 0x0000008018267810 */ /* 0x000fe20007ffe0ff */
[----:B------:R-:W-:Y:S01]  /*1350*/  UIMAD UR6, UR17, UR19, UR6 ;  /* 0x00000013110672a4 */ /* 0x000fe2000f8e0206 */
[----:B0-----:R-:W-:-:S04]  /*1360*/  IMAD R26, R34, UR14, RZ ;  /* 0x0000000e221a7c24 */ /* 0x001fc8000f8e02ff */
[----:B------:R-:W-:Y:S02]  /*1370*/  IMAD R37, R35, UR16, R26 ;  /* 0x0000001023257c24 */ /* 0x000fe4000f8e021a */
[----:B------:R-:W-:Y:S01]  /*1380*/  IMAD.WIDE.U32 R34, R34, UR16, R24 ;  /* 0x0000001022227c25 */ /* 0x000fe2000f8e0018 */
[----:B------:R-:W-:-:S04]  /*1390*/  IADD3 R25, P3, R72, 0x30, RZ ;  /* 0x0000003048197810 */ /* 0x000fc80007f7e0ff */
[----:B------:R-:W-:Y:S02]  /*13a0*/  IADD3 R35, R35, R37, RZ ;  /* 0x0000002523237210 */ /* 0x000fe40007ffe0ff */
[----:B------:R-:W-:Y:S01]  /*13b0*/  MOV R37, UR18 ;  /* 0x0000001200257c02 */ /* 0x000fe20008000f00 */
[----:B------:R-:W-:Y:S01]  /*13c0*/  ULDC.64 UR18, c[0x0][0x228] ;  /* 0x00008a0000127ab9 */ /* 0x000fe20000000a00 */
[----:B------:R-:W-:-:S03]  /*13d0*/  IADD3.X R26, RZ, R73, RZ, P3, !PT ;  /* 0x00000049ff1a7210 */ /* 0x000fc60001ffe4ff */
[----:B------:R-:W-:-:S04]  /*13e0*/  IMAD.WIDE.U32 R34, R37, UR17, R34 ;  /* 0x0000001125227c25 */ /* 0x000fc8000f8e0022 */
[----:B------:R-:W-:Y:S01]  /*13f0*/  IMAD R26, R26, UR18, RZ ;  /* 0x000000121a1a7c24 */ /* 0x000fe2000f8e02ff */
[----:B------:R-:W-:Y:S01]  /*1400*/  IADD3 R35, R35, UR6, RZ ;  /* 0x0000000623237c10 */ /* 0x000fe2000fffe0ff */
[----:B------:R-:W-:Y:S02]  /*1410*/  ULDC UR6, c[0x0][0x21c] ;  /* 0x0000870000067ab9 */ /* 0x000fe40000000800 */
[C---:B------:R-:W-:Y:S01]  /*1420*/  IMAD R37, R25.reuse, UR19, R26 ;  /* 0x0000001319257c24 */ /* 0x040fe2000f8e021a */
        /* <DEDUP_REMOVED lines=9> */
.L_x_1131:
[----:B------:R-:W-:Y:S05]  /*14c0*/  BSYNC B0 ;  /* 0x0000000000007941 */ /* 0x000fea0003800000 */
.L_x_1130:
[----:B------:R-:W-:Y:S01]  /*14d0*/  ULDC.64 UR6, c[0x0][0x258] ;  /* 0x0000960000067ab9 */ /* 0x000fe20000000a00 */
[----:B------:R-:W-:Y:S01]  /*14e0*/  IADD3 R33, R33, R39, RZ ;  /* 0x0000002721217210 */ /* 0x000fe20007ffe0ff */
[----:B------:R-:W-:Y:S01]  /*14f0*/  BSSY B0, `(.L_x_1132) ;  /* 0x000001d000007945 */ /* 0x000fe20003800000 */
[----:B------:R-:W-:Y:S01]  /*1500*/  MOV R81, UR6 ;  /* 0x0000000600517c02 */ /* 0x000fe20008000f00 */
[----:B------:R-:W-:Y:S01]  /*1510*/  UIMAD UR6, UR5, UR6, URZ ;  /* 0x00000006050672a4 */ /* 0x000fe2000f8e023f */
[--C-:B------:R-:W-:Y:S01]  /*1520*/  HADD2.F32 R63, -RZ, R27.reuse.H0_H0 ;  /* 0x2000001bff3f7230 */ /* 0x100fe20000004100 */
[----:B------:R-:W-:Y:S01]  /*1530*/  LEA.HI.SX32 R43, R36, 0x10, 0x1c ;  /* 0x00000010242b7811 */ /* 0x000fe200078fe2ff */
[----:B------:R-:W-:Y:S01]  /*1540*/  HADD2.F32 R66, -RZ, R27.H1_H1 ;  /* 0x3000001bff427230 */ /* 0x000fe20000004100 */
[----:B------:R-:W-:Y:S02]  /*1550*/  UIMAD UR6, UR17, UR7, UR6 ;  /* 0x00000007110672a4 */ /* 0x000fe4000f8e0206 */
[----:B------:R-:W-:Y:S01]  /*1560*/  IMAD.WIDE.U32 R80, R81, UR17, R32 ;  /* 0x0000001151507c25 */ /* 0x000fe2000f8e0020 */
[----:B------:R-:W-:-:S02]  /*1570*/  CS2R R32, SRZ ;  /* 0x0000000000207805 */ /* 0x000fc4000001ff00 */
[----:B------:R-:W-:Y:S02]  /*1580*/  CS2R R34, SRZ ;  /* 0x0000000000227805 */ /* 0x000fe4000001ff00 */
[----:B0-----:R-:W-:Y:S02]  /*1590*/  CS2R R24, SRZ ;  /* 0x0000000000187805 */ /* 0x001fe4000001ff00 */
[----:B------:R-:W-:Y:S02]  /*15a0*/  CS2R R26, SRZ ;  /* 0x00000000001a7805 */ /* 0x000fe4000001ff00 */
[----:B------:R-:W-:Y:S01]  /*15b0*/  IADD3 R77, R81, UR6, RZ ;  /* 0x00000006514d7c10 */ /* 0x000fe2000fffe0ff */
        /* <DEDUP_REMOVED lines=16> */
.L_x_1133:
[----:B------:R-:W-:Y:S05]  /*16c0*/  BSYNC B0 ;  /* 0x0000000000007941 */ /* 0x000fea0003800000 */
.L_x_1132:
[----:B------:R-:W-:Y:S01]  /*16d0*/  ISETP.GE.AND P1, PT, R43, UR9, PT ;  /* 0x000000092b007c0c */ /* 0x000fe2000bf26270 */
[--C-:B------:R-:W-:Y:S01]  /*16e0*/  HADD2.F32 R89, -RZ, R42.reuse.H0_H0 ;  /* 0x2000002aff597230 */ /* 0x100fe20000004100 */
[----:B-----5:R-:W-:Y:S01]  /*16f0*/  MOV R65, R28 ;  /* 0x0000001c00417202 */ /* 0x020fe20000000f00 */
[----:B------:R-:W-:Y:S01]  /*1700*/  HADD2.F32 R28, -RZ, R42.H1_H1 ;  /* 0x3000002aff1c7230 */ /* 0x000fe20000004100 */
[----:B------:R-:W-:Y:S01]  /*1710*/  MOV R68, R29 ;  /* 0x0000001d00447202 */ /* 0x000fe20000000f00 */
[--C-:B------:R-:W-:Y:S01]  /*1720*/  HADD2.F32 R29, -RZ, R32.reuse.H1_H1 ;  /* 0x30000020ff1d7230 */ /* 0x100fe20000004100 */
[----:B------:R-:W-:Y:S01]  /*1730*/  MOV R67, R30 ;  /* 0x0000001e00437202 */ /* 0x000fe20000000f00 */
[----:B------:R-:W-:Y:S01]  /*1740*/  HADD2.F32 R30, -RZ, R32.H0_H0 ;  /* 0x20000020ff1e7230 */ /* 0x000fe20000004100 */
[----:B------:R-:W-:Y:S01]  /*1750*/  BSSY B0, `(.L_x_1134) ;  /* 0x000002b000007945 */ /* 0x000fe20003800000 */
[----:B------:R-:W-:Y:S01]  /*1760*/  MOV R69, R31 ;  /* 0x0000001f00457202 */ /* 0x000fe20000000f00 */
[----:B------:R-:W-:Y:S01]  /*1770*/  FMUL.FTZ R28, R28, R29 ;  /* 0x0000001d1c1c7220 */ /* 0x000fe20000410000 */
[----:B------:R-:W-:Y:S01]  /*1780*/  MOV R78, R33 ;  /* 0x00000021004e7202 */ /* 0x000fe20000000f00 */
[----:B------:R-:W-:Y:S01]  /*1790*/  HADD2.F32 R84, -RZ, R41.H0_H0 ;  /* 0x20000029ff547230 */ /* 0x000fe20000004100 */
[----:B------:R-:W-:Y:S01]  /*17a0*/  MOV R70, R34 ;  /* 0x0000002200467202 */ /* 0x000fe20000000f00 */
[----:B------:R-:W-:Y:S01]  /*17b0*/  FFMA.FTZ R89, R89, R30, R28 ;  /* 0x0000001e59597223 */ /* 0x000fe2000001001c */
[----:B------:R-:W-:-:S02]  /*17c0*/  MOV R71, R35 ;  /* 0x0000002300477202 */ /* 0x000fc40000000f00 */
[----:B------:R-:W-:Y:S02]  /*17d0*/  CS2R R32, SRZ ;  /* 0x0000000000207805 */ /* 0x000fe4000001ff00 */
[----:B------:R-:W-:Y:S02]  /*17e0*/  CS2R R34, SRZ ;  /* 0x0000000000227805 */ /* 0x000fe4000001ff00 */
[----:B------:R-:W-:Y:S02]  /*17f0*/  CS2R R28, SRZ ;  /* 0x00000000001c7805 */ /* 0x000fe4000001ff00 */
[----:B------:R-:W-:Y:S01]  /*1800*/  CS2R R30, SRZ ;  /* 0x00000000001e7805 */ /* 0x000fe2000001ff00 */
[----:B------:R-:W-:Y:S06]  /*1810*/  @P1 BRA `(.L_x_1135) ;  /* 0x0000000000781947 */ /* 0x000fec0003800000 */
[----:B------:R-:W-:Y:S01]  /*1820*/  ULDC UR6, c[0x0][0x21c] ;  /* 0x0000870000067ab9 */ /* 0x000fe20000000800 */
[----:B0-----:R-:W-:Y:S02]  /*1830*/  LEA R36, R10, 0x80, 0x3 ;  /* 0x000000800a247811 */ /* 0x001fe400078e18ff */
[----:B------:R-:W-:Y:S02]  /*1840*/  ISETP.GE.AND P3, PT, R74, UR6, PT ;  /* 0x000000064a007c0c */ /* 0x000fe4000bf66270 */
[----:B------:R-:W-:-:S11]  /*1850*/  ISETP.GE.AND P1, PT, R36, UR6, PT ;  /* 0x0000000624007c0c */ /* 0x000fd6000bf26270 */
[----:B------:R-:W0:Y:S01]  /*1860*/  @!P3 LDC.64 R36, c[0x0][0x248] ;  /* 0x00009200ff24bb82 */ /* 0x000e220000000a00 */
[C---:B------:R-:W-:Y:S02]  /*1870*/  @!P3 IADD3 R79, P4, R72.reuse, 0x10, RZ ;  /* 0x00000010484fb810 */ /* 0x040fe40007f9e0ff */
[----:B------:R-:W-:Y:S02]  /*1880*/  @!P1 IADD3 R83, P5, R72, 0x10, RZ ;  /* 0x0000001048539810 */ /* 0x000fe40007fbe0ff */
[----:B------:R-:W-:Y:S02]  /*1890*/  @!P3 MOV R60, R80 ;  /* 0x00000050003cb202 */ /* 0x000fe40000000f00 */
[----:B------:R-:W-:Y:S01]  /*18a0*/  @!P3 MOV R61, R77 ;  /* 0x0000004d003db202 */ /* 0x000fe20000000f00 */
[----:B------:R-:W1:Y:S01]  /*18b0*/  @!P1 LDC.64 R38, c[0x0][0x248] ;  /* 0x00009200ff269b82 */ /* 0x000e620000000a00 */
[-C--:B------:R-:W-:Y:S02]  /*18c0*/  @!P3 IADD3.X R59, RZ, R73.reuse, RZ, P4, !PT ;  /* 0x00000049ff3bb210 */ /* 0x080fe400027fe4ff */
[----:B------:R-:W-:-:S02]  /*18d0*/  @!P1 IADD3.X R85, RZ, R73, RZ, P5, !PT ;  /* 0x00000049ff559210 */ /* 0x000fc40002ffe4ff */
[----:B------:R-:W-:-:S03]  /*18e0*/  @!P1 MOV R58, R80 ;  /* 0x00000050003a9202 */ /* 0x000fc60000000f00 */
[----:B------:R-:W2:Y:S08]  /*18f0*/  @!P3 LDC.64 R42, c[0x0][0x240] ;  /* 0x00009000ff2abb82 */ /* 0x000eb00000000a00 */
[----:B------:R-:W3:Y:S01]  /*1900*/  @!P1 LDC.64 R56, c[0x0][0x240] ;  /* 0x00009000ff389b82 */ /* 0x000ee20000000a00 */
[----:B0-----:R-:W-:-:S04]  /*1910*/  @!P3 IMAD.WIDE.U32 R60, R79, R36, R60 ;  /* 0x000000244f3cb225 */ /* 0x001fc800078e003c */
[----:B------:R-:W-:Y:S01]  /*1920*/  @!P3 IMAD R36, R59, R36, RZ ;  /* 0x000000243b24b224 */ /* 0x000fe200078e02ff */
[----:B------:R-:W-:Y:S01]  /*1930*/  @!P1 MOV R59, R77 ;  /* 0x0000004d003b9202 */ /* 0x000fe20000000f00 */
[-C--:B-1----:R-:W-:Y:S02]  /*1940*/  @!P1 IMAD R82, R85, R38.reuse, RZ ;  /* 0x0000002655529224 */ /* 0x082fe400078e02ff */
[----:B------:R-:W-:Y:S02]  /*1950*/  @!P3 IMAD R37, R79, R37, R36 ;  /* 0x000000254f25b224 */ /* 0x000fe400078e0224 */
[----:B------:R-:W-:-:S03]  /*1960*/  @!P1 IMAD.WIDE.U32 R58, R83, R38, R58 ;  /* 0x00000026533a9225 */ /* 0x000fc600078e003a */
[----:B------:R-:W-:Y:S01]  /*1970*/  @!P3 IADD3 R36, R61, R37, RZ ;  /* 0x000000253d24b210 */ /* 0x000fe20007ffe0ff */
        /* <DEDUP_REMOVED lines=8> */
.L_x_1135:
[----:B------:R-:W-:Y:S05]  /*1a00*/  BSYNC B0 ;  /* 0x0000000000007941 */ /* 0x000fea0003800000 */
.L_x_1134:
[----:B0-----:R-:W-:Y:S01]  /*1a10*/  HADD2.F32 R36, -RZ, R78.H0_H0 ;  /* 0x2000004eff247230 */ /* 0x001fe20000004100 */
[----:B------:R-:W-:Y:S01]  /*1a20*/  BSSY B0, `(.L_x_1136) ;  /* 0x0000029000007945 */ /* 0x000fe20003800000 */
[----:B-----5:R-:W-:Y:S02]  /*1a30*/  MOV R88, R32 ;  /* 0x0000002000587202 */ /* 0x020fe40000000f00 */
[----:B------:R-:W-:Y:S02]  /*1a40*/  CS2R R38, SRZ ;  /* 0x0000000000267805 */ /* 0x000fe4000001ff00 */
        /* <DEDUP_REMOVED lines=8> */
[----:B-1----:R-:W-:Y:S01]  /*1ad0*/  LEA R42, R10, 0x80, 0x3 ;  /* 0x000000800a2a7811 */ /* 0x002fe200078e18ff */
[----:B------:R-:W-:Y:S02]  /*1ae0*/  ULDC UR6, c[0x0][0x21c] ;  /* 0x0000870000067ab9 */ /* 0x000fe40000000800 */
        /* <DEDUP_REMOVED lines=13> */
[----:B0-----:R-:W-:-:S04]  /*1bc0*/  @!P2 IMAD.WIDE.U32 R86, R91, R42, R86 ;  /* 0x0000002a5b56a225 */ /* 0x001fc800078e0056 */
[----:B------:R-:W-:Y:S02]  /*1bd0*/  @!P2 IMAD R92, R93, R42, RZ ;  /* 0x0000002a5d5ca224 */ /* 0x000fe400078e02ff */
[-C--:B-1----:R-:W-:Y:S01]  /*1be0*/  @!P1 IMAD R42, R85, R56.reuse, RZ ;  /* 0x00000038552a9224 */ /* 0x082fe200078e02ff */
[----:B------:R-:W-:Y:S01]  /*1bf0*/  @!P1 MOV R85, R77 ;  /* 0x0000004d00559202 */ /* 0x000fe20000000f00 */
[----:B------:R-:W-:Y:S02]  /*1c00*/  @!P2 IMAD R43, R91, R43, R92 ;  /* 0x0000002b5b2ba224 */ /* 0x000fe400078e025c */
[C---:B------:R-:W-:Y:S02]  /*1c10*/  @!P1 IMAD R57, R90.reuse, R57, R42 ;  /* 0x000000395a399224 */ /* 0x040fe400078e022a */
[----:B------:R-:W-:Y:S01]  /*1c20*/  @!P1 IMAD.WIDE.U32 R84, R90, R56, R84 ;  /* 0x000000385a549225 */ /* 0x000fe200078e0054 */
[----:B------:R-:W-:Y:S02]  /*1c30*/  @!P2 IADD3 R43, R87, R43, RZ ;  /* 0x0000002b572ba210 */ /* 0x000fe40007ffe0ff */
[----:B--2---:R-:W-:-:S02]  /*1c40*/  @!P2 LEA R58, P3, R86, R58, 0x1 ;  /* 0x0000003a563aa211 */ /* 0x004fc400078608ff */
[----:B------:R-:W-:Y:S02]  /*1c50*/  @!P1 IADD3 R57, R85, R57, RZ ;  /* 0x0000003955399210 */ /* 0x000fe40007ffe0ff */
[----:B------:R-:W-:Y:S02]  /*1c60*/  @!P2 LEA.HI.X R59, R86, R59, R43, 0x1, P3 ;  /* 0x0000003b563ba211 */ /* 0x000fe400018f0c2b */
[----:B---3--:R-:W-:-:S03]  /*1c70*/  @!P1 LEA R60, P4, R84, R60, 0x1 ;  /* 0x0000003c543c9211 */ /* 0x008fc600078808ff */
[----:B------:R0:W5:Y:S01]  /*1c80*/  @!P2 LDG.E.128 R36, desc[UR10][R58.64] ;  /* 0x0000000a3a24a981 */ /* 0x000162000c1e1d00 */
[----:B------:R-:W-:-:S05]  /*1c90*/  @!P1 LEA.HI.X R61, R84, R61, R57, 0x1, P4 ;  /* 0x0000003d543d9211 */ /* 0x000fca00020f0c39 */
[----:B------:R0:W5:Y:S04]  /*1ca0*/  @!P1 LDG.E.128 R32, desc[UR10][R60.64+0x100] ;  /* 0x0001000a3c209981 */ /* 0x000168000c1e1d00 */
.L_x_1137:
[----:B------:R-:W-:Y:S05]  /*1cb0*/  BSYNC B0 ;  /* 0x0000000000007941 */ /* 0x000fea0003800000 */
.L_x_1136:
[----:B-1---5:R-:W-:Y:S01]  /*1cc0*/  MOV R56, R36 ;  /* 0x0000002400387202 */ /* 0x022fe20000000f00 */
[----:B------:R-:W-:Y:S01]  /*1cd0*/  HADD2.F32 R36, -RZ, R40.H1_H1 ;  /* 0x30000028ff247230 */ /* 0x000fe20000004100 */
[----:B------:R-:W-:Y:S01]  /*1ce0*/  MOV R57, R37 ;  /* 0x0000002500397202 */ /* 0x000fe20000000f00 */
[----:B------:R-:W-:Y:S01]  /*1cf0*/  HADD2.F32 R43, -RZ, R88.H1_H1 ;  /* 0x30000058ff2b7230 */ /* 0x000fe20000004100 */
[----:B------:R-:W-:Y:S01]  /*1d00*/  BSSY B0, `(.L_x_1138) ;  /* 0x0000026000007945 */ /* 0x000fe20003800000 */
[----:B------:R-:W-:Y:S01]  /*1d10*/  HADD2.F32 R42, -RZ, R41.H1_H1 ;  /* 0x30000029ff2a7230 */ /* 0x000fe20000004100 */
[----:B0-----:R-:W-:Y:S01]  /*1d20*/  MOV R58, R38 ;  /* 0x00000026003a7202 */ /* 0x001fe20000000f00 */
[----:B------:R-:W-:Y:S02]  /*1d30*/  HADD2.F32 R60, -RZ, R40.H0_H0 ;  /* 0x20000028ff3c7230 */ /* 0x000fe40000004100 */
[----:B------:R-:W-:Y:S01]  /*1d40*/  FMUL.FTZ R43, R36, R43 ;  /* 0x0000002b242b7220 */ /* 0x000fe20000410000 */
[----:B------:R-:W-:Y:S01]  /*1d50*/  HADD2.F32 R78, -RZ, R78.H1_H1 ;  /* 0x3000004eff4e7230 */ /* 0x000fe20000004100 */
[----:B------:R-:W-:Y:S01]  /*1d60*/  MOV R59, R39 ;  /* 0x00000027003b7202 */ /* 0x000fe20000000f00 */
[----:B------:R-:W-:Y:S01]  /*1d70*/  HADD2.F32 R37, -RZ, R88.H0_H0 ;  /* 0x20000058ff257230 */ /* 0x000fe20000004100 */
[----:B------:R-:W-:Y:S01]  /*1d80*/  CS2R R38, SRZ ;  /* 0x0000000000267805 */ /* 0x000fe2000001ff00 */
[----:B------:R-:W-:-:S02]  /*1d90*/  HADD2.F32 R61, -RZ, R9.H0_H0 ;  /* 0x20000009ff3d7230 */ /* 0x000fc40000004100 */
[----:B------:R-:W-:Y:S01]  /*1da0*/  FFMA.FTZ R89, R42, R78, R89 ;  /* 0x0000004e2a597223 */ /* 0x000fe20000010059 */
[----:B------:R-:W-:Y:S02]  /*1db0*/  HADD2.F32 R78, -RZ, R8.H0_H0 ;  /* 0x20000008ff4e7230 */ /* 0x000fe40000004100 */
[----:B------:R-:W-:Y:S01]  /*1dc0*/  FFMA.FTZ R60, R60, R37, R43 ;  /* 0x000000253c3c7223 */ /* 0x000fe2000001002b */
[----:B------:R-:W-:Y:S02]  /*1dd0*/  CS2R R36, SRZ ;  /* 0x0000000000247805 */ /* 0x000fe4000001ff00 */
[----:B------:R-:W-:Y:S02]  /*1de0*/  CS2R R40, SRZ ;  /* 0x0000000000287805 */ /* 0x000fe4000001ff00 */
[----:B------:R-:W-:Y:S01]  /*1df0*/  CS2R R42, SRZ ;  /* 0x00000000002a7805 */ /* 0x000fe2000001ff00 */
[----:B------:R-:W-:Y:S02]  /*1e00*/  HADD2.F32 R84, -RZ, R4.H1_H1 ;  /* 0x30000004ff547230 */ /* 0x000fe40000004100 */
[----:B------:R-:W-:-:S02]  /*1e10*/  HADD2.F32 R85, -RZ, R70.H0_H0 ;  /* 0x20000046ff557230 */ /* 0x000fc40000004100 */
        /* <DEDUP_REMOVED lines=8> */
[----:B------:R-:W-:Y:S01]  /*1ea0*/  LEA R10, R10, 0x80, 0x3 ;  /* 0x000000800a0a7811 */ /* 0x000fe200078e18ff */
[----:B------:R-:W-:Y:S01]  /*1eb0*/  IMAD.WIDE.U32 R76, R75, UR14, R76 ;  /* 0x0000000e4b4c7c25 */ /* 0x000fe2000f8e004c */
[----:B------:R-:W-:Y:S02]  /*1ec0*/  ISETP.GE.AND P1, PT, R74, UR6, PT ;  /* 0x000000064a007c0c */ /* 0x000fe4000bf26270 */
[----:B------:R-:W-:Y:S01]  /*1ed0*/  ISETP.GE.AND P2, PT, R10, UR6, PT ;  /* 0x000000060a007c0c */ /* 0x000fe2000bf46270 */
[----:B------:R-:W-:-:S04]  /*1ee0*/  IMAD R72, R72, UR14, RZ ;  /* 0x0000000e48487c24 */ /* 0x000fc8000f8e02ff */
[----:B------:R-:W-:Y:S01]  /*1ef0*/  IMAD R73, R75, UR15, R72 ;  /* 0x0000000f4b497c24 */ /* 0x000fe2000f8e0248 */
[----:B------:R-:W-:Y:S02]  /*1f00*/  ULDC.64 UR14, c[0x0][0x240] ;  /* 0x00009000000e7ab9 */ /* 0x000fe40000000a00 */
[----:B------:R-:W-:Y:S02]  /*1f10*/  LEA R72, P0, R76, UR14, 0x1 ;  /* 0x0000000e4c487c11 */ /* 0x000fe4000f8008ff */
[----:B------:R-:W-:-:S04]  /*1f20*/  IADD3 R73, R77, R73, RZ ;  /* 0x000000494d497210 */ /* 0x000fc80007ffe0ff */
[----:B------:R-:W-:-:S05]  /*1f30*/  LEA.HI.X R73, R76, UR15, R73, 0x1, P0 ;  /* 0x0000000f4c497c11 */ /* 0x000fca00080f0c49 */
[----:B------:R0:W5:Y:S04]  /*1f40*/  @!P1 LDG.E.128 R36, desc[UR10][R72.64] ;  /* 0x0000000a48249981 */ /* 0x000168000c1e1d00 */
[----:B------:R0:W5:Y:S02]  /*1f50*/  @!P2 LDG.E.128 R40, desc[UR10][R72.64+0x100] ;  /* 0x0001000a4828a981 */ /* 0x000164000c1e1d00 */
.L_x_1139:
[----:B------:R-:W-:Y:S05]  /*1f60*/  BSYNC B0 ;  /* 0x0000000000007941 */ /* 0x000fea0003800000 */
.L_x_1138:
[----:B------:R-:W-:Y:S02]  /*1f70*/  HADD2.F32 R81, -RZ, R4.H0_H0 ;  /* 0x20000004ff517230 */ /* 0x000fe40000004100 */
[----:B------:R-:W-:Y:S01]  /*1f80*/  FMUL.FTZ R84, R84, R87 ;  /* 0x0000005754547220 */ /* 0x000fe20000410000 */
[----:B------:R-:W-:Y:S02]  /*1f90*/  HADD2.F32 R76, -RZ, R56.H0_H0 ;  /* 0x20000038ff4c7230 */ /* 0x000fe40000004100 */
[----:B------:R-:W-:Y:S01]  /*1fa0*/  FFMA.FTZ R78, R78, R85, R89 ;  /* 0x000000554e4e7223 */ /* 0x000fe20000010059 */
[----:B------:R-:W-:Y:S02]  /*1fb0*/  HADD2.F32 R80, -RZ, R5.H0_H0 ;  /* 0x20000005ff507230 */ /* 0x000fe40000004100 */
[----:B------:R-:W-:Y:S01]  /*1fc0*/  FFMA.FTZ R60, R61, R86, R60 ;  /* 0x000000563d3c7223 */ /* 0x000fe2000001003c */
[----:B------:R-:W-:Y:S02]  /*1fd0*/  HADD2.F32 R89, -RZ, R57.H0_H0 ;  /* 0x20000039ff597230 */ /* 0x000fe40000004100 */
[----:B------:R-:W-:Y:S01]  /*1fe0*/  FFMA.FTZ R91, R81, R76, R84 ;  /* 0x0000004c515b7223 */ /* 0x000fe20000010054 */
[--C-:B------:R-:W-:Y:S01]  /*1ff0*/  HADD2.F32 R76, -RZ, R34.reuse.H0_H0 ;  /* 0x20000022ff4c7230 */ /* 0x100fe20000004100 */
[----:B-----5:R-:W-:Y:S01]  /*2000*/  MOV R10, R39 ;  /* 0x00000027000a7202 */ /* 0x020fe20000000f00 */
[----:B------:R-:W-:Y:S01]  /*2010*/  HADD2.F32 R85, -RZ, R34.H1_H1 ;  /* 0x30000022ff557230 */ /* 0x000fe20000004100 */
[----:B------:R-:W-:Y:S01]  /*2020*/  USHF.L.U32 UR18, UR13, 0x6, URZ ;  /* 0x000000060d127899 */ /* 0x000fe2000800063f */
[--C-:B------:R-:W-:Y:S01]  /*2030*/  HADD2.F32 R34, -RZ, R35.reuse.H0_H0 ;  /* 0x20000023ff227230 */ /* 0x100fe20000004100 */
[----:B------:R-:W-:Y:S01]  /*2040*/  USHF.R.S32.HI UR19, URZ, 0x1f, UR16 ;  /* 0x0000001f3f137899 */ /* 0x000fe20008011410 */
[----:B------:R-:W-:-:S02]  /*2050*/  HADD2.F32 R87, -RZ, R35.H1_H1 ;  /* 0x30000023ff577230 */ /* 0x000fc40000004100 */
[----:B------:R-:W-:Y:S01]  /*2060*/  FFMA.FTZ R35, R80, R89, R91 ;  /* 0x0000005950237223 */ /* 0x000fe2000001005b */
[----:B------:R-:W-:Y:S01]  /*2070*/  HADD2.F32 R80, -RZ, R5.H1_H1 ;  /* 0x30000005ff507230 */ /* 0x000fe20000004100 */
[----:B------:R-:W-:Y:S01]  /*2080*/  BSSY B0, `(.L_x_1140) ;  /* 0x00000ce000007945 */ /* 0x000fe20003800000 */
[----:B------:R-:W-:Y:S02]  /*2090*/  HADD2.F32 R5, -RZ, R65.H1_H1 ;  /* 0x30000041ff057230 */ /* 0x000fe40000004100 */
[----:B------:R-:W-:Y:S02]  /*20a0*/  HADD2.F32 R90, -RZ, R36.H1_H1 ;  /* 0x30000024ff5a7230 */ /* 0x000fe40000004100 */
[----:B------:R-:W-:Y:S02]  /*20b0*/  HADD2.F32 R84, -RZ, R57.H1_H1 ;  /* 0x30000039ff547230 */ /* 0x000fe40000004100 */
[----:B------:R-:W-:Y:S02]  /*20c0*/  HADD2.F32 R9, -RZ, R9.H1_H1 ;  /* 0x30000009ff097230 */ /* 0x000fe40000004100 */
[----:B------:R-:W-:Y:S01]  /*20d0*/  FMUL.FTZ R5, R5, R90 ;  /* 0x0000005a05057220 */ /* 0x000fe20000410000 */
[----:B------:R-:W-:-:S02]  /*20e0*/  HADD2.F32 R79, -RZ, R79.H1_H1 ;  /* 0x3000004fff4f7230 */ /* 0x000fc40000004100 */
[----:B------:R-:W-:Y:S01]  /*20f0*/  FFMA.FTZ R35, R80, R84, R35 ;  /* 0x0000005450237223 */ /* 0x000fe20000010023 */
[----:B------:R-:W-:Y:S02]  /*2100*/  HADD2.F32 R90, -RZ, R65.H0_H0 ;  /* 0x20000041ff5a7230 */ /* 0x000fe40000004100 */
[----:B------:R-:W-:Y:S02]  /*2110*/  HADD2.F32 R80, -RZ, R6.H0_H0 ;  /* 0x20000006ff507230 */ /* 0x000fe40000004100 */
[----:B------:R-:W-:Y:S01]  /*2120*/  FFMA.FTZ R9, R9, R79, R60 ;  /* 0x0000004f09097223 */ /* 0x000fe2000001003c */
[----:B------:R-:W-:Y:S02]  /*2130*/  HADD2.F32 R65, -RZ, R82.H0_H0 ;  /* 0x20000052ff417230 */ /* 0x000fe40000004100 */
[----:B------:R-:W-:Y:S02]  /*2140*/  HADD2.F32 R36, -RZ, R36.H0_H0 ;  /* 0x20000024ff247230 */ /* 0x000fe40000004100 */
[----:B------:R-:W-:-:S02]  /*2150*/  HADD2.F32 R60, -RZ, R2.H0_H0 ;  /* 0x20000002ff3c7230 */ /* 0x000fc40000004100 */
[----:B------:R-:W-:Y:S01]  /*2160*/  FFMA.FTZ R9, R80, R65, R9 ;  /* 0x0000004150097223 */ /* 0x000fe20000010009 */
[----:B------:R-:W-:Y:S02]  /*2170*/  HADD2.F32 R65, -RZ, R8.H1_H1 ;  /* 0x30000008ff417230 */ /* 0x000fe40000004100 */
[----:B------:R-:W-:Y:S01]  /*2180*/  FFMA.FTZ R5, R90, R36, R5 ;  /* 0x000000245a057223 */ /* 0x000fe20000010005 */
[--C-:B------:R-:W-:Y:S02]  /*2190*/  HADD2.F32 R8, -RZ, R68.reuse.H0_H0 ;  /* 0x20000044ff087230 */ /* 0x100fe40000004100 */
[--C-:B------:R-:W-:Y:S02]  /*21a0*/  HADD2.F32 R36, -RZ, R37.reuse.H0_H0 ;  /* 0x20000025ff247230 */ /* 0x100fe40000004100 */
[----:B------:R-:W-:Y:S02]  /*21b0*/  HADD2.F32 R68, -RZ, R68.H1_H1 ;  /* 0x30000044ff447230 */ /* 0x000fe40000004100 */
[----:B------:R-:W-:-:S02]  /*21c0*/  HADD2.F32 R37, -RZ, R37.H1_H1 ;  /* 0x30000025ff257230 */ /* 0x000fc40000004100 */
[----:B------:R-:W-:Y:S01]  /*21d0*/  FFMA.FTZ R5, R8, R36, R5 ;  /* 0x0000002408057223 */ /* 0x000fe20000010005 */
[----:B------:R-:W-:Y:S02]  /*21e0*/  HADD2.F32 R79, -RZ, R58.H0_H0 ;  /* 0x2000003aff4f7230 */ /* 0x000fe40000004100 */
[----:B------:R-:W-:Y:S02]  /*21f0*/  HADD2.F32 R36, -RZ, R38.H0_H0 ;  /* 0x20000026ff247230 */ /* 0x000fe40000004100 */
[----:B------:R-:W-:Y:S01]  /*2200*/  FFMA.FTZ R68, R68, R37, R5 ;  /* 0x0000002544447223 */ /* 0x000fe20000010005 */
[----:B------:R-:W-:Y:S02]  /*2210*/  HADD2.F32 R5, -RZ, R67.H0_H0 ;  /* 0x20000043ff057230 */ /* 0x000fe40000004100 */
[----:B------:R-:W-:Y:S01]  /*2220*/  FFMA.FTZ R35, R60, R79, R35 ;  /* 0x0000004f3c237223 */ /* 0x000fe20000010023 */
[----:B------:R-:W-:Y:S02]  /*2230*/  HADD2.F32 R6, -RZ, R6.H1_H1 ;  /* 0x30000006ff067230 */ /* 0x000fe40000004100 */
[----:B------:R-:W-:-:S02]  /*2240*/  HADD2.F32 R2, -RZ, R2.H1_H1 ;  /* 0x30000002ff027230 */ /* 0x000fc40000004100 */
[----:B------:R-:W-:Y:S01]  /*2250*/  FFMA.FTZ R36, R5, R36, R68 ;  /* 0x0000002405247223 */ /* 0x000fe20000010044 */
[----:B------:R-:W-:Y:S02]  /*2260*/  HADD2.F32 R82, -RZ, R82.H1_H1 ;  /* 0x30000052ff527230 */ /* 0x000fe40000004100 */
[----:B------:R-:W-:Y:S02]  /*2270*/  HADD2.F32 R58, -RZ, R58.H1_H1 ;  /* 0x3000003aff3a7230 */ /* 0x000fe40000004100 */
[----:B------:R-:W-:Y:S02]  /*2280*/  HADD2.F32 R70, -RZ, R70.H1_H1 ;  /* 0x30000046ff467230 */ /* 0x000fe40000004100 */
[----:B------:R-:W-:Y:S01]  /*2290*/  FFMA.FTZ R6, R6, R82, R9 ;  /* 0x0000005206067223 */ /* 0x000fe20000010009 */
[----:B------:R-:W-:Y:S02]  /*22a0*/  HADD2.F32 R67, -RZ, R67.H1_H1 ;  /* 0x30000043ff437230 */ /* 0x000fe40000004100 */
[----:B------:R-:W-:Y:S01]  /*22b0*/  FFMA.FTZ R2, R2, R58, R35 ;  /* 0x0000003a02027223 */ /* 0x000fe20000010023 */
[----:B------:R-:W-:-:S02]  /*22c0*/  HADD2.F32 R38, -RZ, R38.H1_H1 ;  /* 0x30000026ff267230 */ /* 0x000fc40000004100 */
[----:B------:R-:W-:Y:S01]  /*22d0*/  FFMA.FTZ R65, R65, R70, R78 ;  /* 0x0000004641417223 */ /* 0x000fe2000001004e */
[----:B------:R-:W-:Y:S02]  /*22e0*/  HADD2.F32 R9, -RZ, R7.H0_H0 ;  /* 0x20000007ff097230 */ /* 0x000fe40000004100 */
[----:B------:R-:W-:Y:S02]  /*22f0*/  HADD2.F32 R58, -RZ, R83.H0_H0 ;  /* 0x20000053ff3a7230 */ /* 0x000fe40000004100 */
[----:B------:R-:W-:Y:S01]  /*2300*/  FFMA.FTZ R38, R67, R38, R36 ;  /* 0x0000002643267223 */ /* 0x000fe20000010024 */
[----:B------:R-:W-:Y:S02]  /*2310*/  HADD2.F32 R8, -RZ, R11.H0_H0 ;  /* 0x2000000bff087230 */ /* 0x000fe40000004100 */
[----:B------:R-:W-:Y:S02]  /*2320*/  HADD2.F32 R35, -RZ, R3.H0_H0 ;  /* 0x20000003ff237230 */ /* 0x000fe40000004100 */
[----:B------:R-:W-:Y:S01]  /*2330*/  FFMA.FTZ R6, R9, R58, R6 ;  /* 0x0000003a09067223 */ /* 0x000fe20000010006 */
[----:B------:R-:W-:-:S02]  /*2340*/  HADD2.F32 R37, -RZ, R71.H0_H0 ;  /* 0x20000047ff257230 */ /* 0x000fc40000004100 */
        /* <DEDUP_REMOVED lines=8> */
[--C-:B0-----:R-:W-:Y:S02]  /*23d0*/  HADD2.F32 R73, -RZ, R27.reuse.H0_H0 ;  /* 0x2000001bff497230 */ /* 0x101fe40000004100 */
[----:B------:R-:W-:Y:S02]  /*23e0*/  HADD2.F32 R74, -RZ, R27.H1_H1 ;  /* 0x3000001bff4a7230 */ /* 0x000fe40000004100 */
[----:B------:R-:W-:Y:S01]  /*23f0*/  FFMA.FTZ R7, R7, R83, R6 ;  /* 0x0000005307077223 */ /* 0x000fe20000010006 */
[----:B------:R-:W-:Y:S02]  /*2400*/  HADD2.F32 R2, -RZ, R11.H1_H1 ;  /* 0x3000000bff027230 */ /* 0x000fe40000004100 */
[----:B------:R-:W-:Y:S02]  /*2410*/  HADD2.F32 R3, -RZ, R3.H1_H1 ;  /* 0x30000003ff037230 */ /* 0x000fe40000004100 */
[----:B------:R-:W-:-:S02]  /*2420*/  HADD2.F32 R69, -RZ, R69.H1_H1 ;  /* 0x30000045ff457230 */ /* 0x000fc40000004100 */
[----:B------:R-:W-:Y:S02]  /*2430*/  HADD2.F32 R71, -RZ, R71.H1_H1 ;  /* 0x30000047ff477230 */ /* 0x000fe40000004100 */
[----:B------:R-:W-:Y:S02]  /*2440*/  HADD2.F32 R8, -RZ, R59.H1_H1 ;  /* 0x3000003bff087230 */ /* 0x000fe40000004100 */
[----:B------:R-:W-:Y:S02]  /*2450*/  HADD2.F32 R10, -RZ, R10.H1_H1 ;  /* 0x3000000aff0a7230 */ /* 0x000fe40000004100 */
[----:B------:R-:W-:Y:S01]  /*2460*/  FFMA.FTZ R65, R2, R71, R65 ;  /* 0x0000004702417223 */ /* 0x000fe20000010041 */
[----:B------:R-:W-:Y:S02]  /*2470*/  HADD2.F32 R27, -RZ, R28.H0_H0 ;  /* 0x2000001cff1b7230 */ /* 0x000fe40000004100 */
[----:B------:R-:W-:Y:S01]  /*2480*/  FFMA.FTZ R3, R3, R8, R60 ;  /* 0x0000000803037223 */ /* 0x000fe2000001003c */
[----:B------:R-:W-:-:S02]  /*2490*/  HADD2.F32 R77, -RZ, R31.H0_H0 ;  /* 0x2000001fff4d7230 */ /* 0x000fc40000004100 */
[----:B------:R-:W-:Y:S01]  /*24a0*/  FFMA.FTZ R10, R69, R10, R36 ;  /* 0x0000000a450a7223 */ /* 0x000fe20000010024 */
[----:B------:R-:W-:Y:S02]  /*24b0*/  HADD2.F32 R56, -RZ, R31.H1_H1 ;  /* 0x3000001fff387230 */ /* 0x000fe40000004100 */
[----:B------:R-:W-:Y:S01]  /*24c0*/  FFMA.FTZ R44, R44, R27, R7 ;  /* 0x0000001b2c2c7223 */ /* 0x000fe20000010007 */
[----:B------:R-:W-:Y:S02]  /*24d0*/  HADD2.F32 R39, -RZ, R24.H0_H0 ;  /* 0x20000018ff277230 */ /* 0x000fe40000004100 */
[----:B------:R-:W-:Y:S02]  /*24e0*/  HADD2.F32 R31, -RZ, R32.H0_H0 ;  /* 0x20000020ff1f7230 */ /* 0x000fe40000004100 */
[----:B------:R-:W-:Y:S02]  /*24f0*/  HADD2.F32 R57, -RZ, R20.H0_H0 ;  /* 0x20000014ff397230 */ /* 0x000fe40000004100 */
[----:B------:R-:W-:Y:S01]  /*2500*/  FFMA.FTZ R0, R0, R39, R65 ;  /* 0x0000002700007223 */ /* 0x000fe20000010041 */
[----:B------:R-:W-:-:S02]  /*2510*/  HADD2.F32 R84, -RZ, R40.H0_H0 ;  /* 0x20000028ff547230 */ /* 0x000fc40000004100 */
[----:B------:R-:W-:Y:S01]  /*2520*/  FFMA.FTZ R3, R52, R31, R3 ;  /* 0x0000001f34037223 */ /* 0x000fe20000010003 */
[----:B------:R-:W-:Y:S02]  /*2530*/  HADD2.F32 R28, -RZ, R28.H1_H1 ;  /* 0x3000001cff1c7230 */ /* 0x000fe40000004100 */
[----:B------:R-:W-:Y:S02]  /*2540*/  HADD2.F32 R24, -RZ, R24.H1_H1 ;  /* 0x30000018ff187230 */ /* 0x000fe40000004100 */
[----:B------:R-:W-:Y:S01]  /*2550*/  FFMA.FTZ R57, R57, R84, R10 ;  /* 0x0000005439397223 */ /* 0x000fe2000001000a */
        /* <DEDUP_REMOVED lines=10> */
[----:B------:R-:W-:Y:S01]  /*2600*/  FFMA.FTZ R46, R46, R75, R45 ;  /* 0x0000004b2e2e7223 */ /* 0x000fe2000001002d */
[----:B------:R-:W-:Y:S02]  /*2610*/  HADD2.F32 R20, -RZ, R21.H0_H0 ;  /* 0x20000015ff147230 */ /* 0x000fe40000004100 */
[----:B------:R-:W-:Y:S01]  /*2620*/  FFMA.FTZ R14, R14, R61, R13 ;  /* 0x0000003d0e0e7223 */ /* 0x000fe2000001000d */
[----:B------:R-:W-:-:S02]  /*2630*/  HADD2.F32 R91, -RZ, R41.H0_H0 ;  /* 0x20000029ff5b7230 */ /* 0x000fc40000004100 */
[----:B------:R-:W-:Y:S01]  /*2640*/  FFMA.FTZ R53, R53, R32, R54 ;  /* 0x0000002035357223 */ /* 0x000fe20000010036 */
[----:B------:R-:W-:Y:S01]  /*2650*/  HADD2.F32 R4, -RZ, R29.H1_H1 ;  /* 0x3000001dff047230 */ /* 0x000fe20000004100 */
[----:B------:R-:W0:Y:S01]  /*2660*/  S2R R13, SR_TID.X ;  /* 0x00000000000d7919 */ /* 0x000e220000002100 */
        /* <DEDUP_REMOVED lines=23> */
[----:B------:R-:W-:-:S02]  /*27e0*/  HADD2.F32 R22, -RZ, R23.H0_H0 ;  /* 0x20000017ff167230 */ /* 0x000fc40000004100 */
[----:B------:R-:W-:Y:S01]  /*27f0*/  FFMA.FTZ R64, R64, R85, R55 ;  /* 0x0000005540407223 */ /* 0x000fe20000010037 */
[----:B------:R-:W-:Y:S02]  /*2800*/  HADD2.F32 R42, -RZ, R43.H0_H0 ;  /* 0x2000002bff2a7230 */ /* 0x000fe40000004100 */
[----:B------:R-:W-:Y:S01]  /*2810*/  FFMA.FTZ R89, R89, R92, R40 ;  /* 0x0000005c59597223 */ /* 0x000fe20000010028 */
[----:B------:R-:W-:Y:S01]  /*2820*/  FFMA.FTZ R50, R50, R77, R49 ;  /* 0x0000004d32327223 */ /* 0x000fe20000010031 */
[----:B------:R-:W-:Y:S02]  /*2830*/  HADD2.F32 R23, -RZ, R23.H1_H1 ;  /* 0x30000017ff177230 */ /* 0x000fe40000004100 */
[----:B------:R-:W-:Y:S01]  /*2840*/  FFMA.FTZ R18, R18, R73, R17 ;  /* 0x0000004912127223 */ /* 0x000fe20000010011 */
[----:B------:R-:W-:Y:S02]  /*2850*/  HADD2.F32 R43, -RZ, R43.H1_H1 ;  /* 0x3000002bff2b7230 */ /* 0x000fe40000004100 */
[----:B------:R-:W-:Y:S01]  /*2860*/  FFMA.FTZ R63, R63, R34, R64 ;  /* 0x000000223f3f7223 */ /* 0x000fe20000010040 */
[----:B------:R-:W-:Y:S01]  /*2870*/  FFMA.FTZ R22, R22, R42, R89 ;  /* 0x0000002a16167223 */ /* 0x000fe20000010059 */
[----:B------:R-:W-:Y:S01]  /*2880*/  FFMA.FTZ R50, R51, R56, R50 ;  /* 0x0000003833327223 */ /* 0x000fe20000010032 */
[----:B------:R-:W-:Y:S01]  /*2890*/  FFMA.FTZ R18, R19, R74, R18 ;  /* 0x0000004a13127223 */ /* 0x000fe20000010012 */
[----:B------:R-:W-:Y:S01]  /*28a0*/  FFMA.FTZ R63, R66, R87, R63 ;  /* 0x00000057423f7223 */ /* 0x000fe2000001003f */
[----:B------:R-:W-:-:S02]  /*28b0*/  FFMA.FTZ R22, R23, R43, R22 ;  /* 0x0000002b17167223 */ /* 0x000fc40000010016 */
[----:B------:R-:W1:Y:S04]  /*28c0*/  SHFL.BFLY PT, R5, R50, 0x8, 0x1f ;  /* 0x0d001f0032057f89 */ /* 0x000e6800000e0000 */
[----:B------:R-:W2:Y:S04]  /*28d0*/  SHFL.BFLY PT, R3, R18, 0x8, 0x1f ;  /* 0x0d001f0012037f89 */ /* 0x000ea800000e0000 */
[----:B------:R-:W3:Y:S04]  /*28e0*/  SHFL.BFLY PT, R0, R63, 0x8, 0x1f ;  /* 0x0d001f003f007f89 */ /* 0x000ee800000e0000 */
[----:B------:R-:W4:Y:S01]  /*28f0*/  SHFL.BFLY PT, R7, R22, 0x8, 0x1f ;  /* 0x0d001f0016077f89 */ /* 0x000f2200000e0000 */
[----:B-1----:R-:W-:Y:S01]  /*2900*/  FADD.FTZ R2, R50, R5 ;  /* 0x0000000532027221 */ /* 0x002fe20000010000 */
[----:B--2---:R-:W-:-:S04]  /*2910*/  FADD.FTZ R3, R18, R3 ;  /* 0x0000000312037221 */ /* 0x004fc80000010000 */
[----:B------:R-:W1:Y:S01]  /*2920*/  SHFL.BFLY PT, R5, R2, 0x4, 0x1f ;  /* 0x0c801f0002057f89 */ /* 0x000e6200000e0000 */
[----:B---3--:R-:W-:-:S03]  /*2930*/  FADD.FTZ R6, R63, R0 ;  /* 0x000000003f067221 */ /* 0x008fc60000010000 */
[----:B------:R-:W2:Y:S01]  /*2940*/  SHFL.BFLY PT, R0, R3, 0x4, 0x1f ;  /* 0x0c801f0003007f89 */ /* 0x000ea200000e0000 */
[----:B----4-:R-:W-:-:S03]  /*2950*/  FADD.FTZ R9, R22, R7 ;  /* 0x0000000716097221 */ /* 0x010fc60000010000 */
[----:B------:R-:W3:Y:S04]  /*2960*/  SHFL.BFLY PT, R7, R6, 0x4, 0x1f ;  /* 0x0c801f0006077f89 */ /* 0x000ee800000e0000 */
[----:B------:R-:W4:Y:S01]  /*2970*/  SHFL.BFLY PT, R10, R9, 0x4, 0x1f ;  /* 0x0c801f00090a7f89 */ /* 0x000f2200000e0000 */
[----:B-1----:R-:W-:Y:S01]  /*2980*/  FADD.FTZ R4, R2, R5 ;  /* 0x0000000502047221 */ /* 0x002fe20000010000 */
[----:B--2---:R-:W-:Y:S01]  /*2990*/  FADD.FTZ R0, R3, R0 ;  /* 0x0000000003007221 */ /* 0x004fe20000010000 */
[----:B---3--:R-:W-:-:S04]  /*29a0*/  FADD.FTZ R8, R6, R7 ;  /* 0x0000000706087221 */ /* 0x008fc80000010000 */
[----:B------:R-:W1:Y:S01]  /*29b0*/  SHFL.BFLY PT, R5, R0, 0x2, 0x1f ;  /* 0x0c401f0000057f89 */ /* 0x000e6200000e0000 */
[----:B----4-:R-:W-:-:S03]  /*29c0*/  FADD.FTZ R11, R9, R10 ;  /* 0x0000000a090b7221 */ /* 0x010fc60000010000 */
[----:B------:R-:W2:Y:S04]  /*29d0*/  SHFL.BFLY PT, R7, R4, 0x2, 0x1f ;  /* 0x0c401f0004077f89 */ /* 0x000ea800000e0000 */
[----:B------:R-:W3:Y:S04]  /*29e0*/  SHFL.BFLY PT, R3, R8, 0x2, 0x1f ;  /* 0x0c401f0008037f89 */ /* 0x000ee800000e0000 */
[----:B------:R-:W4:Y:S01]  /*29f0*/  SHFL.BFLY PT, R2, R11, 0x2, 0x1f ;  /* 0x0c401f000b027f89 */ /* 0x000f2200000e0000 */
[----:B-1----:R-:W-:Y:S01]  /*2a00*/  FADD.FTZ R5, R0, R5 ;  /* 0x0000000500057221 */ /* 0x002fe20000010000 */
[----:B--2---:R-:W-:Y:S01]  /*2a10*/  FADD.FTZ R7, R4, R7 ;  /* 0x0000000704077221 */ /* 0x004fe20000010000 */
[----:B0-----:R-:W-:Y:S01]  /*2a20*/  SHF.R.S32.HI R4, RZ, 0x1f, R13 ;  /* 0x0000001fff047819 */ /* 0x001fe2000001140d */
[----:B---3--:R-:W-:-:S03]  /*2a30*/  FADD.FTZ R3, R8, R3 ;  /* 0x0000000308037221 */ /* 0x008fc60000010000 */
[-C--:B------:R-:W-:Y:S01]  /*2a40*/  LEA.HI R4, R4, R13.reuse, RZ, 0x4 ;  /* 0x0000000d04047211 */ /* 0x080fe200078f20ff */
[----:B------:R-:W0:Y:S01]  /*2a50*/  SHFL.BFLY PT, R6, R7, 0x1, 0x1f ;  /* 0x0c201f0007067f89 */ /* 0x000e2200000e0000 */
[----:B----4-:R-:W-:Y:S02]  /*2a60*/  FADD.FTZ R9, R11, R2 ;  /* 0x000000020b097221 */ /* 0x010fe40000010000 */
[----:B------:R-:W-:Y:S01]  /*2a70*/  LOP3.LUT R8, R4, 0xfffffff0, RZ, 0xc0, !PT ;  /* 0xfffffff004087812 */ /* 0x000fe200078ec0ff */
[----:B------:R-:W1:Y:S03]  /*2a80*/  SHFL.BFLY PT, R2, R5, 0x1, 0x1f ;  /* 0x0c201f0005027f89 */ /* 0x000e6600000e0000 */
[----:B------:R-:W-:Y:S01]  /*2a90*/  IADD3 R8, -R8, R13, RZ ;  /* 0x0000000d08087210 */ /* 0x000fe20007ffe1ff */
[----:B------:R-:W2:Y:S03]  /*2aa0*/  SHFL.BFLY PT, R10, R3, 0x1, 0x1f ;  /* 0x0c201f00030a7f89 */ /* 0x000ea600000e0000 */
[----:B------:R-:W-:Y:S01]  /*2ab0*/  ISETP.NE.AND P0, PT, R8, RZ, PT ;  /* 0x000000ff0800720c */ /* 0x000fe20003f05270 */
[----:B------:R-:W3:Y:S01]  /*2ac0*/  SHFL.BFLY PT, R0, R9, 0x1, 0x1f ;  /* 0x0c201f0009007f89 */ /* 0x000ee200000e0000 */
[----:B0-----:R-:W-:Y:S01]  /*2ad0*/  FADD.FTZ R6, R7, R6 ;  /* 0x0000000607067221 */ /* 0x001fe20000010000 */
[----:B-1----:R-:W-:Y:S01]  /*2ae0*/  FADD.FTZ R8, R5, R2 ;  /* 0x0000000205087221 */ /* 0x002fe20000010000 */
[----:B--2---:R-:W-:Y:S01]  /*2af0*/  FADD.FTZ R10, R3, R10 ;  /* 0x0000000a030a7221 */ /* 0x004fe20000010000 */
[----:B---3--:R-:W-:-:S08]  /*2b00*/  FADD.FTZ R11, R9, R0 ;  /* 0x00000000090b7221 */ /* 0x008fd00000010000 */
[----:B------:R-:W-:Y:S05]  /*2b10*/  @P0 BRA `(.L_x_1141) ;  /* 0x0000000000900947 */ /* 0x000fea0003800000 */
[----:B------:R-:W-:Y:S01]  /*2b20*/  USHF.R.S32.HI UR7, URZ, 0x1f, UR4 ;  /* 0x0000001f3f077899 */ /* 0x000fe20008011404 */
[----:B------:R-:W-:Y:S01]  /*2b30*/  SHF.R.S32.HI R0, RZ, 0x4, R4 ;  /* 0x00000004ff007819 */ /* 0x000fe20000011404 */
[----:B------:R-:W-:Y:S01]  /*2b40*/  UIADD3 UR6, UP0, UR18, UR4, URZ ;  /* 0x0000000412067290 */ /* 0x000fe2000ff1e03f */
[----:B------:R-:W-:Y:S01]  /*2b50*/  ULDC.64 UR14, c[0x0][0x278] ;  /* 0x00009e00000e7ab9 */ /* 0x000fe20000000a00 */
[----:B------:R-:W-:Y:S01]  /*2b60*/  UIMAD UR20, UR13, -0x40, UR8 ;  /* 0xffffffc00d1478a4 */ /* 0x000fe2000f8e0208 */
[----:B------:R-:W-:Y:S01]  /*2b70*/  SHF.R.S32.HI R4, RZ, 0x1f, R0 ;  /* 0x0000001fff047819 */ /* 0x000fe20000011400 */
[----:B------:R-:W-:Y:S01]  /*2b80*/  ULEA.HI.X.SX32 UR7, UR18, UR7, 0x1, UP0 ;  /* 0x0000000712077291 */ /* 0x000fe200080f0e3f */
[C---:B------:R-:W-:Y:S01]  /*2b90*/  IADD3 R7, R0.reuse, 0x10, RZ ;  /* 0x0000001000077810 */ /* 0x040fe20007ffe0ff */
[----:B------:R-:W-:Y:S02]  /*2ba0*/  UIMAD UR9, UR19, UR14, URZ ;  /* 0x0000000e130972a4 */ /* 0x000fe4000f8e023f */
[----:B------:R-:W-:Y:S01]  /*2bb0*/  UIMAD.WIDE.U32 UR6, UR16, UR14, UR6 ;  /* 0x0000000e100672a5 */ /* 0x000fe2000f8e0006 */
[----:B------:R-:W-:Y:S01]  /*2bc0*/  ISETP.GE.AND P3, PT, R0, UR20, PT ;  /* 0x0000001400007c0c */ /* 0x000fe2000bf66270 */
[----:B------:R-:W-:Y:S01]  /*2bd0*/  UIMAD UR9, UR16, UR15, UR9 ;  /* 0x0000000f100972a4 */ /* 0x000fe2000f8e0209 */
[----:B------:R-:W-:-:S02]  /*2be0*/  ISETP.GE.AND P2, PT, R7, UR20, PT ;  /* 0x0000001407007c0c */ /* 0x000fc4000bf46270 */
[----:B------:R-:W-:Y:S01]  /*2bf0*/  ULDC.64 UR14, c[0x0][0x280] ;  /* 0x0000a000000e7ab9 */ /* 0x000fe20000000a00 */
[----:B------:R-:W-:Y:S01]  /*2c00*/  UIADD3 UR7, UR7, UR9, URZ ;  /* 0x0000000907077290 */ /* 0x000fe2000fffe03f */
[----:B------:R-:W-:Y:S01]  /*2c10*/  FSEL R7, R6, RZ, !P2 ;  /* 0x000000ff06077208 */ /* 0x000fe20005000000 */
[----:B------:R-:W-:Y:S02]  /*2c20*/  UIMAD UR9, UR5, UR14, URZ ;  /* 0x0000000e050972a4 */ /* 0x000fe4000f8e023f */
[----:B------:R-:W-:Y:S02]  /*2c30*/  UIMAD.WIDE.U32 UR6, UR17, UR14, UR6 ;  /* 0x0000000e110672a5 */ /* 0x000fe4000f8e0006 */
[----:B------:R-:W-:-:S03]  /*2c40*/  UIMAD UR9, UR17, UR15, UR9 ;  /* 0x0000000f110972a4 */ /* 0x000fc6000f8e0209 */
[----:B------:R-:W-:Y:S01]  /*2c50*/  ULDC.64 UR14, c[0x0][0x260] ;  /* 0x00009800000e7ab9 */ /* 0x000fe20000000a00 */
[----:B------:R-:W-:Y:S02]  /*2c60*/  IADD3 R3, P0, R0, UR6, RZ ;  /* 0x0000000600037c10 */ /* 0x000fe4000ff1e0ff */
[----:B------:R-:W-:Y:S02]  /*2c70*/  MOV R5, UR9 ;  /* 0x0000000900057c02 */ /* 0x000fe40008000f00 */
[----:B------:R-:W-:Y:S02]  /*2c80*/  LEA R2, P4, R3, UR14, 0x2 ;  /* 0x0000000e03027c11 */ /* 0x000fe4000f8810ff */
[----:B------:R-:W-:Y:S02]  /*2c90*/  IADD3.X R4, R4, UR7, R5, P0, !PT ;  /* 0x0000000704047c10 */ /* 0x000fe400087fe405 */
[C---:B------:R-:W-:Y:S02]  /*2ca0*/  IADD3 R5, R0.reuse, 0x20, RZ ;  /* 0x0000002000057810 */ /* 0x040fe40007ffe0ff */
[----:B------:R-:W-:-:S02]  /*2cb0*/  IADD3 R0, R0, 0x30, RZ ;  /* 0x0000003000007810 */ /* 0x000fc40007ffe0ff */
[----:B------:R-:W-:Y:S02]  /*2cc0*/  ISETP.GE.AND P1, PT, R5, UR20, PT ;  /* 0x0000001405007c0c */ /* 0x000fe4000bf26270 */
[----:B------:R-:W-:Y:S02]  /*2cd0*/  ISETP.GE.AND P0, PT, R0, UR20, PT ;  /* 0x0000001400007c0c */ /* 0x000fe4000bf06270 */
[----:B------:R-:W-:Y:S02]  /*2ce0*/  LEA.HI.X R3, R3, UR15, R4, 0x2, P4 ;  /* 0x0000000f03037c11 */ /* 0x000fe4000a0f1404 */
[----:B------:R-:W-:Y:S02]  /*2cf0*/  FSEL R5, R8, RZ, !P3 ;  /* 0x000000ff08057208 */ /* 0x000fe40005800000 */
[----:B------:R-:W-:Y:S01]  /*2d00*/  FSEL R9, R10, RZ, !P1 ;  /* 0x000000ff0a097208 */ /* 0x000fe20004800000 */
[----:B------:R0:W-:Y:S01]  /*2d10*/  STG.E desc[UR10][R2.64+0x40], R7 ;  /* 0x0000400702007986 */ /* 0x0001e2000c10190a */
[----:B------:R-:W-:-:S03]  /*2d20*/  FSEL R11, R11, RZ, !P0 ;  /* 0x000000ff0b0b7208 */ /* 0x000fc60004000000 */
[----:B------:R0:W-:Y:S04]  /*2d30*/  STG.E desc[UR10][R2.64], R5 ;  /* 0x0000000502007986 */ /* 0x0001e8000c10190a */
[----:B------:R0:W-:Y:S04]  /*2d40*/  STG.E desc[UR10][R2.64+0x80], R9 ;  /* 0x0000800902007986 */ /* 0x0001e8000c10190a */
[----:B------:R0:W-:Y:S02]  /*2d50*/  STG.E desc[UR10][R2.64+0xc0], R11 ;  /* 0x0000c00b02007986 */ /* 0x0001e4000c10190a */
.L_x_1141:
[----:B------:R-:W-:Y:S05]  /*2d60*/  BSYNC B0 ;  /* 0x0000000000007941 */ /* 0x000fea0003800000 */
.L_x_1140:
[----:B------:R-:W-:Y:S01]  /*2d70*/  UIADD3 UR8, UR8, 0x3f, URZ ;  /* 0x0000003f08087890 */ /* 0x000fe2000fffe03f */
[----:B0-----:R-:W0:Y:S01]  /*2d80*/  LDC.64 R6, c[0x0][0x2d0] ;  /* 0x0000b400ff067b82 */ /* 0x001e220000000a00 */
[----:B------:R-:W-:Y:S02]  /*2d90*/  BSSY B0, `(.L_x_1142) ;  /* 0x0000022000007945 */ /* 0x000fe40003800000 */
[----:B------:R-:W-:Y:S02]  /*2da0*/  USHF.R.S32.HI UR6, URZ, 0x1f, UR8 ;  /* 0x0000001f3f067899 */ /* 0x000fe40008011408 */
[----:B------:R-:W-:Y:S02]  /*2db0*/  UIMAD UR7, UR13, -0x40, UR8 ;  /* 0xffffffc00d0778a4 */ /* 0x000fe4000f8e0208 */
[----:B------:R-:W-:-:S04]  /*2dc0*/  ULEA.HI UR6, UR6, UR8, URZ, 0x6 ;  /* 0x0000000806067291 */ /* 0x000fc8000f8f303f */
[----:B------:R-:W-:-:S04]  /*2dd0*/  ULOP3.LUT UR6, UR6, 0xffffffc0, URZ, 0xc0, !UPT ;  /* 0xffffffc006067892 */ /* 0x000fc8000f8ec03f */
[----:B------:R-:W-:-:S06]  /*2de0*/  UIADD3 UR6, UR7, UR6, -UR8 ;  /* 0x0000000607067290 */ /* 0x000fcc000fffe808 */
[----:B------:R-:W-:-:S04]  /*2df0*/  ISETP.GE.AND P0, PT, R13, UR6, PT ;  /* 0x000000060d007c0c */ /* 0x000fc8000bf06270 */
[----:B------:R-:W-:-:S13]  /*2e00*/  ISETP.GT.OR P0, PT, R13, 0x3f, P0 ;  /* 0x0000003f0d00780c */ /* 0x000fda0000704670 */
[----:B------:R-:W-:Y:S05]  /*2e10*/  @P0 BRA `(.L_x_1143) ;  /* 0x0000000000640947 */ /* 0x000fea0003800000 */
[----:B------:R-:W1:Y:S01]  /*2e20*/  LDC.64 R4, c[0x0][0x2a8] ;  /* 0x0000aa00ff047b82 */ /* 0x000e620000000a00 */
[----:B------:R-:W-:Y:S01]  /*2e30*/  USHF.R.S32.HI UR6, URZ, 0x1f, UR18 ;  /* 0x0000001f3f067899 */ /* 0x000fe20008011412 */
[----:B------:R-:W-:Y:S01]  /*2e40*/  MOV R2, UR4 ;  /* 0x0000000400027c02 */ /* 0x000fe20008000f00 */
[----:B------:R-:W-:Y:S01]  /*2e50*/  USHF.R.S32.HI UR7, URZ, 0x1f, UR4 ;  /* 0x0000001f3f077899 */ /* 0x000fe20008011404 */
[--C-:B------:R-:W-:Y:S01]  /*2e60*/  SHF.R.S32.HI R3, RZ, 0x1f, R13.reuse ;  /* 0x0000001fff037819 */ /* 0x100fe2000001140d */
[----:B------:R-:W-:Y:S01]  /*2e70*/  ULDC.64 UR8, c[0x0][0x2b0] ;  /* 0x0000ac0000087ab9 */ /* 0x000fe20000000a00 */
[----:B------:R-:W-:Y:S02]  /*2e80*/  IADD3 R2, P0, P1, R2, UR18, R13 ;  /* 0x0000001202027c10 */ /* 0x000fe4000f91e00d */
[----:B------:R-:W-:Y:S01]  /*2e90*/  MOV R8, UR6 ;  /* 0x0000000600087c02 */ /* 0x000fe20008000f00 */
[----:B------:R-:W-:-:S03]  /*2ea0*/  UIMAD UR6, UR5, UR8, URZ ;  /* 0x00000008050672a4 */ /* 0x000fc6000f8e023f */
[----:B------:R-:W-:Y:S01]  /*2eb0*/  IADD3.X R3, R8, UR7, R3, P0, P1 ;  /* 0x0000000708037c10 */ /* 0x000fe200087e2403 */
[----:B------:R-:W-:Y:S01]  /*2ec0*/  UIMAD UR6, UR17, UR9, UR6 ;  /* 0x00000009110672a4 */ /* 0x000fe2000f8e0206 */
[----:B------:R-:W-:Y:S01]  /*2ed0*/  FSETP.NEU.FTZ.AND P0, PT, R12, -INF , PT ;  /* 0xff8000000c00780b */ /* 0x000fe20003f1d000 */
[C---:B-1----:R-:W-:Y:S02]  /*2ee0*/  IMAD R0, R4.reuse, UR19, RZ ;  /* 0x0000001304007c24 */ /* 0x042fe4000f8e02ff */
[----:B------:R-:W-:-:S04]  /*2ef0*/  IMAD.WIDE.U32 R2, R4, UR16, R2 ;  /* 0x0000001004027c25 */ /* 0x000fc8000f8e0002 */
[----:B------:R-:W-:Y:S02]  /*2f00*/  IMAD R5, R5, UR16, R0 ;  /* 0x0000001005057c24 */ /* 0x000fe4000f8e0200 */
[----:B------:R-:W-:-:S03]  /*2f10*/  FMUL.FTZ R0, R12, 1.4426950216293334961 ;  /* 0x3fb8aa3b0c007820 */ /* 0x000fc60000410000 */
[----:B------:R-:W-:Y:S02]  /*2f20*/  IADD3 R3, R3, R5, RZ ;  /* 0x0000000503037210 */ /* 0x000fe40007ffe0ff */
[----:B------:R-:W-:Y:S01]  /*2f30*/  MOV R5, UR8 ;  /* 0x0000000800057c02 */ /* 0x000fe20008000f00 */
[----:B------:R-:W-:-:S04]  /*2f40*/  ULDC.64 UR8, c[0x0][0x2a0] ;  /* 0x0000a80000087ab9 */ /* 0x000fc80000000a00 */
[----:B------:R-:W-:-:S05]  /*2f50*/  IMAD.WIDE.U32 R2, R5, UR17, R2 ;  /* 0x0000001105027c25 */ /* 0x000fca000f8e0002 */
[----:B------:R-:W-:Y:S02]  /*2f60*/  IADD3 R3, R3, UR6, RZ ;  /* 0x0000000603037c10 */ /* 0x000fe4000fffe0ff */
[----:B------:R-:W-:-:S04]  /*2f70*/  LEA R4, P1, R2, UR8, 0x2 ;  /* 0x0000000802047c11 */ /* 0x000fc8000f8210ff */
[----:B------:R-:W-:Y:S02]  /*2f80*/  LEA.HI.X R5, R2, UR9, R3, 0x2, P1 ;  /* 0x0000000902057c11 */ /* 0x000fe400088f1403 */
[----:B------:R-:W-:-:S05]  /*2f90*/  FSEL R3, R0, RZ, P0 ;  /* 0x000000ff00037208 */ /* 0x000fca0000000000 */
[----:B------:R1:W-:Y:S02]  /*2fa0*/  STG.E desc[UR10][R4.64], R3 ;  /* 0x0000000304007986 */ /* 0x0003e4000c10190a */
.L_x_1143:
[----:B------:R-:W-:Y:S05]  /*2fb0*/  BSYNC B0 ;  /* 0x0000000000007941 */ /* 0x000fea0003800000 */
.L_x_1142:
[----:B------:R-:W-:Y:S01]  /*2fc0*/  USHF.L.U32 UR7, UR13, 0xe, URZ ;  /* 0x0000000e0d077899 */ /* 0x000fe2000800063f */
[----:B------:R-:W-:Y:S01]  /*2fd0*/  SHF.L.U32 R0, R13, 0x2, RZ ;  /* 0x000000020d007819 */ /* 0x000fe200000006ff */
[----:B------:R-:W-:Y:S01]  /*2fe0*/  USHF.L.U32 UR6, UR4, 0x8, URZ ;  /* 0x0000000804067899 */ /* 0x000fe2000800063f */
[----:B01----:R-:W-:Y:S01]  /*2ff0*/  IMAD R4, R6, UR19, RZ ;  /* 0x0000001306047c24 */ /* 0x003fe2000f8e02ff */
[----:B------:R-:W-:Y:S02]  /*3000*/  USHF.R.S32.HI UR8, URZ, 0x1f, UR7 ;  /* 0x0000001f3f087899 */ /* 0x000fe40008011407 */
[----:B------:R-:W-:Y:S01]  /*3010*/  MOV R3, UR7 ;  /* 0x0000000700037c02 */ /* 0x000fe20008000f00 */
[----:B------:R-:W-:Y:S01]  /*3020*/  USHF.R.S32.HI UR7, URZ, 0x1f, UR6 ;  /* 0x0000001f3f077899 */ /* 0x000fe20008011406 */
[----:B------:R-:W-:Y:S01]  /*3030*/  IMAD R5, R7, UR16, R4 ;  /* 0x0000001007057c24 */ /* 0x000fe2000f8e0204 */
[----:B------:R-:W-:Y:S01]  /*3040*/  ULDC.64 UR14, c[0x0][0x2e8] ;  /* 0x0000ba00000e7ab9 */ /* 0x000fe20000000a00 */
[----:B------:R-:W-:-:S02]  /*3050*/  IADD3 R2, P0, P1, R0, UR6, R3 ;  /* 0x0000000600027c10 */ /* 0x000fc4000f91e003 */
[----:B------:R-:W-:Y:S02]  /*3060*/  SHF.R.S32.HI R0, RZ, 0x1f, R0 ;  /* 0x0000001fff007819 */ /* 0x000fe40000011400 */
[----:B------:R-:W-:Y:S01]  /*3070*/  MOV R3, UR8 ;  /* 0x0000000800037c02 */ /* 0x000fe20008000f00 */
[----:B------:R-:W-:Y:S02]  /*3080*/  ULDC.64 UR8, c[0x0][0x2d8] ;  /* 0x0000b60000087ab9 */ /* 0x000fe40000000a00 */
[----:B------:R-:W-:Y:S01]  /*3090*/  UIMAD UR6, UR5, UR8, URZ ;  /* 0x00000008050672a4 */ /* 0x000fe2000f8e023f */
[----:B------:R-:W-:Y:S02]  /*30a0*/  IADD3.X R3, R0, UR7, R3, P0, P1 ;  /* 0x0000000700037c10 */ /* 0x000fe400087e2403 */
[----:B------:R-:W-:Y:S01]  /*30b0*/  ISETP.NE.U32.AND P0, PT, RZ, UR14, PT ;  /* 0x0000000eff007c0c */ /* 0x000fe2000bf05070 */
[----:B------:R-:W-:Y:S01]  /*30c0*/  UIMAD UR6, UR17, UR9, UR6 ;  /* 0x00000009110672a4 */ /* 0x000fe2000f8e0206 */
[----:B------:R-:W-:-:S02]  /*30d0*/  IMAD.WIDE.U32 R2, R6, UR16, R2 ;  /* 0x0000001006027c25 */ /* 0x000fc4000f8e0002 */
[----:B------:R-:W-:-:S03]  /*30e0*/  ISETP.NE.AND.EX P0, PT, RZ, UR15, PT, P0 ;  /* 0x0000000fff007c0c */ /* 0x000fc6000bf05300 */
[----:B------:R-:W-:Y:S02]  /*30f0*/  IADD3 R3, R3, R5, RZ ;  /* 0x0000000503037210 */ /* 0x000fe40007ffe0ff */
[----:B------:R-:W-:Y:S01]  /*3100*/  MOV R5, UR8 ;  /* 0x0000000800057c02 */ /* 0x000fe20008000f00 */
[----:B------:R-:W-:Y:S01]  /*3110*/  ULDC.64 UR8, c[0x0][0x2b8] ;  /* 0x0000ae0000087ab9 */ /* 0x000fe20000000a00 */
[----:B------:R-:W-:-:S03]  /*3120*/  ISETP.NE.OR P0, PT, R13, RZ, !P0 ;  /* 0x000000ff0d00720c */ /* 0x000fc60004705670 */
[----:B------:R-:W-:-:S05]  /*3130*/  IMAD.WIDE.U32 R2, R5, UR17, R2 ;  /* 0x0000001105027c25 */ /* 0x000fca000f8e0002 */
[----:B------:R-:W-:Y:S02]  /*3140*/  IADD3 R3, R3, UR6, RZ ;  /* 0x0000000603037c10 */ /* 0x000fe4000fffe0ff */
[----:B------:R-:W-:-:S04]  /*3150*/  LEA R4, P1, R2, UR8, 0x2 ;  /* 0x0000000802047c11 */ /* 0x000fc8000f8210ff */
[----:B------:R-:W-:-:S05]  /*3160*/  LEA.HI.X R5, R2, UR9, R3, 0x2, P1 ;  /* 0x0000000902057c11 */ /* 0x000fca00088f1403 */
        /* <DEDUP_REMOVED lines=17> */
[----:B------:R-:W-:Y:S01]  /*3280*/  ULDC UR4, c[0x0][0x2e0] ;  /* 0x0000b80000047ab9 */ /* 0x000fe20000000800 */
[----:B------:R-:W-:Y:S01]  /*3290*/  ULDC UR6, c[0x0][0x220] ;  /* 0x0000880000067ab9 */ /* 0x000fe20000000800 */
[----:B------:R-:W-:-:S04]  /*32a0*/  UIMAD UR4, UR13, UR4, UR12 ;  /* 0x000000040d0472a4 */ /* 0x000fc8000f8e020c */
[----:B------:R-:W-:-:S03]  /*32b0*/  UIMAD UR6, UR4, UR6, UR16 ;  /* 0x00000006040672a4 */ /* 0x000fc6000f8e0210 */
[----:B------:R-:W-:Y:S02]  /*32c0*/  ULDC.64 UR4, c[0x0][0x2e8] ;  /* 0x0000ba0000047ab9 */ /* 0x000fe40000000a00 */
[----:B------:R-:W-:-:S06]  /*32d0*/  UIMAD.WIDE UR4, UR6, 0x4, UR4 ;  /* 0x00000004060478a5 */ /* 0x000fcc000f8e0204 */
[----:B------:R-:W-:Y:S02]  /*32e0*/  MOV R2, UR4 ;  /* 0x0000000400027c02 */ /* 0x000fe40008000f00 */
[----:B------:R-:W-:-:S05]  /*32f0*/  MOV R3, UR5 ;  /* 0x0000000500037c02 */ /* 0x000fca0008000f00 */
[----:B------:R-:W-:Y:S01]  /*3300*/  STG.E desc[UR10][R2.64], RZ ;  /* 0x000000ff02007986 */ /* 0x000fe2000c10190a */
[----:B------:R-:W-:Y:S05]  /*3310*/  EXIT ;  /* 0x000000000000794d */ /* 0x000fea0003800000 */
.L_x_1144:
        /* <DEDUP_REMOVED lines=14> */
.L_x_1160:


//--------------------- .nv.global.init           --------------------------
	.section	.nv.global.init,"aw",@progbits
.nv.global.init:
	.type		$str$23,@object
	.size		$str$23,($str$24 - $str$23)
$str$23:
        /*0000*/ 	.byte	0x28, 0x61, 0x64, 0x64, 0x72, 0x65, 0x73, 0x73, 0x20, 0x26, 0x20, 0x6d, 0x61, 0x73, 0x6b, 0x29
        /*0010*/ 	.byte	0x20, 0x3d, 0x3d, 0x20, 0x30, 0x00
	.type		$str$24,@object
	.size		$str$24,(__unnamed_2 - $str$24)
$str$24:
        /*0016*/ 	.byte	0x2f, 0x74, 0x6d, 0x70, 0x2f, 0x6f, 0x73, 0x73, 0x5f, 0x6b, 0x65, 0x72, 0x6e, 0x65, 0x6c, 0x73
        /*0026*/ 	.byte	0x5f, 0x73, 0x72, 0x63, 0x2f, 0x66, 0x6c, 0x61, 0x73, 0x68, 0x5f, 0x61, 0x74, 0x74, 0x65, 0x6e
        /*0036*/ 	.byte	0x74, 0x69, 0x6f, 0x6e, 0x2f, 0x63, 0x73, 0x72, 0x63, 0x2f, 0x63, 0x75, 0x74, 0x6c, 0x61, 0x73
        /*0046*/ 	.byte	0x73, 0x2f, 0x69, 0x6e, 0x63, 0x6c, 0x75, 0x64, 0x65, 0x2f, 0x63, 0x75, 0x74, 0x65, 0x2f, 0x70
        /*0056*/ 	.byte	0x6f, 0x69, 0x6e, 0x74, 0x65, 0x72, 0x5f, 0x66, 0x6c, 0x61, 0x67, 0x67, 0x65, 0x64, 0x2e, 0x68
        /*0066*/ 	.byte	0x70, 0x70, 0x00
	.type		__unnamed_2,@object
	.size		__unnamed_2,(__unnamed_1 - __unnamed_2)
__unnamed_2:
        /*0069*/ 	.byte	0x61, 0x75, 0x74, 0x6f, 0x20, 0x63, 0x75, 0x74, 0x65, 0x3a, 0x3a, 0x61, 0x73, 0x5f, 0x70, 0x6f
        /* <DEDUP_REMOVED lines=19> */
        /*01a9*/ 	.byte	0x43, 0x3c, 0x36, 0x34, 0x3e, 0x3e, 0x3e, 0x3e, 0x5d, 0x00
	.type		__unnamed_1,@object
	.size		__unnamed_1,(.L_0 - __unnamed_1)
__unnamed_1:
        /* <DEDUP_REMOVED lines=23> */
        /*0323*/ 	.byte	0x3a, 0x43, 0x3c, 0x35, 0x31, 0x32, 0x30, 0x3e, 0x3e, 0x3e, 0x3e, 0x3e, 0x5d, 0x00
.L_0:


//--------------------- .nv.shared._ZN7cutlass13device_kernelIN5flash11enable_sm90INS1_16FlashAttnBwdSm90INS1_25CollectiveMainloopBwdSm90ILi2ELi1ELi1EN4cute5tupleIJNS5_1CILi1EEES8_S8_EEENS6_IJNS7_ILi64EEENS7_ILi80EEENS7_ILi256EEEEEENS_6half_tEfNS_4arch4Sm90ELb0ELb0ELb0ELb0ELb0ELb0ELb1ELb1ELi2ELi1ELi1ELi1ELb0EEENS1_21CollectiveEpilogueBwdISD_SE_SG_Li256ELb0ELb1ELi2EEENS1_19SingleTileSchedulerILb0ELb0ELb0ELi80EEEEEEEEEvNT_6ParamsE --------------------------
	.section	.nv.shared._ZN7cutlass13device_kernelIN5flash11enable_sm90INS1_16FlashAttnBwdSm90INS1_25CollectiveMainloopBwdSm90ILi2ELi1ELi1EN4cute5tupleIJNS5_1CILi1EEES8_S8_EEENS6_IJNS7_ILi64EEENS7_ILi80EEENS7_ILi256EEEEEENS_6half_tEfNS_4arch4Sm90ELb0ELb0ELb0ELb0ELb0ELb0ELb1ELb1ELi2ELi1ELi1ELi1ELb0EEENS1_21CollectiveEpilogueBwdISD_SE_SG_Li256ELb0ELb1ELi2EEENS1_19SingleTileSchedulerILb0ELb0ELb0ELi80EEEEEEEEEvNT_6ParamsE,"aw",@nobits
	.sectionflags	@""
	.align	16
	.zero		1024


//--------------------- .nv.shared.reserved.0     --------------------------
	.section	.nv.shared.reserved.0,"aw",@nobits
	.weak		__nv_reservedSMEM_offset_0_alias
	.size		__nv_reservedSMEM_offset_0_alias, 0, 0
	.other		__nv_reservedSMEM_offset_0_alias,@"STO_CUDA_RESERVED_SHARED STV_DEFAULT"
__nv_reservedSMEM_offset_0_alias:
	.zero		0


//--------------------- .nv.global                --------------------------
	.section	.nv.global,"aw",@nobits
.nv.global:
	.type		_ZN66_INTERNAL_2b85215a_30_flash_bwd_hdim256_fp16_sm90_cu_8e232a79_28894cute1_E,@object
	.size		_ZN66_INTERNAL_2b85215a_30_flash_bwd_hdim256_fp16_sm90_cu_8e232a79_28894cute1_E,(_ZN66_INTERNAL_2b85215a_30_flash_bwd_hdim256_fp16_sm90_cu_8e232a79_28894cuda3std3__45__cpo6cbeginE - _ZN66_INTERNAL_2b85215a_30_flash_bwd_hdim256_fp16_sm90_cu_8e232a79_28894cute1_E)
_ZN66_INTERNAL_2b85215a_30_flash_bwd_hdim256_fp16_sm90_cu_8e232a79_28894cute1_E:
	.zero		1
	.type		_ZN66_INTERNAL_2b85215a_30_flash_bwd_hdim256_fp16_sm90_cu_8e232a79_28894cuda3std3__45__cpo6cbeginE,@object
	.size		_ZN66_INTERNAL_2b85215a_30_flash_bwd_hdim256_fp16_sm90_cu_8e232a79_28894cuda3std3__45__cpo6cbeginE,(_ZN66_INTERNAL_2b85215a_30_flash_bwd_hdim256_fp16_sm90_cu_8e232a79_28894cuda3std3__48in_placeE - _ZN66_INTERNAL_2b85215a_30_flash_bwd_hdim256_fp16_sm90_cu_8e232a79_28894cuda3std3__45__cpo6cbeginE)
_ZN66_INTERNAL_2b85215a_30_flash_bwd_hdim256_fp16_sm90_cu_8e232a79_28894cuda3std3__45__cpo6cbeginE:
	.zero		1
	.type		_ZN66_INTERNAL_2b85215a_30_flash_bwd_hdim256_fp16_sm90_cu_8e232a79_28894cuda3std3__48in_placeE,@object
	.size		_ZN66_INTERNAL_2b85215a_30_flash_bwd_hdim256_fp16_sm90_cu_8e232a79_28894cuda3std3__48in_placeE,(_ZN66_INTERNAL_2b85215a_30_flash_bwd_hdim256_fp16_sm90_cu_8e232a79_28894cuda3std6ranges3__45__cpo9iter_moveE - _ZN66_INTERNAL_2b85215a_30_flash_bwd_hdim256_fp16_sm90_cu_8e232a79_28894cuda3std3__48in_placeE)
_ZN66_INTERNAL_2b85215a_30_flash_bwd_hdim256_fp16_sm90_cu_8e232a79_28894cuda3std3__48in_placeE:
	.zero		1
	.type		_ZN66_INTERNAL_2b85215a_30_flash_bwd_hdim256_fp16_sm90_cu_8e232a79_28894cuda3std6ranges3__45__cpo9iter_moveE,@object
	.size		_ZN66_INTERNAL_2b85215a_30_flash_bwd_hdim256_fp16_sm90_cu_8e232a79_28894cuda3std6ranges3__45__cpo9iter_moveE,(_ZN66_INTERNAL_2b85215a_30_flash_bwd_hdim256_fp16_sm90_cu_8e232a79_28894cuda3std3__45__cpo5beginE - _ZN66_INTERNAL_2b85215a_30_flash_bwd_hdim256_fp16_sm90_cu_8e232a79_28894cuda3std6ranges3__45__cpo9iter_moveE)
_ZN66_INTERNAL_2b85215a_30_flash_bwd_hdim256_fp16_sm90_cu_8e232a79_28894cuda3std6ranges3__45__cpo9iter_moveE:
	.zero		1
	.type		_ZN66_INTERNAL_2b85215a_30_flash_bwd_hdim256_fp16_sm90_cu_8e232a79_28894cuda3std3__45__cpo5beginE,@object
	.size		_ZN66_INTERNAL_2b85215a_30_flash_bwd_hdim256_fp16_sm90_cu_8e232a79_28894cuda3std3__45__cpo5beginE,(_ZN66_INTERNAL_2b85215a_30_flash_bwd_hdim256_fp16_sm90_cu_8e232a79_28894cuda3std3__468_GLOBAL__N__2b85215a_30_flash_bwd_hdim256_fp16_sm90_cu_8e232a79_28896ignoreE - _ZN66_INTERNAL_2b85215a_30_flash_bwd_hdim256_fp16_sm90_cu_8e232a79_28894cuda3std3__45__cpo5beginE)
_ZN66_INTERNAL_2b85215a_30_flash_bwd_hdim256_fp16_sm90_cu_8e232a79_28894cuda3std3__45__cpo5beginE:
	.zero		1
	.type		_ZN66_INTERNAL_2b85215a_30_flash_bwd_hdim256_fp16_sm90_cu_8e232a79_28894cuda3std3__468_GLOBAL__N__2b85215a_30_flash_bwd_hdim256_fp16_sm90_cu_8e232a79_28896ignoreE,@object
	.size		_ZN66_INTERNAL_2b85215a_30_flash_bwd_hdim256_fp16_sm90_cu_8e232a79_28894cuda3std3__468_GLOBAL__N__2b85215a_30_flash_bwd_hdim256_fp16_sm90_cu_8e232a79_28896ignoreE,(_ZN66_INTERNAL_2b85215a_30_flash_bwd_hdim256_fp16_sm90_cu_8e232a79_28894cute7productE - _ZN66_INTERNAL_2b85215a_30_flash_bwd_hdim256_fp16_sm90_cu_8e232a79_28894cuda3std3__468_GLOBAL__N__2b85215a_30_flash_bwd_hdim256_fp16_sm90_cu_8e232a79_28896ignoreE)
_ZN66_INTERNAL_2b85215a_30_flash_bwd_hdim256_fp16_sm90_cu_8e232a79_28894cuda3std3__468_GLOBAL__N__2b85215a_30_flash_bwd_hdim256_fp16_sm90_cu_8e232a79_28896ignoreE:
	.zero		1
	.type		_ZN66_INTERNAL_2b85215a_30_flash_bwd_hdim256_fp16_sm90_cu_8e232a79_28894cute7productE,@object
	.size		_ZN66_INTERNAL_2b85215a_30_flash_bwd_hdim256_fp16_sm90_cu_8e232a79_28894cute7productE,(_ZN66_INTERNAL_2b85215a_30_flash_bwd_hdim256_fp16_sm90_cu_8e232a79_28894cuda3std3__45__cpo3endE - _ZN66_INTERNAL_2b85215a_30_flash_bwd_hdim256_fp16_sm90_cu_8e232a79_28894cute7productE)
_ZN66_INTERNAL_2b85215a_30_flash_bwd_hdim256_fp16_sm90_cu_8e232a79_28894cute7productE:
	.zero		1
	.type		_ZN66_INTERNAL_2b85215a_30_flash_bwd_hdim256_fp16_sm90_cu_8e232a79_28894cuda3std3__45__cpo3endE,@object
	.size		_ZN66_INTERNAL_2b85215a_30_flash_bwd_hdim256_fp16_sm90_cu_8e232a79_28894cuda3std3__45__cpo3endE,(_ZN66_INTERNAL_2b85215a_30_flash_bwd_hdim256_fp16_sm90_cu_8e232a79_28894cuda3std3__419piecewise_constructE - _ZN66_INTERNAL_2b85215a_30_flash_bwd_hdim256_fp16_sm90_cu_8e232a79_28894cuda3std3__45__cpo3endE)
_ZN66_INTERNAL_2b85215a_30_flash_bwd_hdim256_fp16_sm90_cu_8e232a79_28894cuda3std3__45__cpo3endE:
	.zero		1
	.type		_ZN66_INTERNAL_2b85215a_30_flash_bwd_hdim256_fp16_sm90_cu_8e232a79_28894cuda3std3__419piecewise_constructE,@object
	.size		_ZN66_INTERNAL_2b85215a_30_flash_bwd_hdim256_fp16_sm90_cu_8e232a79_28894cuda3std3__419piecewise_constructE,(_ZN66_INTERNAL_2b85215a_30_flash_bwd_hdim256_fp16_sm90_cu_8e232a79_28894cuda3std3__45__cpo4cendE - _ZN66_INTERNAL_2b85215a_30_flash_bwd_hdim256_fp16_sm90_cu_8e232a79_28894cuda3std3__419piecewise_constructE)
_ZN66_INTERNAL_2b85215a_30_flash_bwd_hdim256_fp16_sm90_cu_8e232a79_28894cuda3std3__419piecewise_constructE:
	.zero		1
	.type		_ZN66_INTERNAL_2b85215a_30_flash_bwd_hdim256_fp16_sm90_cu_8e232a79_28894cuda3std3__45__cpo4cendE,@object
	.size		_ZN66_INTERNAL_2b85215a_30_flash_bwd_hdim256_fp16_sm90_cu_8e232a79_28894cuda3std3__45__cpo4cendE,(_ZN66_INTERNAL_2b85215a_30_flash_bwd_hdim256_fp16_sm90_cu_8e232a79_28894cuda3std6ranges3__45__cpo4swapE - _ZN66_INTERNAL_2b85215a_30_flash_bwd_hdim256_fp16_sm90_cu_8e232a79_28894cuda3std3__45__cpo4cendE)
_ZN66_INTERNAL_2b85215a_30_flash_bwd_hdim256_fp16_sm90_cu_8e232a79_28894cuda3std3__45__cpo4cendE:
	.zero		1
	.type		_ZN66_INTERNAL_2b85215a_30_flash_bwd_hdim256_fp16_sm90_cu_8e232a79_28894cuda3std6ranges3__45__cpo4swapE,@object
	.size		_ZN66_INTERNAL_2b85215a_30_flash_bwd_hdim256_fp16_sm90_cu_8e232a79_28894cuda3std6ranges3__45__cpo4swapE,(.L_9 - _ZN66_INTERNAL_2b85215a_30_flash_bwd_hdim256_fp16_sm90_cu_8e232a79_28894cuda3std6ranges3__45__cpo4swapE)
_ZN66_INTERNAL_2b85215a_30_flash_bwd_hdim256_fp16_sm90_cu_8e232a79_28894cuda3std6ranges3__45__cpo4swapE:
	.zero		1
.L_9:


//--------------------- .nv.shared._ZN7cutlass13device_kernelIN5flash11enable_sm90INS1_16FlashAttnBwdSm90INS1_25CollectiveMainloopBwdSm90ILi2ELi1ELi1EN4cute5tupleIJNS5_1CILi1EEES8_S8_EEENS6_IJNS7_ILi64EEENS7_ILi80EEENS7_ILi256EEEEEENS_6half_tEfNS_4arch4Sm90ELb0ELb0ELb0ELb0ELb0ELb0ELb1ELb1ELi2ELi1ELi1ELi1ELb0EEENS1_24CollectiveEpilogueBwdGQAISD_fSG_Li256ELb0ELb0EEENS1_19SingleTileSchedulerILb0ELb0ELb0ELi80EEEEEEEEEvNT_6ParamsE --------------------------
	.section	.nv.shared._ZN7cutlass13device_kernelIN5flash11enable_sm90INS1_16FlashAttnBwdSm90INS1_25CollectiveMainloopBwdSm90ILi2ELi1ELi1EN4cute5tupleIJNS5_1CILi1EEES8_S8_EEENS6_IJNS7_ILi64EEENS7_ILi80EEENS7_ILi256EEEEEENS_6half_tEfNS_4arch4Sm90ELb0ELb0ELb0ELb0ELb0ELb0ELb1ELb1ELi2ELi1ELi1ELi1ELb0EEENS1_24CollectiveEpilogueBwdGQAISD_fSG_Li256ELb0ELb0EEENS1_19SingleTileSchedulerILb0ELb0ELb0ELi80EEEEEEEEEvNT_6ParamsE,"aw",@nobits
	.sectionflags	@""
	.align	16
	.zero		1024


//--------------------- .nv.shared._ZN7cutlass13device_kernelIN5flash11enable_sm90INS1_16FlashAttnBwdSm90INS1_25CollectiveMainloopBwdSm90ILi2ELi1ELi1EN4cute5tupleIJNS5_1CILi1EEES8_S8_EEENS6_IJNS7_ILi64EEENS7_ILi80EEENS7_ILi256EEEEEENS_6half_tEfNS_4arch4Sm90ELb0ELb0ELb0ELb1ELb0ELb0ELb1ELb1ELi2ELi1ELi1ELi1ELb0EEENS1_21CollectiveEpilogueBwdISD_SE_SG_Li256ELb1ELb1ELi2EEENS1_19SingleTileSchedulerILb1ELb0ELb0ELi80EEEEEEEEEvNT_6ParamsE --------------------------
	.section	.nv.shared._ZN7cutlass13device_kernelIN5flash11enable_sm90INS1_16FlashAttnBwdSm90INS1_25CollectiveMainloopBwdSm90ILi2ELi1ELi1EN4cute5tupleIJNS5_1CILi1EEES8_S8_EEENS6_IJNS7_ILi64EEENS7_ILi80EEENS7_ILi256EEEEEENS_6half_tEfNS_4arch4Sm90ELb0ELb0ELb0ELb1ELb0ELb0ELb1ELb1ELi2ELi1ELi1ELi1ELb0EEENS1_21CollectiveEpilogueBwdISD_SE_SG_Li256ELb1ELb1ELi2EEENS1_19SingleTileSchedulerILb1ELb0ELb0ELi80EEEEEEEEEvNT_6ParamsE,"aw",@nobits
	.sectionflags	@""
	.align	16
	.zero		1024


//--------------------- .nv.shared._ZN7cutlass13device_kernelIN5flash11enable_sm90INS1_16FlashAttnBwdSm90INS1_25CollectiveMainloopBwdSm90ILi2ELi1ELi1EN4cute5tupleIJNS5_1CILi1EEES8_S8_EEENS6_IJNS7_ILi64EEENS7_ILi80EEENS7_ILi256EEEEEENS_6half_tEfNS_4arch4Sm90ELb0ELb0ELb0ELb1ELb0ELb0ELb1ELb1ELi2ELi1ELi1ELi1ELb0EEENS1_24CollectiveEpilogueBwdGQAISD_fSG_Li256ELb1ELb0EEENS1_19SingleTileSchedulerILb1ELb0ELb0ELi80EEEEEEEEEvNT_6ParamsE --------------------------
	.section	.nv.shared._ZN7cutlass13device_kernelIN5flash11enable_sm90INS1_16FlashAttnBwdSm90INS1_25CollectiveMainloopBwdSm90ILi2ELi1ELi1EN4cute5tupleIJNS5_1CILi1EEES8_S8_EEENS6_IJNS7_ILi64EEENS7_ILi80EEENS7_ILi256EEEEEENS_6half_tEfNS_4arch4Sm90ELb0ELb0ELb0ELb1ELb0ELb0ELb1ELb1ELi2ELi1ELi1ELi1ELb0EEENS1_24CollectiveEpilogueBwdGQAISD_fSG_Li256ELb1ELb0EEENS1_19SingleTileSchedulerILb1ELb0ELb0ELi80EEEEEEEEEvNT_6ParamsE,"aw",@nobits
	.sectionflags	@""
	.align	16
	.zero		1024


//--------------------- .nv.shared._ZN7cutlass13device_kernelIN5flash11enable_sm90INS1_16FlashAttnBwdSm90INS1_25CollectiveMainloopBwdSm90ILi2ELi1ELi1EN4cute5tupleIJNS5_1CILi1EEES8_S8_EEENS6_IJNS7_ILi64EEENS7_ILi80EEENS7_ILi256EEEEEENS_6half_tEfNS_4arch4Sm90ELb0ELb1ELb0ELb0ELb0ELb0ELb1ELb1ELi2ELi1ELi1ELi1ELb0EEENS1_21CollectiveEpilogueBwdISD_SE_SG_Li256ELb0ELb1ELi2EEENS1_19SingleTileSchedulerILb0ELb0ELb0ELi80EEEEEEEEEvNT_6ParamsE --------------------------
	.section	.nv.shared._ZN7cutlass13device_kernelIN5flash11enable_sm90INS1_16FlashAttnBwdSm90INS1_25CollectiveMainloopBwdSm90ILi2ELi1ELi1EN4cute5tupleIJNS5_1CILi1EEES8_S8_EEENS6_IJNS7_ILi64EEENS7_ILi80EEENS7_ILi256EEEEEENS_6half_tEfNS_4arch4Sm90ELb0ELb1ELb0ELb0ELb0ELb0ELb1ELb1ELi2ELi1ELi1ELi1ELb0EEENS1_21CollectiveEpilogueBwdISD_SE_SG_Li256ELb0ELb1ELi2EEENS1_19SingleTileSchedulerILb0ELb0ELb0ELi80EEEEEEEEEvNT_6ParamsE,"aw",@nobits
	.sectionflags	@""
	.align	16
	.zero		1024


//--------------------- .nv.shared._ZN7cutlass13device_kernelIN5flash11enable_sm90INS1_16FlashAttnBwdSm90INS1_25CollectiveMainloopBwdSm90ILi2ELi1ELi1EN4cute5tupleIJNS5_1CILi1EEES8_S8_EEENS6_IJNS7_ILi64EEENS7_ILi80EEENS7_ILi256EEEEEENS_6half_tEfNS_4arch4Sm90ELb0ELb1ELb0ELb0ELb0ELb0ELb1ELb1ELi2ELi1ELi1ELi1ELb0EEENS1_24CollectiveEpilogueBwdGQAISD_fSG_Li256ELb0ELb0EEENS1_19SingleTileSchedulerILb0ELb0ELb0ELi80EEEEEEEEEvNT_6ParamsE --------------------------
	.section	.nv.shared._ZN7cutlass13device_kernelIN5flash11enable_sm90INS1_16FlashAttnBwdSm90INS1_25CollectiveMainloopBwdSm90ILi2ELi1ELi1EN4cute5tupleIJNS5_1CILi1EEES8_S8_EEENS6_IJNS7_ILi64EEENS7_ILi80EEENS7_ILi256EEEEEENS_6half_tEfNS_4arch4Sm90ELb0ELb1ELb0ELb0ELb0ELb0ELb1ELb1ELi2ELi1ELi1ELi1ELb0EEENS1_24CollectiveEpilogueBwdGQAISD_fSG_Li256ELb0ELb0EEENS1_19SingleTileSchedulerILb0ELb0ELb0ELi80EEEEEEEEEvNT_6ParamsE,"aw",@nobits
	.sectionflags	@""
	.align	16
	.zero		1024


//--------------------- .nv.shared._ZN7cutlass13device_kernelIN5flash11enable_sm90INS1_16FlashAttnBwdSm90INS1_25CollectiveMainloopBwdSm90ILi2ELi1ELi1EN4cute5tupleIJNS5_1CILi1EEES8_S8_EEENS6_IJNS7_ILi64EEENS7_ILi80EEENS7_ILi256EEEEEENS_6half_tEfNS_4arch4Sm90ELb0ELb1ELb0ELb1ELb0ELb0ELb1ELb1ELi2ELi1ELi1ELi1ELb0EEENS1_21CollectiveEpilogueBwdISD_SE_SG_Li256ELb1ELb1ELi2EEENS1_19SingleTileSchedulerILb1ELb0ELb0ELi80EEEEEEEEEvNT_6ParamsE --------------------------
	.section	.nv.shared._ZN7cutlass13device_kernelIN5flash11enable_sm90INS1_16FlashAttnBwdSm90INS1_25CollectiveMainloopBwdSm90ILi2ELi1ELi1EN4cute5tupleIJNS5_1CILi1EEES8_S8_EEENS6_IJNS7_ILi64EEENS7_ILi80EEENS7_ILi256EEEEEENS_6half_tEfNS_4arch4Sm90ELb0ELb1ELb0ELb1ELb0ELb0ELb1ELb1ELi2ELi1ELi1ELi1ELb0EEENS1_21CollectiveEpilogueBwdISD_SE_SG_Li256ELb1ELb1ELi2EEENS1_19SingleTileSchedulerILb1ELb0ELb0ELi80EEEEEEEEEvNT_6ParamsE,"aw",@nobits
	.sectionflags	@""
	.align	16
	.zero		1024


//--------------------- .nv.shared._ZN7cutlass13device_kernelIN5flash11enable_sm90INS1_16FlashAttnBwdSm90INS1_25CollectiveMainloopBwdSm90ILi2ELi1ELi1EN4cute5tupleIJNS5_1CILi1EEES8_S8_EEENS6_IJNS7_ILi64EEENS7_ILi80EEENS7_ILi256EEEEEENS_6half_tEfNS_4arch4Sm90ELb0ELb1ELb0ELb1ELb0ELb0ELb1ELb1ELi2ELi1ELi1ELi1ELb0EEENS1_24CollectiveEpilogueBwdGQAISD_fSG_Li256ELb1ELb0EEENS1_19SingleTileSchedulerILb1ELb0ELb0ELi80EEEEEEEEEvNT_6ParamsE --------------------------
	.section	.nv.shared._ZN7cutlass13device_kernelIN5flash11enable_sm90INS1_16FlashAttnBwdSm90INS1_25CollectiveMainloopBwdSm90ILi2ELi1ELi1EN4cute5tupleIJNS5_1CILi1EEES8_S8_EEENS6_IJNS7_ILi64EEENS7_ILi80EEENS7_ILi256EEEEEENS_6half_tEfNS_4arch4Sm90ELb0ELb1ELb0ELb1ELb0ELb0ELb1ELb1ELi2ELi1ELi1ELi1ELb0EEENS1_24CollectiveEpilogueBwdGQAISD_fSG_Li256ELb1ELb0EEENS1_19SingleTileSchedulerILb1ELb0ELb0ELi80EEEEEEEEEvNT_6ParamsE,"aw",@nobits
	.sectionflags	@""
	.align	16
	.zero		1024


//--------------------- .nv.shared._ZN7cutlass13device_kernelIN5flash11enable_sm90INS1_16FlashAttnBwdSm90INS1_25CollectiveMainloopBwdSm90ILi2ELi1ELi1EN4cute5tupleIJNS5_1CILi1EEES8_S8_EEENS6_IJNS7_ILi64EEENS7_ILi80EEENS7_ILi256EEEEEENS_6half_tEfNS_4arch4Sm90ELb1ELb0ELb0ELb0ELb0ELb0ELb1ELb1ELi2ELi1ELi1ELi1ELb0EEENS1_21CollectiveEpilogueBwdISD_SE_SG_Li256ELb0ELb1ELi2EEENS1_25SingleTileBwdLPTSchedulerILb0ELi80ELb0EEEEEEEEEvNT_6ParamsE --------------------------
	.section	.nv.shared._ZN7cutlass13device_kernelIN5flash11enable_sm90INS1_16FlashAttnBwdSm90INS1_25CollectiveMainloopBwdSm90ILi2ELi1ELi1EN4cute5tupleIJNS5_1CILi1EEES8_S8_EEENS6_IJNS7_ILi64EEENS7_ILi80EEENS7_ILi256EEEEEENS_6half_tEfNS_4arch4Sm90ELb1ELb0ELb0ELb0ELb0ELb0ELb1ELb1ELi2ELi1ELi1ELi1ELb0EEENS1_21CollectiveEpilogueBwdISD_SE_SG_Li256ELb0ELb1ELi2EEENS1_25SingleTileBwdLPTSchedulerILb0ELi80ELb0EEEEEEEEEvNT_6ParamsE,"aw",@nobits
	.sectionflags	@""
	.align	16
	.zero		1024


//--------------------- .nv.shared._ZN7cutlass13device_kernelIN5flash11enable_sm90INS1_16FlashAttnBwdSm90INS1_25CollectiveMainloopBwdSm90ILi2ELi1ELi1EN4cute5tupleIJNS5_1CILi1EEES8_S8_EEENS6_IJNS7_ILi64EEENS7_ILi80EEENS7_ILi256EEEEEENS_6half_tEfNS_4arch4Sm90ELb1ELb0ELb0ELb0ELb0ELb0ELb1ELb1ELi2ELi1ELi1ELi1ELb0EEENS1_24CollectiveEpilogueBwdGQAISD_fSG_Li256ELb0ELb0EEENS1_25SingleTileBwdLPTSchedulerILb0ELi80ELb0EEEEEEEEEvNT_6ParamsE --------------------------
	.section	.nv.shared._ZN7cutlass13device_kernelIN5flash11enable_sm90INS1_16FlashAttnBwdSm90INS1_25CollectiveMainloopBwdSm90ILi2ELi1ELi1EN4cute5tupleIJNS5_1CILi1EEES8_S8_EEENS6_IJNS7_ILi64EEENS7_ILi80EEENS7_ILi256EEEEEENS_6half_tEfNS_4arch4Sm90ELb1ELb0ELb0ELb0ELb0ELb0ELb1ELb1ELi2ELi1ELi1ELi1ELb0EEENS1_24CollectiveEpilogueBwdGQAISD_fSG_Li256ELb0ELb0EEENS1_25SingleTileBwdLPTSchedulerILb0ELi80ELb0EEEEEEEEEvNT_6ParamsE,"aw",@nobits
	.sectionflags	@""
	.align	16
	.zero		1024


//--------------------- .nv.shared._ZN7cutlass13device_kernelIN5flash22FlashAttnBwdPreprocessIN4cute5tupleIJNS3_1CILi64EEENS5_ILi256EEEEEENS_6half_tEfNS_4arch4Sm90ELb1ELb0EEEEEvNT_6ParamsE --------------------------
	.section	.nv.shared._ZN7cutlass13device_kernelIN5flash22FlashAttnBwdPreprocessIN4cute5tupleIJNS3_1CILi64EEENS5_ILi256EEEEEENS_6half_tEfNS_4arch4Sm90ELb1ELb0EEEEEvNT_6ParamsE,"aw",@nobits
	.sectionflags	@""
	.align	16
	.zero		1024


//--------------------- .nv.shared._ZN7cutlass13device_kernelIN5flash11enable_sm90INS1_16FlashAttnBwdSm90INS1_25CollectiveMainloopBwdSm90ILi2ELi1ELi1EN4cute5tupleIJNS5_1CILi1EEES8_S8_EEENS6_IJNS7_ILi64EEENS7_ILi80EEENS7_ILi256EEEEEENS_6half_tEfNS_4arch4Sm90ELb1ELb0ELb0ELb1ELb0ELb0ELb1ELb1ELi2ELi1ELi1ELi1ELb0EEENS1_21CollectiveEpilogueBwdISD_SE_SG_Li256ELb1ELb1ELi2EEENS1_25SingleTileBwdLPTSchedulerILb1ELi80ELb0EEEEEEEEEvNT_6ParamsE --------------------------
	.section	.nv.shared._ZN7cutlass13device_kernelIN5flash11enable_sm90INS1_16FlashAttnBwdSm90INS1_25CollectiveMainloopBwdSm90ILi2ELi1ELi1EN4cute5tupleIJNS5_1CILi1EEES8_S8_EEENS6_IJNS7_ILi64EEENS7_ILi80EEENS7_ILi256EEEEEENS_6half_tEfNS_4arch4Sm90ELb1ELb0ELb0ELb1ELb0ELb0ELb1ELb1ELi2ELi1ELi1ELi1ELb0EEENS1_21CollectiveEpilogueBwdISD_SE_SG_Li256ELb1ELb1ELi2EEENS1_25SingleTileBwdLPTSchedulerILb1ELi80ELb0EEEEEEEEEvNT_6ParamsE,"aw",@nobits
	.sectionflags	@""
	.align	16
	.zero		1024


//--------------------- .nv.shared._ZN7cutlass13device_kernelIN5flash32FlashAttnBwdPostprocessConvertdQIN4cute5tupleIJNS3_1CILi80EEENS5_ILi256EEEEEENS_6half_tEfNS_4arch4Sm90ELi256ENS3_8TiledMMAINS3_8MMA_AtomIJNS3_4SM904GMMA25MMA_64x16x16_F32F16F16_SSILNSF_5MajorE1ELSH_1ELNSF_7ScaleInE1ELSI_1EEEEEENS3_6LayoutINS4_IJNS5_ILi2EEENS5_ILi1EEESN_EEENS4_IJSN_NS5_ILi0EEESP_EEEEENS4_IJNS3_10UnderscoreESS_SS_EEEEELb1EEEEEvNT_6ParamsE --------------------------
	.section	.nv.shared._ZN7cutlass13device_kernelIN5flash32FlashAttnBwdPostprocessConvertdQIN4cute5tupleIJNS3_1CILi80EEENS5_ILi256EEEEEENS_6half_tEfNS_4arch4Sm90ELi256ENS3_8TiledMMAINS3_8MMA_AtomIJNS3_4SM904GMMA25MMA_64x16x16_F32F16F16_SSILNSF_5MajorE1ELSH_1ELNSF_7ScaleInE1ELSI_1EEEEEENS3_6LayoutINS4_IJNS5_ILi2EEENS5_ILi1EEESN_EEENS4_IJSN_NS5_ILi0EEESP_EEEEENS4_IJNS3_10UnderscoreESS_SS_EEEEELb1EEEEEvNT_6ParamsE,"aw",@nobits
	.sectionflags	@""
	.align	16
	.zero		1024


//--------------------- .nv.shared._ZN7cutlass13device_kernelIN5flash32FlashAttnBwdPostprocessConvertdQIN4cute5tupleIJNS3_1CILi64EEENS5_ILi256EEEEEENS_6half_tEfNS_4arch4Sm90ELi256ENS3_8TiledMMAINS3_8MMA_AtomIJNS3_4SM904GMMA25MMA_64x64x16_F32F16F16_SSILNSF_5MajorE1ELSH_0ELNSF_7ScaleInE1ELSI_1EEEEEENS3_6LayoutINS4_IJNS5_ILi2EEENS5_ILi1EEESN_EEENS4_IJSN_NS5_ILi0EEESP_EEEEENS4_IJNS3_10UnderscoreESS_SS_EEEEELb1EEEEEvNT_6ParamsE --------------------------
	.section	.nv.shared._ZN7cutlass13device_kernelIN5flash32FlashAttnBwdPostprocessConvertdQIN4cute5tupleIJNS3_1CILi64EEENS5_ILi256EEEEEENS_6half_tEfNS_4arch4Sm90ELi256ENS3_8TiledMMAINS3_8MMA_AtomIJNS3_4SM904GMMA25MMA_64x64x16_F32F16F16_SSILNSF_5MajorE1ELSH_0ELNSF_7ScaleInE1ELSI_1EEEEEENS3_6LayoutINS4_IJNS5_ILi2EEENS5_ILi1EEESN_EEENS4_IJSN_NS5_ILi0EEESP_EEEEENS4_IJNS3_10UnderscoreESS_SS_EEEEELb1EEEEEvNT_6ParamsE,"aw",@nobits
	.sectionflags	@""
	.align	16
	.zero		1024


//--------------------- .nv.shared._ZN7cutlass13device_kernelIN5flash11enable_sm90INS1_16FlashAttnBwdSm90INS1_25CollectiveMainloopBwdSm90ILi2ELi1ELi1EN4cute5tupleIJNS5_1CILi1EEES8_S8_EEENS6_IJNS7_ILi64EEENS7_ILi80EEENS7_ILi256EEEEEENS_6half_tEfNS_4arch4Sm90ELb1ELb0ELb0ELb1ELb0ELb0ELb1ELb1ELi2ELi1ELi1ELi1ELb0EEENS1_24CollectiveEpilogueBwdGQAISD_fSG_Li256ELb1ELb0EEENS1_25SingleTileBwdLPTSchedulerILb1ELi80ELb0EEEEEEEEEvNT_6ParamsE --------------------------
	.section	.nv.shared._ZN7cutlass13device_kernelIN5flash11enable_sm90INS1_16FlashAttnBwdSm90INS1_25CollectiveMainloopBwdSm90ILi2ELi1ELi1EN4cute5tupleIJNS5_1CILi1EEES8_S8_EEENS6_IJNS7_ILi64EEENS7_ILi80EEENS7_ILi256EEEEEENS_6half_tEfNS_4arch4Sm90ELb1ELb0ELb0ELb1ELb0ELb0ELb1ELb1ELi2ELi1ELi1ELi1ELb0EEENS1_24CollectiveEpilogueBwdGQAISD_fSG_Li256ELb1ELb0EEENS1_25SingleTileBwdLPTSchedulerILb1ELi80ELb0EEEEEEEEEvNT_6ParamsE,"aw",@nobits
	.sectionflags	@""
	.align	16
	.zero		1024


//--------------------- .nv.shared._ZN7cutlass13device_kernelIN5flash22FlashAttnBwdPreprocessIN4cute5tupleIJNS3_1CILi64EEENS5_ILi256EEEEEENS_6half_tEfNS_4arch4Sm90ELb1ELb1EEEEEvNT_6ParamsE --------------------------
	.section	.nv.shared._ZN7cutlass13device_kernelIN5flash22FlashAttnBwdPreprocessIN4cute5tupleIJNS3_1CILi64EEENS5_ILi256EEEEEENS_6half_tEfNS_4arch4Sm90ELb1ELb1EEEEEvNT_6ParamsE,"aw",@nobits
	.sectionflags	@""
	.align	16
	.zero		1024


//--------------------- .nv.constant0._ZN7cutlass13device_kernelIN5flash11enable_sm90INS1_16FlashAttnBwdSm90INS1_25CollectiveMainloopBwdSm90ILi2ELi1ELi1EN4cute5tupleIJNS5_1CILi1EEES8_S8_EEENS6_IJNS7_ILi64EEENS7_ILi80EEENS7_ILi256EEEEEENS_6half_tEfNS_4arch4Sm90ELb0ELb0ELb0ELb0ELb0ELb0ELb1ELb1ELi2ELi1ELi1ELi1ELb0EEENS1_21CollectiveEpilogueBwdISD_SE_SG_Li256ELb0ELb1ELi2EEENS1_19SingleTileSchedulerILb0ELb0ELb0ELi80EEEEEEEEEvNT_6ParamsE --------------------------
	.section	.nv.constant0._ZN7cutlass13device_kernelIN5flash11enable_sm90INS1_16FlashAttnBwdSm90INS1_25CollectiveMainloopBwdSm90ILi2ELi1ELi1EN4cute5tupleIJNS5_1CILi1EEES8_S8_EEENS6_IJNS7_ILi64EEENS7_ILi80EEENS7_ILi256EEEEEENS_6half_tEfNS_4arch4Sm90ELb0ELb0ELb0ELb0ELb0ELb0ELb1ELb1ELi2ELi1ELi1ELi1ELb0EEENS1_21CollectiveEpilogueBwdISD_SE_SG_Li256ELb0ELb1ELi2EEENS1_19SingleTileSchedulerILb0ELb0ELb0ELi80EEEEEEEEEvNT_6ParamsE,"a",@progbits
	.sectionflags	@""
	.align	4
.nv.constant0._ZN7cutlass13device_kernelIN5flash11enable_sm90INS1_16FlashAttnBwdSm90INS1_25CollectiveMainloopBwdSm90ILi2ELi1ELi1EN4cute5tupleIJNS5_1CILi1EEES8_S8_EEENS6_IJNS7_ILi64EEENS7_ILi80EEENS7_ILi256EEEEEENS_6half_tEfNS_4arch4Sm90ELb0ELb0ELb0ELb0ELb0ELb0ELb1ELb1ELi2ELi1ELi1ELi1ELb0EEENS1_21CollectiveEpilogueBwdISD_SE_SG_Li256ELb0ELb1ELi2EEENS1_19SingleTileSchedulerILb0ELb0ELb0ELi80EEEEEEEEEvNT_6ParamsE:
	.zero		2944


//--------------------- .nv.constant0._ZN7cutlass13device_kernelIN5flash11enable_sm90INS1_16FlashAttnBwdSm90INS1_25CollectiveMainloopBwdSm90ILi2ELi1ELi1EN4cute5tupleIJNS5_1CILi1EEES8_S8_EEENS6_IJNS7_ILi64EEENS7_ILi80EEENS7_ILi256EEEEEENS_6half_tEfNS_4arch4Sm90ELb0ELb0ELb0ELb0ELb0ELb0ELb1ELb1ELi2ELi1ELi1ELi1ELb0EEENS1_24CollectiveEpilogueBwdGQAISD_fSG_Li256ELb0ELb0EEENS1_19SingleTileSchedulerILb0ELb0ELb0ELi80EEEEEEEEEvNT_6ParamsE --------------------------
	.section	.nv.constant0._ZN7cutlass13device_kernelIN5flash11enable_sm90INS1_16FlashAttnBwdSm90INS1_25CollectiveMainloopBwdSm90ILi2ELi1ELi1EN4cute5tupleIJNS5_1CILi1EEES8_S8_EEENS6_IJNS7_ILi64EEENS7_ILi80EEENS7_ILi256EEEEEENS_6half_tEfNS_4arch4Sm90ELb0ELb0ELb0ELb0ELb0ELb0ELb1ELb1ELi2ELi1ELi1ELi1ELb0EEENS1_24CollectiveEpilogueBwdGQAISD_fSG_Li256ELb0ELb0EEENS1_19SingleTileSchedulerILb0ELb0ELb0ELi80EEEEEEEEEvNT_6ParamsE,"a",@progbits
	.sectionflags	@""
	.align	4
.nv.constant0._ZN7cutlass13device_kernelIN5flash11enable_sm90INS1_16FlashAttnBwdSm90INS1_25CollectiveMainloopBwdSm90ILi2ELi1ELi1EN4cute5tupleIJNS5_1CILi1EEES8_S8_EEENS6_IJNS7_ILi64EEENS7_ILi80EEENS7_ILi256EEEEEENS_6half_tEfNS_4arch4Sm90ELb0ELb0ELb0ELb0ELb0ELb0ELb1ELb1ELi2ELi1ELi1ELi1ELb0EEENS1_24CollectiveEpilogueBwdGQAISD_fSG_Li256ELb0ELb0EEENS1_19SingleTileSchedulerILb0ELb0ELb0ELi80EEEEEEEEEvNT_6ParamsE:
	.zero		2304


//--------------------- .nv.constant0._ZN7cutlass13device_kernelIN5flash11enable_sm90INS1_16FlashAttnBwdSm90INS1_25CollectiveMainloopBwdSm90ILi2ELi1ELi1EN4cute5tupleIJNS5_1CILi1EEES8_S8_EEENS6_IJNS7_ILi64EEENS7_ILi80EEENS7_ILi256EEEEEENS_6half_tEfNS_4arch4Sm90ELb0ELb0ELb0ELb1ELb0ELb0ELb1ELb1ELi2ELi1ELi1ELi1ELb0EEENS1_21CollectiveEpilogueBwdISD_SE_SG_Li256ELb1ELb1ELi2EEENS1_19SingleTileSchedulerILb1ELb0ELb0ELi80EEEEEEEEEvNT_6ParamsE --------------------------
	.section	.nv.constant0._ZN7cutlass13device_kernelIN5flash11enable_sm90INS1_16FlashAttnBwdSm90INS1_25CollectiveMainloopBwdSm90ILi2ELi1ELi1EN4cute5tupleIJNS5_1CILi1EEES8_S8_EEENS6_IJNS7_ILi64EEENS7_ILi80EEENS7_ILi256EEEEEENS_6half_tEfNS_4arch4Sm90ELb0ELb0ELb0ELb1ELb0ELb0ELb1ELb1ELi2ELi1ELi1ELi1ELb0EEENS1_21CollectiveEpilogueBwdISD_SE_SG_Li256ELb1ELb1ELi2EEENS1_19SingleTileSchedulerILb1ELb0ELb0ELi80EEEEEEEEEvNT_6ParamsE,"a",@progbits
	.sectionflags	@""
	.align	4
.nv.constant0._ZN7cutlass13device_kernelIN5flash11enable_sm90INS1_16FlashAttnBwdSm90INS1_25CollectiveMainloopBwdSm90ILi2ELi1ELi1EN4cute5tupleIJNS5_1CILi1EEES8_S8_EEENS6_IJNS7_ILi64EEENS7_ILi80EEENS7_ILi256EEEEEENS_6half_tEfNS_4arch4Sm90ELb0ELb0ELb0ELb1ELb0ELb0ELb1ELb1ELi2ELi1ELi1ELi1ELb0EEENS1_21CollectiveEpilogueBwdISD_SE_SG_Li256ELb1ELb1ELi2EEENS1_19SingleTileSchedulerILb1ELb0ELb0ELi80EEEEEEEEEvNT_6ParamsE:
	.zero		2304


//--------------------- .nv.constant0._ZN7cutlass13device_kernelIN5flash11enable_sm90INS1_16FlashAttnBwdSm90INS1_25CollectiveMainloopBwdSm90ILi2ELi1ELi1EN4cute5tupleIJNS5_1CILi1EEES8_S8_EEENS6_IJNS7_ILi64EEENS7_ILi80EEENS7_ILi256EEEEEENS_6half_tEfNS_4arch4Sm90ELb0ELb0ELb0ELb1ELb0ELb0ELb1ELb1ELi2ELi1ELi1ELi1ELb0EEENS1_24CollectiveEpilogueBwdGQAISD_fSG_Li256ELb1ELb0EEENS1_19SingleTileSchedulerILb1ELb0ELb0ELi80EEEEEEEEEvNT_6ParamsE --------------------------
	.section	.nv.constant0._ZN7cutlass13device_kernelIN5flash11enable_sm90INS1_16FlashAttnBwdSm90INS1_25CollectiveMainloopBwdSm90ILi2ELi1ELi1EN4cute5tupleIJNS5_1CILi1EEES8_S8_EEENS6_IJNS7_ILi64EEENS7_ILi80EEENS7_ILi256EEEEEENS_6half_tEfNS_4arch4Sm90ELb0ELb0ELb0ELb1ELb0ELb0ELb1ELb1ELi2ELi1ELi1ELi1ELb0EEENS1_24CollectiveEpilogueBwdGQAISD_fSG_Li256ELb1ELb0EEENS1_19SingleTileSchedulerILb1ELb0ELb0ELi80EEEEEEEEEvNT_6ParamsE,"a",@progbits
	.sectionflags	@""
	.align	4
.nv.constant0._ZN7cutlass13device_kernelIN5flash11enable_sm90INS1_16FlashAttnBwdSm90INS1_25CollectiveMainloopBwdSm90ILi2ELi1ELi1EN4cute5tupleIJNS5_1CILi1EEES8_S8_EEENS6_IJNS7_ILi64EEENS7_ILi80EEENS7_ILi256EEEEEENS_6half_tEfNS_4arch4Sm90ELb0ELb0ELb0ELb1ELb0ELb0ELb1ELb1ELi2ELi1ELi1ELi1ELb0EEENS1_24CollectiveEpilogueBwdGQAISD_fSG_Li256ELb1ELb0EEENS1_19SingleTileSchedulerILb1ELb0ELb0ELi80EEEEEEEEEvNT_6ParamsE:
	.zero		2304


//--------------------- .nv.constant0._ZN7cutlass13device_kernelIN5flash11enable_sm90INS1_16FlashAttnBwdSm90INS1_25CollectiveMainloopBwdSm90ILi2ELi1ELi1EN4cute5tupleIJNS5_1CILi1EEES8_S8_EEENS6_IJNS7_ILi64EEENS7_ILi80EEENS7_ILi256EEEEEENS_6half_tEfNS_4arch4Sm90ELb0ELb1ELb0ELb0ELb0ELb0ELb1ELb1ELi2ELi1ELi1ELi1ELb0EEENS1_21CollectiveEpilogueBwdISD_SE_SG_Li256ELb0ELb1ELi2EEENS1_19SingleTileSchedulerILb0ELb0ELb0ELi80EEEEEEEEEvNT_6ParamsE --------------------------
	.section	.nv.constant0._ZN7cutlass13device_kernelIN5flash11enable_sm90INS1_16FlashAttnBwdSm90INS1_25CollectiveMainloopBwdSm90ILi2ELi1ELi1EN4cute5tupleIJNS5_1CILi1EEES8_S8_EEENS6_IJNS7_ILi64EEENS7_ILi80EEENS7_ILi256EEEEEENS_6half_tEfNS_4arch4Sm90ELb0ELb1ELb0ELb0ELb0ELb0ELb1ELb1ELi2ELi1ELi1ELi1ELb0EEENS1_21CollectiveEpilogueBwdISD_SE_SG_Li256ELb0ELb1ELi2EEENS1_19SingleTileSchedulerILb0ELb0ELb0ELi80EEEEEEEEEvNT_6ParamsE,"a",@progbits
	.sectionflags	@""
	.align	4
.nv.constant0._ZN7cutlass13device_kernelIN5flash11enable_sm90INS1_16FlashAttnBwdSm90INS1_25CollectiveMainloopBwdSm90ILi2ELi1ELi1EN4cute5tupleIJNS5_1CILi1EEES8_S8_EEENS6_IJNS7_ILi64EEENS7_ILi80EEENS7_ILi256EEEEEENS_6half_tEfNS_4arch4Sm90ELb0ELb1ELb0ELb0ELb0ELb0ELb1ELb1ELi2ELi1ELi1ELi1ELb0EEENS1_21CollectiveEpilogueBwdISD_SE_SG_Li256ELb0ELb1ELi2EEENS1_19SingleTileSchedulerILb0ELb0ELb0ELi80EEEEEEEEEvNT_6ParamsE:
	.zero		2944


//--------------------- .nv.constant0._ZN7cutlass13device_kernelIN5flash11enable_sm90INS1_16FlashAttnBwdSm90INS1_25CollectiveMainloopBwdSm90ILi2ELi1ELi1EN4cute5tupleIJNS5_1CILi1EEES8_S8_EEENS6_IJNS7_ILi64EEENS7_ILi80EEENS7_ILi256EEEEEENS_6half_tEfNS_4arch4Sm90ELb0ELb1ELb0ELb0ELb0ELb0ELb1ELb1ELi2ELi1ELi1ELi1ELb0EEENS1_24CollectiveEpilogueBwdGQAISD_fSG_Li256ELb0ELb0EEENS1_19SingleTileSchedulerILb0ELb0ELb0ELi80EEEEEEEEEvNT_6ParamsE --------------------------
	.section	.nv.constant0._ZN7cutlass13device_kernelIN5flash11enable_sm90INS1_16FlashAttnBwdSm90INS1_25CollectiveMainloopBwdSm90ILi2ELi1ELi1EN4cute5tupleIJNS5_1CILi1EEES8_S8_EEENS6_IJNS7_ILi64EEENS7_ILi80EEENS7_ILi256EEEEEENS_6half_tEfNS_4arch4Sm90ELb0ELb1ELb0ELb0ELb0ELb0ELb1ELb1ELi2ELi1ELi1ELi1ELb0EEENS1_24CollectiveEpilogueBwdGQAISD_fSG_Li256ELb0ELb0EEENS1_19SingleTileSchedulerILb0ELb0ELb0ELi80EEEEEEEEEvNT_6ParamsE,"a",@progbits
	.sectionflags	@""
	.align	4
.nv.constant0._ZN7cutlass13device_kernelIN5flash11enable_sm90INS1_16FlashAttnBwdSm90INS1_25CollectiveMainloopBwdSm90ILi2ELi1ELi1EN4cute5tupleIJNS5_1CILi1EEES8_S8_EEENS6_IJNS7_ILi64EEENS7_ILi80EEENS7_ILi256EEEEEENS_6half_tEfNS_4arch4Sm90ELb0ELb1ELb0ELb0ELb0ELb0ELb1ELb1ELi2ELi1ELi1ELi1ELb0EEENS1_24CollectiveEpilogueBwdGQAISD_fSG_Li256ELb0ELb0EEENS1_19SingleTileSchedulerILb0ELb0ELb0ELi80EEEEEEEEEvNT_6ParamsE:
	.zero		2304


//--------------------- .nv.constant0._ZN7cutlass13device_kernelIN5flash11enable_sm90INS1_16FlashAttnBwdSm90INS1_25CollectiveMainloopBwdSm90ILi2ELi1ELi1EN4cute5tupleIJNS5_1CILi1EEES8_S8_EEENS6_IJNS7_ILi64EEENS7_ILi80EEENS7_ILi256EEEEEENS_6half_tEfNS_4arch4Sm90ELb0ELb1ELb0ELb1ELb0ELb0ELb1ELb1ELi2ELi1ELi1ELi1ELb0EEENS1_21CollectiveEpilogueBwdISD_SE_SG_Li256ELb1ELb1ELi2EEENS1_19SingleTileSchedulerILb1ELb0ELb0ELi80EEEEEEEEEvNT_6ParamsE --------------------------
	.section	.nv.constant0._ZN7cutlass13device_kernelIN5flash11enable_sm90INS1_16FlashAttnBwdSm90INS1_25CollectiveMainloopBwdSm90ILi2ELi1ELi1EN4cute5tupleIJNS5_1CILi1EEES8_S8_EEENS6_IJNS7_ILi64EEENS7_ILi80EEENS7_ILi256EEEEEENS_6half_tEfNS_4arch4Sm90ELb0ELb1ELb0ELb1ELb0ELb0ELb1ELb1ELi2ELi1ELi1ELi1ELb0EEENS1_21CollectiveEpilogueBwdISD_SE_SG_Li256ELb1ELb1ELi2EEENS1_19SingleTileSchedulerILb1ELb0ELb0ELi80EEEEEEEEEvNT_6ParamsE,"a",@progbits
	.sectionflags	@""
	.align	4
.nv.constant0._ZN7cutlass13device_kernelIN5flash11enable_sm90INS1_16FlashAttnBwdSm90INS1_25CollectiveMainloopBwdSm90ILi2ELi1ELi1EN4cute5tupleIJNS5_1CILi1EEES8_S8_EEENS6_IJNS7_ILi64EEENS7_ILi80EEENS7_ILi256EEEEEENS_6half_tEfNS_4arch4Sm90ELb0ELb1ELb0ELb1ELb0ELb0ELb1ELb1ELi2ELi1ELi1ELi1ELb0EEENS1_21CollectiveEpilogueBwdISD_SE_SG_Li256ELb1ELb1ELi2EEENS1_19SingleTileSchedulerILb1ELb0ELb0ELi80EEEEEEEEEvNT_6ParamsE:
	.zero		2304


//--------------------- .nv.constant0._ZN7cutlass13device_kernelIN5flash11enable_sm90INS1_16FlashAttnBwdSm90INS1_25CollectiveMainloopBwdSm90ILi2ELi1ELi1EN4cute5tupleIJNS5_1CILi1EEES8_S8_EEENS6_IJNS7_ILi64EEENS7_ILi80EEENS7_ILi256EEEEEENS_6half_tEfNS_4arch4Sm90ELb0ELb1ELb0ELb1ELb0ELb0ELb1ELb1ELi2ELi1ELi1ELi1ELb0EEENS1_24CollectiveEpilogueBwdGQAISD_fSG_Li256ELb1ELb0EEENS1_19SingleTileSchedulerILb1ELb0ELb0ELi80EEEEEEEEEvNT_6ParamsE --------------------------
	.section	.nv.constant0._ZN7cutlass13device_kernelIN5flash11enable_sm90INS1_16FlashAttnBwdSm90INS1_25CollectiveMainloopBwdSm90ILi2ELi1ELi1EN4cute5tupleIJNS5_1CILi1EEES8_S8_EEENS6_IJNS7_ILi64EEENS7_ILi80EEENS7_ILi256EEEEEENS_6half_tEfNS_4arch4Sm90ELb0ELb1ELb0ELb1ELb0ELb0ELb1ELb1ELi2ELi1ELi1ELi1ELb0EEENS1_24CollectiveEpilogueBwdGQAISD_fSG_Li256ELb1ELb0EEENS1_19SingleTileSchedulerILb1ELb0ELb0ELi80EEEEEEEEEvNT_6ParamsE,"a",@progbits
	.sectionflags	@""
	.align	4
.nv.constant0._ZN7cutlass13device_kernelIN5flash11enable_sm90INS1_16FlashAttnBwdSm90INS1_25CollectiveMainloopBwdSm90ILi2ELi1ELi1EN4cute5tupleIJNS5_1CILi1EEES8_S8_EEENS6_IJNS7_ILi64EEENS7_ILi80EEENS7_ILi256EEEEEENS_6half_tEfNS_4arch4Sm90ELb0ELb1ELb0ELb1ELb0ELb0ELb1ELb1ELi2ELi1ELi1ELi1ELb0EEENS1_24CollectiveEpilogueBwdGQAISD_fSG_Li256ELb1ELb0EEENS1_19SingleTileSchedulerILb1ELb0ELb0ELi80EEEEEEEEEvNT_6ParamsE:
	.zero		2304


//--------------------- .nv.constant0._ZN7cutlass13device_kernelIN5flash11enable_sm90INS1_16FlashAttnBwdSm90INS1_25CollectiveMainloopBwdSm90ILi2ELi1ELi1EN4cute5tupleIJNS5_1CILi1EEES8_S8_EEENS6_IJNS7_ILi64EEENS7_ILi80EEENS7_ILi256EEEEEENS_6half_tEfNS_4arch4Sm90ELb1ELb0ELb0ELb0ELb0ELb0ELb1ELb1ELi2ELi1ELi1ELi1ELb0EEENS1_21CollectiveEpilogueBwdISD_SE_SG_Li256ELb0ELb1ELi2EEENS1_25SingleTileBwdLPTSchedulerILb0ELi80ELb0EEEEEEEEEvNT_6ParamsE --------------------------
	.section	.nv.constant0._ZN7cutlass13device_kernelIN5flash11enable_sm90INS1_16FlashAttnBwdSm90INS1_25CollectiveMainloopBwdSm90ILi2ELi1ELi1EN4cute5tupleIJNS5_1CILi1EEES8_S8_EEENS6_IJNS7_ILi64EEENS7_ILi80EEENS7_ILi256EEEEEENS_6half_tEfNS_4arch4Sm90ELb1ELb0ELb0ELb0ELb0ELb0ELb1ELb1ELi2ELi1ELi1ELi1ELb0EEENS1_21CollectiveEpilogueBwdISD_SE_SG_Li256ELb0ELb1ELi2EEENS1_25SingleTileBwdLPTSchedulerILb0ELi80ELb0EEEEEEEEEvNT_6ParamsE,"a",@progbits
	.sectionflags	@""
	.align	4
.nv.constant0._ZN7cutlass13device_kernelIN5flash11enable_sm90INS1_16FlashAttnBwdSm90INS1_25CollectiveMainloopBwdSm90ILi2ELi1ELi1EN4cute5tupleIJNS5_1CILi1EEES8_S8_EEENS6_IJNS7_ILi64EEENS7_ILi80EEENS7_ILi256EEEEEENS_6half_tEfNS_4arch4Sm90ELb1ELb0ELb0ELb0ELb0ELb0ELb1ELb1ELi2ELi1ELi1ELi1ELb0EEENS1_21CollectiveEpilogueBwdISD_SE_SG_Li256ELb0ELb1ELi2EEENS1_25SingleTileBwdLPTSchedulerILb0ELi80ELb0EEEEEEEEEvNT_6ParamsE:
	.zero		2944


//--------------------- .nv.constant0._ZN7cutlass13device_kernelIN5flash11enable_sm90INS1_16FlashAttnBwdSm90INS1_25CollectiveMainloopBwdSm90ILi2ELi1ELi1EN4cute5tupleIJNS5_1CILi1EEES8_S8_EEENS6_IJNS7_ILi64EEENS7_ILi80EEENS7_ILi256EEEEEENS_6half_tEfNS_4arch4Sm90ELb1ELb0ELb0ELb0ELb0ELb0ELb1ELb1ELi2ELi1ELi1ELi1ELb0EEENS1_24CollectiveEpilogueBwdGQAISD_fSG_Li256ELb0ELb0EEENS1_25SingleTileBwdLPTSchedulerILb0ELi80ELb0EEEEEEEEEvNT_6ParamsE --------------------------
	.section	.nv.constant0._ZN7cutlass13device_kernelIN5flash11enable_sm90INS1_16FlashAttnBwdSm90INS1_25CollectiveMainloopBwdSm90ILi2ELi1ELi1EN4cute5tupleIJNS5_1CILi1EEES8_S8_EEENS6_IJNS7_ILi64EEENS7_ILi80EEENS7_ILi256EEEEEENS_6half_tEfNS_4arch4Sm90ELb1ELb0ELb0ELb0ELb0ELb0ELb1ELb1ELi2ELi1ELi1ELi1ELb0EEENS1_24CollectiveEpilogueBwdGQAISD_fSG_Li256ELb0ELb0EEENS1_25SingleTileBwdLPTSchedulerILb0ELi80ELb0EEEEEEEEEvNT_6ParamsE,"a",@progbits
	.sectionflags	@""
	.align	4
.nv.constant0._ZN7cutlass13device_kernelIN5flash11enable_sm90INS1_16FlashAttnBwdSm90INS1_25CollectiveMainloopBwdSm90ILi2ELi1ELi1EN4cute5tupleIJNS5_1CILi1EEES8_S8_EEENS6_IJNS7_ILi64EEENS7_ILi80EEENS7_ILi256EEEEEENS_6half_tEfNS_4arch4Sm90ELb1ELb0ELb0ELb0ELb0ELb0ELb1ELb1ELi2ELi1ELi1ELi1ELb0EEENS1_24CollectiveEpilogueBwdGQAISD_fSG_Li256ELb0ELb0EEENS1_25SingleTileBwdLPTSchedulerILb0ELi80ELb0EEEEEEEEEvNT_6ParamsE:
	.zero		2432


//--------------------- .nv.constant0._ZN7cutlass13device_kernelIN5flash22FlashAttnBwdPreprocessIN4cute5tupleIJNS3_1CILi64EEENS5_ILi256EEEEEENS_6half_tEfNS_4arch4Sm90ELb1ELb0EEEEEvNT_6ParamsE --------------------------
	.section	.nv.constant0._ZN7cutlass13device_kernelIN5flash22FlashAttnBwdPreprocessIN4cute5tupleIJNS3_1CILi64EEENS5_ILi256EEEEEENS_6half_tEfNS_4arch4Sm90ELb1ELb0EEEEEvNT_6ParamsE,"a",@progbits
	.sectionflags	@""
	.align	4
.nv.constant0._ZN7cutlass13device_kernelIN5flash22FlashAttnBwdPreprocessIN4cute5tupleIJNS3_1CILi64EEENS5_ILi256EEEEEENS_6half_tEfNS_4arch4Sm90ELb1ELb0EEEEEvNT_6ParamsE:
	.zero		768


//--------------------- .nv.constant0._ZN7cutlass13device_kernelIN5flash11enable_sm90INS1_16FlashAttnBwdSm90INS1_25CollectiveMainloopBwdSm90ILi2ELi1ELi1EN4cute5tupleIJNS5_1CILi1EEES8_S8_EEENS6_IJNS7_ILi64EEENS7_ILi80EEENS7_ILi256EEEEEENS_6half_tEfNS_4arch4Sm90ELb1ELb0ELb0ELb1ELb0ELb0ELb1ELb1ELi2ELi1ELi1ELi1ELb0EEENS1_21CollectiveEpilogueBwdISD_SE_SG_Li256ELb1ELb1ELi2EEENS1_25SingleTileBwdLPTSchedulerILb1ELi80ELb0EEEEEEEEEvNT_6ParamsE --------------------------
	.section	.nv.constant0._ZN7cutlass13device_kernelIN5flash11enable_sm90INS1_16FlashAttnBwdSm90INS1_25CollectiveMainloopBwdSm90ILi2ELi1ELi1EN4cute5tupleIJNS5_1CILi1EEES8_S8_EEENS6_IJNS7_ILi64EEENS7_ILi80EEENS7_ILi256EEEEEENS_6half_tEfNS_4arch4Sm90ELb1ELb0ELb0ELb1ELb0ELb0ELb1ELb1ELi2ELi1ELi1ELi1ELb0EEENS1_21CollectiveEpilogueBwdISD_SE_SG_Li256ELb1ELb1ELi2EEENS1_25SingleTileBwdLPTSchedulerILb1ELi80ELb0EEEEEEEEEvNT_6ParamsE,"a",@progbits
	.sectionflags	@""
	.align	4
.nv.constant0._ZN7cutlass13device_kernelIN5flash11enable_sm90INS1_16FlashAttnBwdSm90INS1_25CollectiveMainloopBwdSm90ILi2ELi1ELi1EN4cute5tupleIJNS5_1CILi1EEES8_S8_EEENS6_IJNS7_ILi64EEENS7_ILi80EEENS7_ILi256EEEEEENS_6half_tEfNS_4arch4Sm90ELb1ELb0ELb0ELb1ELb0ELb0ELb1ELb1ELi2ELi1ELi1ELi1ELb0EEENS1_21CollectiveEpilogueBwdISD_SE_SG_Li256ELb1ELb1ELi2EEENS1_25SingleTileBwdLPTSchedulerILb1ELi80ELb0EEEEEEEEEvNT_6ParamsE:
	.zero		2304


//--------------------- .nv.constant0._ZN7cutlass13device_kernelIN5flash32FlashAttnBwdPostprocessConvertdQIN4cute5tupleIJNS3_1CILi80EEENS5_ILi256EEEEEENS_6half_tEfNS_4arch4Sm90ELi256ENS3_8TiledMMAINS3_8MMA_AtomIJNS3_4SM904GMMA25MMA_64x16x16_F32F16F16_SSILNSF_5MajorE1ELSH_1ELNSF_7ScaleInE1ELSI_1EEEEEENS3_6LayoutINS4_IJNS5_ILi2EEENS5_ILi1EEESN_EEENS4_IJSN_NS5_ILi0EEESP_EEEEENS4_IJNS3_10UnderscoreESS_SS_EEEEELb1EEEEEvNT_6ParamsE --------------------------
	.section	.nv.constant0._ZN7cutlass13device_kernelIN5flash32FlashAttnBwdPostprocessConvertdQIN4cute5tupleIJNS3_1CILi80EEENS5_ILi256EEEEEENS_6half_tEfNS_4arch4Sm90ELi256ENS3_8TiledMMAINS3_8MMA_AtomIJNS3_4SM904GMMA25MMA_64x16x16_F32F16F16_SSILNSF_5MajorE1ELSH_1ELNSF_7ScaleInE1ELSI_1EEEEEENS3_6LayoutINS4_IJNS5_ILi2EEENS5_ILi1EEESN_EEENS4_IJSN_NS5_ILi0EEESP_EEEEENS4_IJNS3_10UnderscoreESS_SS_EEEEELb1EEEEEvNT_6ParamsE,"a",@progbits
	.sectionflags	@""
	.align	4
.nv.constant0._ZN7cutlass13device_kernelIN5flash32FlashAttnBwdPostprocessConvertdQIN4cute5tupleIJNS3_1CILi80EEENS5_ILi256EEEEEENS_6half_tEfNS_4arch4Sm90ELi256ENS3_8TiledMMAINS3_8MMA_AtomIJNS3_4SM904GMMA25MMA_64x16x16_F32F16F16_SSILNSF_5MajorE1ELSH_1ELNSF_7ScaleInE1ELSI_1EEEEEENS3_6LayoutINS4_IJNS5_ILi2EEENS5_ILi1EEESN_EEENS4_IJSN_NS5_ILi0EEESP_EEEEENS4_IJNS3_10UnderscoreESS_SS_EEEEELb1EEEEEvNT_6ParamsE:
	.zero		640


//--------------------- .nv.constant0._ZN7cutlass13device_kernelIN5flash32FlashAttnBwdPostprocessConvertdQIN4cute5tupleIJNS3_1CILi64EEENS5_ILi256EEEEEENS_6half_tEfNS_4arch4Sm90ELi256ENS3_8TiledMMAINS3_8MMA_AtomIJNS3_4SM904GMMA25MMA_64x64x16_F32F16F16_SSILNSF_5MajorE1ELSH_0ELNSF_7ScaleInE1ELSI_1EEEEEENS3_6LayoutINS4_IJNS5_ILi2EEENS5_ILi1EEESN_EEENS4_IJSN_NS5_ILi0EEESP_EEEEENS4_IJNS3_10UnderscoreESS_SS_EEEEELb1EEEEEvNT_6ParamsE --------------------------
	.section	.nv.constant0._ZN7cutlass13device_kernelIN5flash32FlashAttnBwdPostprocessConvertdQIN4cute5tupleIJNS3_1CILi64EEENS5_ILi256EEEEEENS_6half_tEfNS_4arch4Sm90ELi256ENS3_8TiledMMAINS3_8MMA_AtomIJNS3_4SM904GMMA25MMA_64x64x16_F32F16F16_SSILNSF_5MajorE1ELSH_0ELNSF_7ScaleInE1ELSI_1EEEEEENS3_6LayoutINS4_IJNS5_ILi2EEENS5_ILi1EEESN_EEENS4_IJSN_NS5_ILi0EEESP_EEEEENS4_IJNS3_10UnderscoreESS_SS_EEEEELb1EEEEEvNT_6ParamsE,"a",@progbits
	.sectionflags	@""
	.align	4
.nv.constant0._ZN7cutlass13device_kernelIN5flash32FlashAttnBwdPostprocessConvertdQIN4cute5tupleIJNS3_1CILi64EEENS5_ILi256EEEEEENS_6half_tEfNS_4arch4Sm90ELi256ENS3_8TiledMMAINS3_8MMA_AtomIJNS3_4SM904GMMA25MMA_64x64x16_F32F16F16_SSILNSF_5MajorE1ELSH_0ELNSF_7ScaleInE1ELSI_1EEEEEENS3_6LayoutINS4_IJNS5_ILi2EEENS5_ILi1EEESN_EEENS4_IJSN_NS5_ILi0EEESP_EEEEENS4_IJNS3_10UnderscoreESS_SS_EEEEELb1EEEEEvNT_6ParamsE:
	.zero		640


//--------------------- .nv.constant0._ZN7cutlass13device_kernelIN5flash11enable_sm90INS1_16FlashAttnBwdSm90INS1_25CollectiveMainloopBwdSm90ILi2ELi1ELi1EN4cute5tupleIJNS5_1CILi1EEES8_S8_EEENS6_IJNS7_ILi64EEENS7_ILi80EEENS7_ILi256EEEEEENS_6half_tEfNS_4arch4Sm90ELb1ELb0ELb0ELb1ELb0ELb0ELb1ELb1ELi2ELi1ELi1ELi1ELb0EEENS1_24CollectiveEpilogueBwdGQAISD_fSG_Li256ELb1ELb0EEENS1_25SingleTileBwdLPTSchedulerILb1ELi80ELb0EEEEEEEEEvNT_6ParamsE --------------------------
	.section	.nv.constant0._ZN7cutlass13device_kernelIN5flash11enable_sm90INS1_16FlashAttnBwdSm90INS1_25CollectiveMainloopBwdSm90ILi2ELi1ELi1EN4cute5tupleIJNS5_1CILi1EEES8_S8_EEENS6_IJNS7_ILi64EEENS7_ILi80EEENS7_ILi256EEEEEENS_6half_tEfNS_4arch4Sm90ELb1ELb0ELb0ELb1ELb0ELb0ELb1ELb1ELi2ELi1ELi1ELi1ELb0EEENS1_24CollectiveEpilogueBwdGQAISD_fSG_Li256ELb1ELb0EEENS1_25SingleTileBwdLPTSchedulerILb1ELi80ELb0EEEEEEEEEvNT_6ParamsE,"a",@progbits
	.sectionflags	@""
	.align	4
.nv.constant0._ZN7cutlass13device_kernelIN5flash11enable_sm90INS1_16FlashAttnBwdSm90INS1_25CollectiveMainloopBwdSm90ILi2ELi1ELi1EN4cute5tupleIJNS5_1CILi1EEES8_S8_EEENS6_IJNS7_ILi64EEENS7_ILi80EEENS7_ILi256EEEEEENS_6half_tEfNS_4arch4Sm90ELb1ELb0ELb0ELb1ELb0ELb0ELb1ELb1ELi2ELi1ELi1ELi1ELb0EEENS1_24CollectiveEpilogueBwdGQAISD_fSG_Li256ELb1ELb0EEENS1_25SingleTileBwdLPTSchedulerILb1ELi80ELb0EEEEEEEEEvNT_6ParamsE:
	.zero		2432


//--------------------- .nv.constant0._ZN7cutlass13device_kernelIN5flash22FlashAttnBwdPreprocessIN4cute5tupleIJNS3_1CILi64EEENS5_ILi256EEEEEENS_6half_tEfNS_4arch4Sm90ELb1ELb1EEEEEvNT_6ParamsE --------------------------
	.section	.nv.constant0._ZN7cutlass13device_kernelIN5flash22FlashAttnBwdPreprocessIN4cute5tupleIJNS3_1CILi64EEENS5_ILi256EEEEEENS_6half_tEfNS_4arch4Sm90ELb1ELb1EEEEEvNT_6ParamsE,"a",@progbits
	.sectionflags	@""
	.align	4
.nv.constant0._ZN7cutlass13device_kernelIN5flash22FlashAttnBwdPreprocessIN4cute5tupleIJNS3_1CILi64EEENS5_ILi256EEEEEENS_6half_tEfNS_4arch4Sm90ELb1ELb1EEEEEvNT_6ParamsE:
	.zero		768


//--------------------- SYMBOLS --------------------------

	.type		.nv.reservedSmem.offset0,@object
	.size		.nv.reservedSmem.offset0,0x4
	.type		__assertfail,@function
